//
// Generated by NVIDIA NVVM Compiler
//
// Compiler Build ID: CL-36424714
// Cuda compilation tools, release 13.0, V13.0.88
// Based on NVVM 20.0.0
//

.version 9.0
.target sm_100
.address_size 64

	// .globl	_Z20thrust_reduce_kernelPfPiS0_iii
.extern .func  (.param .b32 func_retval0) vprintf
(
	.param .b64 vprintf_param_0,
	.param .b64 vprintf_param_1
)
;
// _ZZN3cub18CUB_300001_SM_10006detail10radix_sort31DeviceRadixSortSingleTileKernelINS1_5radix10policy_hubIiNS0_8NullTypeEyE10Policy1000ELNS0_9SortOrderE0EiS6_yNS1_21identity_decomposer_tEEEvPKT1_PSB_PKT2_PSF_T3_iiT4_E12temp_storage has been demoted
// _ZZN3cub18CUB_300001_SM_10006detail10radix_sort30DeviceRadixSortHistogramKernelINS1_5radix10policy_hubIiNS0_8NullTypeEyE10Policy1000ELNS0_9SortOrderE0EiyNS1_21identity_decomposer_tEEEvPT2_PKT1_SB_iiT3_E12temp_storage has been demoted
// _ZZN3cub18CUB_300001_SM_10006detail10radix_sort33DeviceRadixSortExclusiveSumKernelINS1_5radix10policy_hubIiNS0_8NullTypeEyE10Policy1000EyEEvPT0_E12temp_storage has been demoted
// _ZZN3cub18CUB_300001_SM_10006detail10radix_sort29DeviceRadixSortOnesweepKernelINS1_5radix10policy_hubIiNS0_8NullTypeEyE10Policy1000ELNS0_9SortOrderE0EiS6_yiiNS1_21identity_decomposer_tEEEvPT5_SC_PT3_PKSD_PT1_PKSH_PT2_PKSL_T4_iiT6_E1s has been demoted
.global .align 1 .b8 _ZN34_INTERNAL_dddf96c6_4_k_cu_e3cd1a094cuda3std3__45__cpo5beginE[1];
.global .align 1 .b8 _ZN34_INTERNAL_dddf96c6_4_k_cu_e3cd1a094cuda3std3__45__cpo3endE[1];
.global .align 1 .b8 _ZN34_INTERNAL_dddf96c6_4_k_cu_e3cd1a094cuda3std3__45__cpo6cbeginE[1];
.global .align 1 .b8 _ZN34_INTERNAL_dddf96c6_4_k_cu_e3cd1a094cuda3std3__45__cpo4cendE[1];
.global .align 1 .b8 _ZN34_INTERNAL_dddf96c6_4_k_cu_e3cd1a094cuda3std3__45__cpo6rbeginE[1];
.global .align 1 .b8 _ZN34_INTERNAL_dddf96c6_4_k_cu_e3cd1a094cuda3std3__45__cpo4rendE[1];
.global .align 1 .b8 _ZN34_INTERNAL_dddf96c6_4_k_cu_e3cd1a094cuda3std3__45__cpo7crbeginE[1];
.global .align 1 .b8 _ZN34_INTERNAL_dddf96c6_4_k_cu_e3cd1a094cuda3std3__45__cpo5crendE[1];
.global .align 1 .b8 _ZN34_INTERNAL_dddf96c6_4_k_cu_e3cd1a094cuda3std3__436_GLOBAL__N__dddf96c6_4_k_cu_e3cd1a096ignoreE[1];
.global .align 1 .b8 _ZN34_INTERNAL_dddf96c6_4_k_cu_e3cd1a094cuda3std3__419piecewise_constructE[1];
.global .align 1 .b8 _ZN34_INTERNAL_dddf96c6_4_k_cu_e3cd1a094cuda3std3__48in_placeE[1];
.global .align 1 .b8 _ZN34_INTERNAL_dddf96c6_4_k_cu_e3cd1a094cuda3std3__420unreachable_sentinelE[1];
.global .align 1 .b8 _ZN34_INTERNAL_dddf96c6_4_k_cu_e3cd1a094cuda3std3__47nulloptE[1];
.global .align 1 .b8 _ZN34_INTERNAL_dddf96c6_4_k_cu_e3cd1a094cuda3std3__48unexpectE[1];
.global .align 1 .b8 _ZN34_INTERNAL_dddf96c6_4_k_cu_e3cd1a094cuda3std6ranges3__45__cpo4swapE[1];
.global .align 1 .b8 _ZN34_INTERNAL_dddf96c6_4_k_cu_e3cd1a094cuda3std6ranges3__45__cpo9iter_moveE[1];
.global .align 1 .b8 _ZN34_INTERNAL_dddf96c6_4_k_cu_e3cd1a094cuda3std6ranges3__45__cpo5beginE[1];
.global .align 1 .b8 _ZN34_INTERNAL_dddf96c6_4_k_cu_e3cd1a094cuda3std6ranges3__45__cpo3endE[1];
.global .align 1 .b8 _ZN34_INTERNAL_dddf96c6_4_k_cu_e3cd1a094cuda3std6ranges3__45__cpo6cbeginE[1];
.global .align 1 .b8 _ZN34_INTERNAL_dddf96c6_4_k_cu_e3cd1a094cuda3std6ranges3__45__cpo4cendE[1];
.global .align 1 .b8 _ZN34_INTERNAL_dddf96c6_4_k_cu_e3cd1a094cuda3std6ranges3__45__cpo7advanceE[1];
.global .align 1 .b8 _ZN34_INTERNAL_dddf96c6_4_k_cu_e3cd1a094cuda3std6ranges3__45__cpo9iter_swapE[1];
.global .align 1 .b8 _ZN34_INTERNAL_dddf96c6_4_k_cu_e3cd1a094cuda3std6ranges3__45__cpo4nextE[1];
.global .align 1 .b8 _ZN34_INTERNAL_dddf96c6_4_k_cu_e3cd1a094cuda3std6ranges3__45__cpo4prevE[1];
.global .align 1 .b8 _ZN34_INTERNAL_dddf96c6_4_k_cu_e3cd1a094cuda3std6ranges3__45__cpo4dataE[1];
.global .align 1 .b8 _ZN34_INTERNAL_dddf96c6_4_k_cu_e3cd1a094cuda3std6ranges3__45__cpo5cdataE[1];
.global .align 1 .b8 _ZN34_INTERNAL_dddf96c6_4_k_cu_e3cd1a094cuda3std6ranges3__45__cpo4sizeE[1];
.global .align 1 .b8 _ZN34_INTERNAL_dddf96c6_4_k_cu_e3cd1a094cuda3std6ranges3__45__cpo5ssizeE[1];
.global .align 1 .b8 _ZN34_INTERNAL_dddf96c6_4_k_cu_e3cd1a094cuda3std6ranges3__45__cpo8distanceE[1];
.global .align 1 .b8 _ZN34_INTERNAL_dddf96c6_4_k_cu_e3cd1a096thrust24THRUST_300001_SM_1000_NS8cuda_cub3parE[1];
.global .align 1 .b8 _ZN34_INTERNAL_dddf96c6_4_k_cu_e3cd1a096thrust24THRUST_300001_SM_1000_NS8cuda_cub10par_nosyncE[1];
.global .align 1 .b8 _ZN34_INTERNAL_dddf96c6_4_k_cu_e3cd1a096thrust24THRUST_300001_SM_1000_NS6system6detail10sequential3seqE[1];
.global .align 1 .b8 _ZN34_INTERNAL_dddf96c6_4_k_cu_e3cd1a096thrust24THRUST_300001_SM_1000_NS6system3cpp3parE[1];
.global .align 1 .b8 _ZN34_INTERNAL_dddf96c6_4_k_cu_e3cd1a096thrust24THRUST_300001_SM_1000_NS12placeholders2_1E[1];
.global .align 1 .b8 _ZN34_INTERNAL_dddf96c6_4_k_cu_e3cd1a096thrust24THRUST_300001_SM_1000_NS12placeholders2_2E[1];
.global .align 1 .b8 _ZN34_INTERNAL_dddf96c6_4_k_cu_e3cd1a096thrust24THRUST_300001_SM_1000_NS12placeholders2_3E[1];
.global .align 1 .b8 _ZN34_INTERNAL_dddf96c6_4_k_cu_e3cd1a096thrust24THRUST_300001_SM_1000_NS12placeholders2_4E[1];
.global .align 1 .b8 _ZN34_INTERNAL_dddf96c6_4_k_cu_e3cd1a096thrust24THRUST_300001_SM_1000_NS12placeholders2_5E[1];
.global .align 1 .b8 _ZN34_INTERNAL_dddf96c6_4_k_cu_e3cd1a096thrust24THRUST_300001_SM_1000_NS12placeholders2_6E[1];
.global .align 1 .b8 _ZN34_INTERNAL_dddf96c6_4_k_cu_e3cd1a096thrust24THRUST_300001_SM_1000_NS12placeholders2_7E[1];
.global .align 1 .b8 _ZN34_INTERNAL_dddf96c6_4_k_cu_e3cd1a096thrust24THRUST_300001_SM_1000_NS12placeholders2_8E[1];
.global .align 1 .b8 _ZN34_INTERNAL_dddf96c6_4_k_cu_e3cd1a096thrust24THRUST_300001_SM_1000_NS12placeholders2_9E[1];
.global .align 1 .b8 _ZN34_INTERNAL_dddf96c6_4_k_cu_e3cd1a096thrust24THRUST_300001_SM_1000_NS12placeholders3_10E[1];
.global .align 1 .b8 _ZN34_INTERNAL_dddf96c6_4_k_cu_e3cd1a096thrust24THRUST_300001_SM_1000_NS3seqE[1];
.global .align 1 .b8 _ZN34_INTERNAL_dddf96c6_4_k_cu_e3cd1a096thrust24THRUST_300001_SM_1000_NS6deviceE[1];
.global .align 1 .b8 $str[37] = {83, 104, 111, 117, 108, 100, 32, 110, 111, 116, 32, 104, 97, 112, 112, 101, 110, 32, 97, 99, 99, 111, 114, 100, 105, 110, 103, 32, 116, 111, 32, 121, 111, 117, 33, 10};
.extern .shared .align 16 .b8 _ZN6thrust24THRUST_300001_SM_1000_NS8cuda_cub4core6detail5shmemE[];

.visible .entry _Z20thrust_reduce_kernelPfPiS0_iii(
	.param .u64 .ptr .align 1 _Z20thrust_reduce_kernelPfPiS0_iii_param_0,
	.param .u64 .ptr .align 1 _Z20thrust_reduce_kernelPfPiS0_iii_param_1,
	.param .u64 .ptr .align 1 _Z20thrust_reduce_kernelPfPiS0_iii_param_2,
	.param .u32 _Z20thrust_reduce_kernelPfPiS0_iii_param_3,
	.param .u32 _Z20thrust_reduce_kernelPfPiS0_iii_param_4,
	.param .u32 _Z20thrust_reduce_kernelPfPiS0_iii_param_5
)
{
	.reg .pred 	%p<5>;
	.reg .b32 	%r<13>;
	.reg .b32 	%f<5>;
	.reg .b64 	%rd<16>;

	ld.param.u64 	%rd2, [_Z20thrust_reduce_kernelPfPiS0_iii_param_0];
	ld.param.u64 	%rd3, [_Z20thrust_reduce_kernelPfPiS0_iii_param_1];
	ld.param.u64 	%rd4, [_Z20thrust_reduce_kernelPfPiS0_iii_param_2];
	ld.param.u32 	%r4, [_Z20thrust_reduce_kernelPfPiS0_iii_param_4];
	ld.param.u32 	%r5, [_Z20thrust_reduce_kernelPfPiS0_iii_param_5];
	mov.u32 	%r6, %ctaid.x;
	mov.u32 	%r7, %ntid.x;
	mov.u32 	%r8, %tid.x;
	mad.lo.s32 	%r1, %r6, %r7, %r8;
	setp.ge.s32 	%p1, %r1, %r5;
	@%p1 bra 	$L__BB0_4;
	cvta.to.global.u64 	%rd5, %rd3;
	cvta.to.global.u64 	%rd6, %rd4;
	mul.wide.s32 	%rd7, %r1, 4;
	add.s64 	%rd8, %rd5, %rd7;
	ld.global.u32 	%r2, [%rd8];
	add.s64 	%rd1, %rd6, %rd7;
	add.s32 	%r3, %r2, 1;
	setp.gt.s32 	%p2, %r2, -1;
	max.s32 	%r9, %r3, %r2;
	setp.lt.s32 	%p3, %r9, %r4;
	and.pred  	%p4, %p3, %p2;
	@%p4 bra 	$L__BB0_3;
	mov.u64 	%rd14, $str;
	cvta.global.u64 	%rd15, %rd14;
	{ // callseq 0, 0
	.param .b64 param0;
	st.param.b64 	[param0], %rd15;
	.param .b64 param1;
	st.param.b64 	[param1], 0;
	.param .b32 retval0;
	call.uni (retval0), 
	vprintf, 
	(
	param0, 
	param1
	);
	ld.param.b32 	%r11, [retval0];
	} // callseq 0
	bra.uni 	$L__BB0_4;
$L__BB0_3:
	cvta.to.global.u64 	%rd9, %rd2;
	ld.global.u32 	%r10, [%rd1];
	mul.wide.u32 	%rd10, %r2, 4;
	add.s64 	%rd11, %rd9, %rd10;
	cvt.rn.f32.s32 	%f1, %r10;
	mul.f32 	%f2, %f1, 0f3F000000;
	atom.global.add.f32 	%f3, [%rd11], %f2;
	mul.wide.u32 	%rd12, %r3, 4;
	add.s64 	%rd13, %rd9, %rd12;
	atom.global.add.f32 	%f4, [%rd13], %f2;
$L__BB0_4:
	ret;

}
	// .globl	_ZN6thrust24THRUST_300001_SM_1000_NS8cuda_cub4core6detail13_kernel_agentINS1_15__reduce_by_key9InitAgentIN3cub18CUB_300001_SM_100024ReduceByKeyScanTileStateIiiLb1EEEiPiEEJSA_iSB_EEEvDpT0_
.visible .entry _ZN6thrust24THRUST_300001_SM_1000_NS8cuda_cub4core6detail13_kernel_agentINS1_15__reduce_by_key9InitAgentIN3cub18CUB_300001_SM_100024ReduceByKeyScanTileStateIiiLb1EEEiPiEEJSA_iSB_EEEvDpT0_(
	.param .align 8 .b8 _ZN6thrust24THRUST_300001_SM_1000_NS8cuda_cub4core6detail13_kernel_agentINS1_15__reduce_by_key9InitAgentIN3cub18CUB_300001_SM_100024ReduceByKeyScanTileStateIiiLb1EEEiPiEEJSA_iSB_EEEvDpT0__param_0[8],
	.param .u32 _ZN6thrust24THRUST_300001_SM_1000_NS8cuda_cub4core6detail13_kernel_agentINS1_15__reduce_by_key9InitAgentIN3cub18CUB_300001_SM_100024ReduceByKeyScanTileStateIiiLb1EEEiPiEEJSA_iSB_EEEvDpT0__param_1,
	.param .u64 .ptr .align 1 _ZN6thrust24THRUST_300001_SM_1000_NS8cuda_cub4core6detail13_kernel_agentINS1_15__reduce_by_key9InitAgentIN3cub18CUB_300001_SM_100024ReduceByKeyScanTileStateIiiLb1EEEiPiEEJSA_iSB_EEEvDpT0__param_2
)
.maxntid 128
{
	.reg .pred 	%p<6>;
	.reg .b32 	%r<9>;
	.reg .b64 	%rd<12>;

	ld.param.u64 	%rd3, [_ZN6thrust24THRUST_300001_SM_1000_NS8cuda_cub4core6detail13_kernel_agentINS1_15__reduce_by_key9InitAgentIN3cub18CUB_300001_SM_100024ReduceByKeyScanTileStateIiiLb1EEEiPiEEJSA_iSB_EEEvDpT0__param_0];
	ld.param.u32 	%r4, [_ZN6thrust24THRUST_300001_SM_1000_NS8cuda_cub4core6detail13_kernel_agentINS1_15__reduce_by_key9InitAgentIN3cub18CUB_300001_SM_100024ReduceByKeyScanTileStateIiiLb1EEEiPiEEJSA_iSB_EEEvDpT0__param_1];
	ld.param.u64 	%rd2, [_ZN6thrust24THRUST_300001_SM_1000_NS8cuda_cub4core6detail13_kernel_agentINS1_15__reduce_by_key9InitAgentIN3cub18CUB_300001_SM_100024ReduceByKeyScanTileStateIiiLb1EEEiPiEEJSA_iSB_EEEvDpT0__param_2];
	cvta.to.global.u64 	%rd1, %rd3;
	mov.u32 	%r1, %ctaid.x;
	mov.u32 	%r5, %ntid.x;
	mov.u32 	%r2, %tid.x;
	mad.lo.s32 	%r3, %r1, %r5, %r2;
	setp.ge.s32 	%p1, %r3, %r4;
	@%p1 bra 	$L__BB1_2;
	mul.wide.s32 	%rd4, %r3, 16;
	add.s64 	%rd5, %rd1, %rd4;
	mov.b64 	%rd6, 99;
	mov.b64 	%rd7, 0;
	st.global.v2.u64 	[%rd5+512], {%rd7, %rd6};
$L__BB1_2:
	setp.ne.s32 	%p2, %r1, 0;
	setp.gt.u32 	%p3, %r2, 31;
	or.pred  	%p4, %p2, %p3;
	@%p4 bra 	$L__BB1_4;
	mul.wide.u32 	%rd8, %r2, 16;
	add.s64 	%rd9, %rd1, %rd8;
	mov.b64 	%rd10, 0;
	st.global.v2.u64 	[%rd9], {%rd10, %rd10};
$L__BB1_4:
	or.b32  	%r7, %r1, %r2;
	setp.ne.s32 	%p5, %r7, 0;
	@%p5 bra 	$L__BB1_6;
	cvta.to.global.u64 	%rd11, %rd2;
	mov.b32 	%r8, 0;
	st.global.u32 	[%rd11], %r8;
$L__BB1_6:
	ret;

}
	// .globl	_ZN6thrust24THRUST_300001_SM_1000_NS8cuda_cub4core6detail13_kernel_agentINS1_15__reduce_by_key16ReduceByKeyAgentINS0_10device_ptrIiEES8_S8_S8_N4cuda3std3__48equal_toIiEENSB_4plusIiEEPiiEEJS8_S8_S8_S8_SG_N3cub18CUB_300001_SM_100024ReduceByKeyScanTileStateIiiLb1EEESD_SF_iiEEEvDpT0_
.visible .entry _ZN6thrust24THRUST_300001_SM_1000_NS8cuda_cub4core6detail13_kernel_agentINS1_15__reduce_by_key16ReduceByKeyAgentINS0_10device_ptrIiEES8_S8_S8_N4cuda3std3__48equal_toIiEENSB_4plusIiEEPiiEEJS8_S8_S8_S8_SG_N3cub18CUB_300001_SM_100024ReduceByKeyScanTileStateIiiLb1EEESD_SF_iiEEEvDpT0_(
	.param .align 8 .b8 _ZN6thrust24THRUST_300001_SM_1000_NS8cuda_cub4core6detail13_kernel_agentINS1_15__reduce_by_key16ReduceByKeyAgentINS0_10device_ptrIiEES8_S8_S8_N4cuda3std3__48equal_toIiEENSB_4plusIiEEPiiEEJS8_S8_S8_S8_SG_N3cub18CUB_300001_SM_100024ReduceByKeyScanTileStateIiiLb1EEESD_SF_iiEEEvDpT0__param_0[8],
	.param .align 8 .b8 _ZN6thrust24THRUST_300001_SM_1000_NS8cuda_cub4core6detail13_kernel_agentINS1_15__reduce_by_key16ReduceByKeyAgentINS0_10device_ptrIiEES8_S8_S8_N4cuda3std3__48equal_toIiEENSB_4plusIiEEPiiEEJS8_S8_S8_S8_SG_N3cub18CUB_300001_SM_100024ReduceByKeyScanTileStateIiiLb1EEESD_SF_iiEEEvDpT0__param_1[8],
	.param .align 8 .b8 _ZN6thrust24THRUST_300001_SM_1000_NS8cuda_cub4core6detail13_kernel_agentINS1_15__reduce_by_key16ReduceByKeyAgentINS0_10device_ptrIiEES8_S8_S8_N4cuda3std3__48equal_toIiEENSB_4plusIiEEPiiEEJS8_S8_S8_S8_SG_N3cub18CUB_300001_SM_100024ReduceByKeyScanTileStateIiiLb1EEESD_SF_iiEEEvDpT0__param_2[8],
	.param .align 8 .b8 _ZN6thrust24THRUST_300001_SM_1000_NS8cuda_cub4core6detail13_kernel_agentINS1_15__reduce_by_key16ReduceByKeyAgentINS0_10device_ptrIiEES8_S8_S8_N4cuda3std3__48equal_toIiEENSB_4plusIiEEPiiEEJS8_S8_S8_S8_SG_N3cub18CUB_300001_SM_100024ReduceByKeyScanTileStateIiiLb1EEESD_SF_iiEEEvDpT0__param_3[8],
	.param .u64 .ptr .align 1 _ZN6thrust24THRUST_300001_SM_1000_NS8cuda_cub4core6detail13_kernel_agentINS1_15__reduce_by_key16ReduceByKeyAgentINS0_10device_ptrIiEES8_S8_S8_N4cuda3std3__48equal_toIiEENSB_4plusIiEEPiiEEJS8_S8_S8_S8_SG_N3cub18CUB_300001_SM_100024ReduceByKeyScanTileStateIiiLb1EEESD_SF_iiEEEvDpT0__param_4,
	.param .align 8 .b8 _ZN6thrust24THRUST_300001_SM_1000_NS8cuda_cub4core6detail13_kernel_agentINS1_15__reduce_by_key16ReduceByKeyAgentINS0_10device_ptrIiEES8_S8_S8_N4cuda3std3__48equal_toIiEENSB_4plusIiEEPiiEEJS8_S8_S8_S8_SG_N3cub18CUB_300001_SM_100024ReduceByKeyScanTileStateIiiLb1EEESD_SF_iiEEEvDpT0__param_5[8],
	.param .align 1 .b8 _ZN6thrust24THRUST_300001_SM_1000_NS8cuda_cub4core6detail13_kernel_agentINS1_15__reduce_by_key16ReduceByKeyAgentINS0_10device_ptrIiEES8_S8_S8_N4cuda3std3__48equal_toIiEENSB_4plusIiEEPiiEEJS8_S8_S8_S8_SG_N3cub18CUB_300001_SM_100024ReduceByKeyScanTileStateIiiLb1EEESD_SF_iiEEEvDpT0__param_6[1],
	.param .align 1 .b8 _ZN6thrust24THRUST_300001_SM_1000_NS8cuda_cub4core6detail13_kernel_agentINS1_15__reduce_by_key16ReduceByKeyAgentINS0_10device_ptrIiEES8_S8_S8_N4cuda3std3__48equal_toIiEENSB_4plusIiEEPiiEEJS8_S8_S8_S8_SG_N3cub18CUB_300001_SM_100024ReduceByKeyScanTileStateIiiLb1EEESD_SF_iiEEEvDpT0__param_7[1],
	.param .u32 _ZN6thrust24THRUST_300001_SM_1000_NS8cuda_cub4core6detail13_kernel_agentINS1_15__reduce_by_key16ReduceByKeyAgentINS0_10device_ptrIiEES8_S8_S8_N4cuda3std3__48equal_toIiEENSB_4plusIiEEPiiEEJS8_S8_S8_S8_SG_N3cub18CUB_300001_SM_100024ReduceByKeyScanTileStateIiiLb1EEESD_SF_iiEEEvDpT0__param_8,
	.param .u32 _ZN6thrust24THRUST_300001_SM_1000_NS8cuda_cub4core6detail13_kernel_agentINS1_15__reduce_by_key16ReduceByKeyAgentINS0_10device_ptrIiEES8_S8_S8_N4cuda3std3__48equal_toIiEENSB_4plusIiEEPiiEEJS8_S8_S8_S8_SG_N3cub18CUB_300001_SM_100024ReduceByKeyScanTileStateIiiLb1EEESD_SF_iiEEEvDpT0__param_9
)
.maxntid 256
{
	.reg .pred 	%p<468>;
	.reg .b32 	%r<1954>;
	.reg .b64 	%rd<340>;

	ld.param.u64 	%rd1, [_ZN6thrust24THRUST_300001_SM_1000_NS8cuda_cub4core6detail13_kernel_agentINS1_15__reduce_by_key16ReduceByKeyAgentINS0_10device_ptrIiEES8_S8_S8_N4cuda3std3__48equal_toIiEENSB_4plusIiEEPiiEEJS8_S8_S8_S8_SG_N3cub18CUB_300001_SM_100024ReduceByKeyScanTileStateIiiLb1EEESD_SF_iiEEEvDpT0__param_5];
	ld.param.u64 	%rd2, [_ZN6thrust24THRUST_300001_SM_1000_NS8cuda_cub4core6detail13_kernel_agentINS1_15__reduce_by_key16ReduceByKeyAgentINS0_10device_ptrIiEES8_S8_S8_N4cuda3std3__48equal_toIiEENSB_4plusIiEEPiiEEJS8_S8_S8_S8_SG_N3cub18CUB_300001_SM_100024ReduceByKeyScanTileStateIiiLb1EEESD_SF_iiEEEvDpT0__param_0];
	ld.param.u64 	%rd3, [_ZN6thrust24THRUST_300001_SM_1000_NS8cuda_cub4core6detail13_kernel_agentINS1_15__reduce_by_key16ReduceByKeyAgentINS0_10device_ptrIiEES8_S8_S8_N4cuda3std3__48equal_toIiEENSB_4plusIiEEPiiEEJS8_S8_S8_S8_SG_N3cub18CUB_300001_SM_100024ReduceByKeyScanTileStateIiiLb1EEESD_SF_iiEEEvDpT0__param_1];
	ld.param.u64 	%rd58, [_ZN6thrust24THRUST_300001_SM_1000_NS8cuda_cub4core6detail13_kernel_agentINS1_15__reduce_by_key16ReduceByKeyAgentINS0_10device_ptrIiEES8_S8_S8_N4cuda3std3__48equal_toIiEENSB_4plusIiEEPiiEEJS8_S8_S8_S8_SG_N3cub18CUB_300001_SM_100024ReduceByKeyScanTileStateIiiLb1EEESD_SF_iiEEEvDpT0__param_3];
	ld.param.u64 	%rd59, [_ZN6thrust24THRUST_300001_SM_1000_NS8cuda_cub4core6detail13_kernel_agentINS1_15__reduce_by_key16ReduceByKeyAgentINS0_10device_ptrIiEES8_S8_S8_N4cuda3std3__48equal_toIiEENSB_4plusIiEEPiiEEJS8_S8_S8_S8_SG_N3cub18CUB_300001_SM_100024ReduceByKeyScanTileStateIiiLb1EEESD_SF_iiEEEvDpT0__param_2];
	ld.param.u32 	%r443, [_ZN6thrust24THRUST_300001_SM_1000_NS8cuda_cub4core6detail13_kernel_agentINS1_15__reduce_by_key16ReduceByKeyAgentINS0_10device_ptrIiEES8_S8_S8_N4cuda3std3__48equal_toIiEENSB_4plusIiEEPiiEEJS8_S8_S8_S8_SG_N3cub18CUB_300001_SM_100024ReduceByKeyScanTileStateIiiLb1EEESD_SF_iiEEEvDpT0__param_8];
	cvta.to.global.u64 	%rd4, %rd59;
	cvta.to.global.u64 	%rd5, %rd58;
	mov.u32 	%r1, %ctaid.x;
	mul.lo.s32 	%r2, %r1, 2304;
	sub.s32 	%r3, %r443, %r2;
	setp.lt.s32 	%p12, %r3, 2305;
	@%p12 bra 	$L__BB2_122;
	setp.ne.s32 	%p288, %r1, 0;
	@%p288 bra 	$L__BB2_52;
	mov.u32 	%r1876, %tid.x;
	and.b32  	%r1628, %r1876, 31;
	and.b32  	%r1629, %r1876, 992;
	add.s32 	%r1630, %r2, %r1628;
	mad.lo.s32 	%r1631, %r1629, 9, %r1630;
	mul.wide.u32 	%rd294, %r1631, 4;
	add.s64 	%rd276, %rd2, %rd294;
	// begin inline asm
	ld.global.nc.u32 %r1607, [%rd276];
	// end inline asm
	add.s64 	%rd277, %rd276, 128;
	// begin inline asm
	ld.global.nc.u32 %r1608, [%rd277];
	// end inline asm
	add.s64 	%rd278, %rd276, 256;
	// begin inline asm
	ld.global.nc.u32 %r1609, [%rd278];
	// end inline asm
	add.s64 	%rd279, %rd276, 384;
	// begin inline asm
	ld.global.nc.u32 %r1610, [%rd279];
	// end inline asm
	add.s64 	%rd280, %rd276, 512;
	// begin inline asm
	ld.global.nc.u32 %r1611, [%rd280];
	// end inline asm
	add.s64 	%rd281, %rd276, 640;
	// begin inline asm
	ld.global.nc.u32 %r1612, [%rd281];
	// end inline asm
	add.s64 	%rd282, %rd276, 768;
	// begin inline asm
	ld.global.nc.u32 %r1613, [%rd282];
	// end inline asm
	add.s64 	%rd283, %rd276, 896;
	// begin inline asm
	ld.global.nc.u32 %r1614, [%rd283];
	// end inline asm
	add.s64 	%rd284, %rd276, 1024;
	// begin inline asm
	ld.global.nc.u32 %r1615, [%rd284];
	// end inline asm
	// begin inline asm
	mov.u32 %r1616, %laneid;
	// end inline asm
	shr.u32 	%r6, %r1876, 5;
	mad.lo.s32 	%r1632, %r6, 288, %r1616;
	shl.b32 	%r1633, %r1632, 2;
	mov.u32 	%r1634, _ZN6thrust24THRUST_300001_SM_1000_NS8cuda_cub4core6detail5shmemE;
	add.s32 	%r1635, %r1634, %r1633;
	st.shared.u32 	[%r1635], %r1607;
	st.shared.u32 	[%r1635+128], %r1608;
	st.shared.u32 	[%r1635+256], %r1609;
	st.shared.u32 	[%r1635+384], %r1610;
	st.shared.u32 	[%r1635+512], %r1611;
	st.shared.u32 	[%r1635+640], %r1612;
	st.shared.u32 	[%r1635+768], %r1613;
	st.shared.u32 	[%r1635+896], %r1614;
	st.shared.u32 	[%r1635+1024], %r1615;
	bar.warp.sync 	-1;
	shl.b32 	%r1636, %r1616, 5;
	add.s32 	%r1637, %r1635, %r1636;
	ld.shared.u32 	%r7, [%r1637];
	ld.shared.u32 	%r8, [%r1637+4];
	ld.shared.u32 	%r9, [%r1637+8];
	ld.shared.u32 	%r10, [%r1637+12];
	ld.shared.u32 	%r11, [%r1637+16];
	ld.shared.u32 	%r12, [%r1637+20];
	ld.shared.u32 	%r13, [%r1637+24];
	ld.shared.u32 	%r14, [%r1637+28];
	ld.shared.u32 	%r15, [%r1637+32];
	bar.sync 	0;
	add.s64 	%rd285, %rd3, %rd294;
	// begin inline asm
	ld.global.nc.u32 %r1617, [%rd285];
	// end inline asm
	add.s64 	%rd286, %rd285, 128;
	// begin inline asm
	ld.global.nc.u32 %r1618, [%rd286];
	// end inline asm
	add.s64 	%rd287, %rd285, 256;
	// begin inline asm
	ld.global.nc.u32 %r1619, [%rd287];
	// end inline asm
	add.s64 	%rd288, %rd285, 384;
	// begin inline asm
	ld.global.nc.u32 %r1620, [%rd288];
	// end inline asm
	add.s64 	%rd289, %rd285, 512;
	// begin inline asm
	ld.global.nc.u32 %r1621, [%rd289];
	// end inline asm
	add.s64 	%rd290, %rd285, 640;
	// begin inline asm
	ld.global.nc.u32 %r1622, [%rd290];
	// end inline asm
	add.s64 	%rd291, %rd285, 768;
	// begin inline asm
	ld.global.nc.u32 %r1623, [%rd291];
	// end inline asm
	add.s64 	%rd292, %rd285, 896;
	// begin inline asm
	ld.global.nc.u32 %r1624, [%rd292];
	// end inline asm
	add.s64 	%rd293, %rd285, 1024;
	// begin inline asm
	ld.global.nc.u32 %r1625, [%rd293];
	// end inline asm
	st.shared.u32 	[%r1635], %r1617;
	st.shared.u32 	[%r1635+128], %r1618;
	st.shared.u32 	[%r1635+256], %r1619;
	st.shared.u32 	[%r1635+384], %r1620;
	st.shared.u32 	[%r1635+512], %r1621;
	st.shared.u32 	[%r1635+640], %r1622;
	st.shared.u32 	[%r1635+768], %r1623;
	st.shared.u32 	[%r1635+896], %r1624;
	st.shared.u32 	[%r1635+1024], %r1625;
	bar.warp.sync 	-1;
	ld.shared.u32 	%r16, [%r1637];
	ld.shared.u32 	%r17, [%r1637+4];
	ld.shared.u32 	%r18, [%r1637+8];
	ld.shared.u32 	%r19, [%r1637+12];
	ld.shared.u32 	%r20, [%r1637+16];
	ld.shared.u32 	%r21, [%r1637+20];
	ld.shared.u32 	%r22, [%r1637+24];
	ld.shared.u32 	%r23, [%r1637+28];
	ld.shared.u32 	%r24, [%r1637+32];
	bar.sync 	0;
	shl.b32 	%r1638, %r1876, 2;
	add.s32 	%r1639, %r1634, %r1638;
	add.s32 	%r25, %r1639, 1148;
	st.shared.u32 	[%r1639+1148], %r15;
	bar.sync 	0;
	setp.eq.s32 	%p398, %r1876, 0;
	mov.b32 	%r1870, 0;
	@%p398 bra 	$L__BB2_4;
	ld.shared.u32 	%r1871, [%r25+-4];
	setp.ne.s32 	%p399, %r1871, %r7;
	selp.u32 	%r1870, 1, 0, %p399;
$L__BB2_4:
	setp.ne.s32 	%p400, %r7, %r8;
	selp.u32 	%r1700, 1, 0, %p400;
	setp.ne.s32 	%p401, %r8, %r9;
	selp.u32 	%r1701, 1, 0, %p401;
	setp.ne.s32 	%p402, %r9, %r10;
	selp.u32 	%r1702, 1, 0, %p402;
	setp.ne.s32 	%p403, %r10, %r11;
	selp.u32 	%r1703, 1, 0, %p403;
	setp.ne.s32 	%p404, %r11, %r12;
	selp.u32 	%r1704, 1, 0, %p404;
	setp.ne.s32 	%p405, %r12, %r13;
	selp.u32 	%r1705, 1, 0, %p405;
	setp.ne.s32 	%p406, %r13, %r14;
	selp.u32 	%r1706, 1, 0, %p406;
	setp.ne.s32 	%p407, %r14, %r15;
	selp.u32 	%r1707, 1, 0, %p407;
	add.s32 	%r1708, %r1870, %r1700;
	selp.b32 	%r1709, 0, %r16, %p400;
	add.s32 	%r1710, %r17, %r1709;
	add.s32 	%r30, %r1708, %r1701;
	selp.b32 	%r1711, 0, %r1710, %p401;
	add.s32 	%r1712, %r18, %r1711;
	add.s32 	%r31, %r30, %r1702;
	selp.b32 	%r1713, 0, %r1712, %p402;
	add.s32 	%r1714, %r19, %r1713;
	add.s32 	%r1715, %r31, %r1703;
	selp.b32 	%r1716, 0, %r1714, %p403;
	add.s32 	%r1717, %r20, %r1716;
	add.s32 	%r1718, %r1715, %r1704;
	selp.b32 	%r1719, 0, %r1717, %p404;
	add.s32 	%r1720, %r21, %r1719;
	add.s32 	%r32, %r1718, %r1705;
	selp.b32 	%r1721, 0, %r1720, %p405;
	add.s32 	%r1722, %r22, %r1721;
	add.s32 	%r33, %r32, %r1706;
	selp.b32 	%r1723, 0, %r1722, %p406;
	add.s32 	%r1724, %r23, %r1723;
	add.s32 	%r1641, %r33, %r1707;
	selp.b32 	%r1725, 0, %r1724, %p407;
	add.s32 	%r1646, %r24, %r1725;
	mov.b32 	%r1697, 1;
	mov.b32 	%r1698, 0;
	mov.b32 	%r1699, -1;
	// begin inline asm
	shfl.sync.up.b32 %r1640, %r1641, %r1697, %r1698, %r1699;
	// end inline asm
	// begin inline asm
	shfl.sync.up.b32 %r1645, %r1646, %r1697, %r1698, %r1699;
	// end inline asm
	setp.eq.s32 	%p408, %r1641, 0;
	selp.b32 	%r1726, %r1645, 0, %p408;
	setp.lt.s32 	%p409, %r1616, 1;
	selp.b32 	%r1727, 0, %r1726, %p409;
	add.s32 	%r1656, %r1727, %r1646;
	selp.b32 	%r1728, 0, %r1640, %p409;
	add.s32 	%r1651, %r1728, %r1641;
	mov.b32 	%r1657, 2;
	// begin inline asm
	shfl.sync.up.b32 %r1650, %r1651, %r1657, %r1698, %r1699;
	// end inline asm
	// begin inline asm
	shfl.sync.up.b32 %r1655, %r1656, %r1657, %r1698, %r1699;
	// end inline asm
	setp.eq.s32 	%p410, %r1651, 0;
	selp.b32 	%r1729, %r1655, 0, %p410;
	setp.lt.s32 	%p411, %r1616, 2;
	selp.b32 	%r1730, 0, %r1729, %p411;
	add.s32 	%r1666, %r1730, %r1656;
	selp.b32 	%r1731, 0, %r1650, %p411;
	add.s32 	%r1661, %r1731, %r1651;
	mov.b32 	%r1667, 4;
	// begin inline asm
	shfl.sync.up.b32 %r1660, %r1661, %r1667, %r1698, %r1699;
	// end inline asm
	// begin inline asm
	shfl.sync.up.b32 %r1665, %r1666, %r1667, %r1698, %r1699;
	// end inline asm
	setp.eq.s32 	%p412, %r1661, 0;
	selp.b32 	%r1732, %r1665, 0, %p412;
	setp.lt.s32 	%p413, %r1616, 4;
	selp.b32 	%r1733, 0, %r1732, %p413;
	add.s32 	%r1676, %r1733, %r1666;
	selp.b32 	%r1734, 0, %r1660, %p413;
	add.s32 	%r1671, %r1734, %r1661;
	mov.b32 	%r1677, 8;
	// begin inline asm
	shfl.sync.up.b32 %r1670, %r1671, %r1677, %r1698, %r1699;
	// end inline asm
	// begin inline asm
	shfl.sync.up.b32 %r1675, %r1676, %r1677, %r1698, %r1699;
	// end inline asm
	setp.eq.s32 	%p414, %r1671, 0;
	selp.b32 	%r1735, %r1675, 0, %p414;
	setp.lt.s32 	%p415, %r1616, 8;
	selp.b32 	%r1736, 0, %r1735, %p415;
	add.s32 	%r1686, %r1736, %r1676;
	selp.b32 	%r1737, 0, %r1670, %p415;
	add.s32 	%r1681, %r1737, %r1671;
	mov.b32 	%r1687, 16;
	// begin inline asm
	shfl.sync.up.b32 %r1680, %r1681, %r1687, %r1698, %r1699;
	// end inline asm
	// begin inline asm
	shfl.sync.up.b32 %r1685, %r1686, %r1687, %r1698, %r1699;
	// end inline asm
	setp.eq.s32 	%p416, %r1681, 0;
	selp.b32 	%r1738, %r1685, 0, %p416;
	setp.lt.s32 	%p417, %r1616, 16;
	selp.b32 	%r1739, 0, %r1738, %p417;
	add.s32 	%r1696, %r1739, %r1686;
	selp.b32 	%r1740, 0, %r1680, %p417;
	add.s32 	%r1691, %r1740, %r1681;
	// begin inline asm
	shfl.sync.up.b32 %r1690, %r1691, %r1697, %r1698, %r1699;
	// end inline asm
	// begin inline asm
	shfl.sync.up.b32 %r1695, %r1696, %r1697, %r1698, %r1699;
	// end inline asm
	setp.ne.s32 	%p418, %r1616, 31;
	@%p418 bra 	$L__BB2_6;
	shl.b32 	%r1741, %r6, 3;
	mov.u32 	%r1742, _ZN6thrust24THRUST_300001_SM_1000_NS8cuda_cub4core6detail5shmemE;
	add.s32 	%r1743, %r1742, %r1741;
	st.shared.v2.u32 	[%r1743], {%r1691, %r1696};
$L__BB2_6:
	setp.ne.s32 	%p419, %r13, %r14;
	setp.ne.s32 	%p420, %r12, %r13;
	setp.ne.s32 	%p421, %r11, %r12;
	setp.ne.s32 	%p422, %r10, %r11;
	setp.ne.s32 	%p423, %r9, %r10;
	setp.ne.s32 	%p424, %r8, %r9;
	setp.ne.s32 	%p425, %r7, %r8;
	setp.ne.s32 	%p426, %r1876, 0;
	bar.sync 	0;
	ld.shared.v4.u32 	{%r38, %r1744, %r39, %r1745}, [_ZN6thrust24THRUST_300001_SM_1000_NS8cuda_cub4core6detail5shmemE];
	shr.u32 	%r1746, %r1876, 5;
	add.s32 	%r1747, %r39, %r38;
	setp.eq.s32 	%p427, %r39, 0;
	selp.b32 	%r1748, %r1744, 0, %p427;
	add.s32 	%r1749, %r1748, %r1745;
	setp.eq.s32 	%p428, %r1746, 2;
	selp.b32 	%r1750, %r1749, %r1744, %p428;
	selp.b32 	%r1751, %r1747, %r38, %p428;
	ld.shared.v4.u32 	{%r40, %r1752, %r41, %r1753}, [_ZN6thrust24THRUST_300001_SM_1000_NS8cuda_cub4core6detail5shmemE+16];
	add.s32 	%r1754, %r40, %r1747;
	setp.eq.s32 	%p429, %r40, 0;
	selp.b32 	%r1755, %r1749, 0, %p429;
	add.s32 	%r1756, %r1755, %r1752;
	setp.eq.s32 	%p430, %r1746, 3;
	selp.b32 	%r1757, %r1756, %r1750, %p430;
	selp.b32 	%r1758, %r1754, %r1751, %p430;
	add.s32 	%r1759, %r41, %r1754;
	setp.eq.s32 	%p431, %r41, 0;
	selp.b32 	%r1760, %r1756, 0, %p431;
	add.s32 	%r1761, %r1760, %r1753;
	setp.eq.s32 	%p432, %r1746, 4;
	selp.b32 	%r1762, %r1761, %r1757, %p432;
	selp.b32 	%r1763, %r1759, %r1758, %p432;
	ld.shared.v4.u32 	{%r42, %r1764, %r43, %r1765}, [_ZN6thrust24THRUST_300001_SM_1000_NS8cuda_cub4core6detail5shmemE+32];
	add.s32 	%r1766, %r42, %r1759;
	setp.eq.s32 	%p433, %r42, 0;
	selp.b32 	%r1767, %r1761, 0, %p433;
	add.s32 	%r1768, %r1767, %r1764;
	setp.eq.s32 	%p434, %r1746, 5;
	selp.b32 	%r1769, %r1768, %r1762, %p434;
	selp.b32 	%r1770, %r1766, %r1763, %p434;
	add.s32 	%r1771, %r43, %r1766;
	setp.eq.s32 	%p435, %r43, 0;
	selp.b32 	%r1772, %r1768, 0, %p435;
	add.s32 	%r1773, %r1772, %r1765;
	setp.eq.s32 	%p436, %r1746, 6;
	selp.b32 	%r1774, %r1773, %r1769, %p436;
	selp.b32 	%r1775, %r1771, %r1770, %p436;
	ld.shared.v4.u32 	{%r44, %r1776, %r45, %r1777}, [_ZN6thrust24THRUST_300001_SM_1000_NS8cuda_cub4core6detail5shmemE+48];
	add.s32 	%r1778, %r44, %r1771;
	setp.eq.s32 	%p437, %r44, 0;
	selp.b32 	%r1779, %r1773, 0, %p437;
	add.s32 	%r1780, %r1779, %r1776;
	setp.eq.s32 	%p438, %r1746, 7;
	selp.b32 	%r1781, %r1780, %r1774, %p438;
	selp.b32 	%r1782, %r1778, %r1775, %p438;
	setp.eq.s32 	%p439, %r45, 0;
	selp.b32 	%r1783, %r1780, 0, %p439;
	add.s32 	%r46, %r1783, %r1777;
	setp.lt.u32 	%p440, %r1876, 32;
	selp.b32 	%r1784, 0, %r1781, %p440;
	selp.b32 	%r1785, 0, %r1782, %p440;
	setp.eq.s32 	%p441, %r1690, 0;
	selp.b32 	%r1786, %r1784, 0, %p441;
	add.s32 	%r1787, %r1786, %r1695;
	setp.eq.s32 	%p442, %r1616, 0;
	selp.b32 	%r47, %r1784, %r1787, %p442;
	selp.b32 	%r1788, 0, %r1690, %p442;
	add.s32 	%r48, %r1785, %r1788;
	add.s32 	%r49, %r48, %r1870;
	setp.eq.s32 	%p443, %r1870, 0;
	selp.b32 	%r1789, %r47, 0, %p443;
	add.s32 	%r50, %r1789, %r16;
	selp.u32 	%r1790, 1, 0, %p425;
	add.s32 	%r1791, %r1870, %r1790;
	add.s32 	%r51, %r1791, %r48;
	selp.b32 	%r1792, 0, %r50, %p425;
	add.s32 	%r52, %r17, %r1792;
	add.s32 	%r53, %r30, %r48;
	selp.b32 	%r1793, 0, %r52, %p424;
	add.s32 	%r54, %r18, %r1793;
	add.s32 	%r55, %r31, %r48;
	selp.b32 	%r1794, 0, %r54, %p423;
	add.s32 	%r56, %r19, %r1794;
	selp.u32 	%r1795, 1, 0, %p422;
	add.s32 	%r57, %r55, %r1795;
	selp.b32 	%r1796, 0, %r56, %p422;
	add.s32 	%r58, %r20, %r1796;
	selp.u32 	%r1797, 1, 0, %p421;
	add.s32 	%r59, %r57, %r1797;
	selp.b32 	%r1798, 0, %r58, %p421;
	add.s32 	%r60, %r21, %r1798;
	add.s32 	%r61, %r32, %r48;
	selp.b32 	%r1799, 0, %r60, %p420;
	add.s32 	%r62, %r22, %r1799;
	add.s32 	%r63, %r33, %r48;
	selp.b32 	%r1800, 0, %r62, %p419;
	add.s32 	%r64, %r23, %r1800;
	@%p426 bra 	$L__BB2_8;
	add.s32 	%r1801, %r39, %r38;
	add.s32 	%r1802, %r40, %r1801;
	add.s32 	%r1803, %r41, %r1802;
	add.s32 	%r1804, %r42, %r1803;
	add.s32 	%r1805, %r43, %r1804;
	add.s32 	%r1806, %r44, %r1805;
	add.s32 	%r1807, %r45, %r1806;
	mov.b64 	%rd296, {%r1807, %r46};
	add.s64 	%rd295, %rd1, 512;
	mov.b64 	%rd297, 101;
	// begin inline asm
	st.relaxed.gpu.v2.u64 [%rd295], {%rd296, %rd297};
	// end inline asm
$L__BB2_8:
	add.s32 	%r1808, %r39, %r38;
	add.s32 	%r1809, %r40, %r1808;
	add.s32 	%r1810, %r41, %r1809;
	add.s32 	%r1811, %r42, %r1810;
	add.s32 	%r1812, %r43, %r1811;
	add.s32 	%r1813, %r44, %r1812;
	add.s32 	%r65, %r45, %r1813;
	setp.lt.s32 	%p444, %r65, 257;
	@%p444 bra 	$L__BB2_34;
	bar.sync 	0;
	@%p443 bra 	$L__BB2_11;
	shl.b32 	%r1814, %r48, 3;
	mov.u32 	%r1815, _ZN6thrust24THRUST_300001_SM_1000_NS8cuda_cub4core6detail5shmemE;
	add.s32 	%r1816, %r1815, %r1814;
	st.shared.v2.u32 	[%r1816], {%r1871, %r47};
$L__BB2_11:
	setp.eq.s32 	%p455, %r7, %r8;
	@%p455 bra 	$L__BB2_13;
	shl.b32 	%r1817, %r49, 3;
	mov.u32 	%r1818, _ZN6thrust24THRUST_300001_SM_1000_NS8cuda_cub4core6detail5shmemE;
	add.s32 	%r1819, %r1818, %r1817;
	st.shared.v2.u32 	[%r1819], {%r7, %r50};
$L__BB2_13:
	setp.eq.s32 	%p456, %r8, %r9;
	@%p456 bra 	$L__BB2_15;
	shl.b32 	%r1820, %r51, 3;
	mov.u32 	%r1821, _ZN6thrust24THRUST_300001_SM_1000_NS8cuda_cub4core6detail5shmemE;
	add.s32 	%r1822, %r1821, %r1820;
	st.shared.v2.u32 	[%r1822], {%r8, %r52};
$L__BB2_15:
	setp.eq.s32 	%p457, %r9, %r10;
	@%p457 bra 	$L__BB2_17;
	shl.b32 	%r1823, %r53, 3;
	mov.u32 	%r1824, _ZN6thrust24THRUST_300001_SM_1000_NS8cuda_cub4core6detail5shmemE;
	add.s32 	%r1825, %r1824, %r1823;
	st.shared.v2.u32 	[%r1825], {%r9, %r54};
$L__BB2_17:
	setp.eq.s32 	%p458, %r10, %r11;
	@%p458 bra 	$L__BB2_19;
	shl.b32 	%r1826, %r55, 3;
	mov.u32 	%r1827, _ZN6thrust24THRUST_300001_SM_1000_NS8cuda_cub4core6detail5shmemE;
	add.s32 	%r1828, %r1827, %r1826;
	st.shared.v2.u32 	[%r1828], {%r10, %r56};
$L__BB2_19:
	setp.eq.s32 	%p459, %r11, %r12;
	@%p459 bra 	$L__BB2_21;
	shl.b32 	%r1829, %r57, 3;
	mov.u32 	%r1830, _ZN6thrust24THRUST_300001_SM_1000_NS8cuda_cub4core6detail5shmemE;
	add.s32 	%r1831, %r1830, %r1829;
	st.shared.v2.u32 	[%r1831], {%r11, %r58};
$L__BB2_21:
	setp.eq.s32 	%p460, %r12, %r13;
	@%p460 bra 	$L__BB2_23;
	shl.b32 	%r1832, %r59, 3;
	mov.u32 	%r1833, _ZN6thrust24THRUST_300001_SM_1000_NS8cuda_cub4core6detail5shmemE;
	add.s32 	%r1834, %r1833, %r1832;
	st.shared.v2.u32 	[%r1834], {%r12, %r60};
$L__BB2_23:
	setp.eq.s32 	%p461, %r13, %r14;
	@%p461 bra 	$L__BB2_25;
	shl.b32 	%r1835, %r61, 3;
	mov.u32 	%r1836, _ZN6thrust24THRUST_300001_SM_1000_NS8cuda_cub4core6detail5shmemE;
	add.s32 	%r1837, %r1836, %r1835;
	st.shared.v2.u32 	[%r1837], {%r13, %r62};
$L__BB2_25:
	setp.eq.s32 	%p462, %r14, %r15;
	@%p462 bra 	$L__BB2_27;
	shl.b32 	%r1838, %r63, 3;
	mov.u32 	%r1839, _ZN6thrust24THRUST_300001_SM_1000_NS8cuda_cub4core6detail5shmemE;
	add.s32 	%r1840, %r1839, %r1838;
	st.shared.v2.u32 	[%r1840], {%r14, %r64};
$L__BB2_27:
	bar.sync 	0;
	setp.ge.u32 	%p463, %r1876, %r65;
	@%p463 bra 	$L__BB2_322;
	add.s32 	%r1841, %r39, %r40;
	add.s32 	%r1842, %r1841, %r41;
	add.s32 	%r1843, %r1842, %r42;
	add.s32 	%r1844, %r1843, %r43;
	add.s32 	%r1845, %r1844, %r44;
	add.s32 	%r1846, %r1845, %r45;
	add.s32 	%r1847, %r1846, %r38;
	not.b32 	%r1848, %r1876;
	add.s32 	%r66, %r1847, %r1848;
	and.b32  	%r1849, %r66, 768;
	setp.eq.s32 	%p464, %r1849, 768;
	@%p464 bra 	$L__BB2_31;
	shr.u32 	%r1850, %r66, 8;
	add.s32 	%r1851, %r1850, 1;
	and.b32  	%r1852, %r1851, 3;
	mul.wide.u32 	%rd325, %r1876, 4;
	add.s64 	%rd331, %rd5, %rd325;
	add.s64 	%rd330, %rd4, %rd325;
	shl.b32 	%r1853, %r1876, 3;
	mov.u32 	%r1854, _ZN6thrust24THRUST_300001_SM_1000_NS8cuda_cub4core6detail5shmemE;
	add.s32 	%r1873, %r1854, %r1853;
	neg.s32 	%r1872, %r1852;
	shl.b32 	%r1855, %r1851, 8;
	and.b32  	%r1856, %r1855, 768;
	add.s32 	%r1876, %r1876, %r1856;
$L__BB2_30:
	.pragma "nounroll";
	ld.shared.v2.u32 	{%r1857, %r1858}, [%r1873];
	st.global.u32 	[%rd330], %r1857;
	st.global.u32 	[%rd331], %r1858;
	add.s64 	%rd331, %rd331, 1024;
	add.s64 	%rd330, %rd330, 1024;
	add.s32 	%r1873, %r1873, 2048;
	add.s32 	%r1872, %r1872, 1;
	setp.ne.s32 	%p465, %r1872, 0;
	@%p465 bra 	$L__BB2_30;
$L__BB2_31:
	setp.lt.u32 	%p466, %r66, 768;
	@%p466 bra 	$L__BB2_322;
	mul.wide.u32 	%rd326, %r1876, 4;
	add.s64 	%rd327, %rd326, 2048;
	add.s64 	%rd333, %rd4, %rd327;
	add.s64 	%rd332, %rd5, %rd327;
	shl.b32 	%r1859, %r1876, 3;
	mov.u32 	%r1860, _ZN6thrust24THRUST_300001_SM_1000_NS8cuda_cub4core6detail5shmemE;
	add.s32 	%r1861, %r1859, %r1860;
	add.s32 	%r1875, %r1861, 4096;
$L__BB2_33:
	ld.shared.v2.u32 	{%r1862, %r1863}, [%r1875+-4096];
	st.global.u32 	[%rd333+-2048], %r1862;
	st.global.u32 	[%rd332+-2048], %r1863;
	ld.shared.v2.u32 	{%r1864, %r1865}, [%r1875+-2048];
	st.global.u32 	[%rd333+-1024], %r1864;
	st.global.u32 	[%rd332+-1024], %r1865;
	ld.shared.v2.u32 	{%r1866, %r1867}, [%r1875];
	st.global.u32 	[%rd333], %r1866;
	st.global.u32 	[%rd332], %r1867;
	ld.shared.v2.u32 	{%r1868, %r1869}, [%r1875+2048];
	st.global.u32 	[%rd333+1024], %r1868;
	st.global.u32 	[%rd332+1024], %r1869;
	add.s32 	%r1876, %r1876, 1024;
	add.s64 	%rd333, %rd333, 4096;
	add.s64 	%rd332, %rd332, 4096;
	add.s32 	%r1875, %r1875, 8192;
	setp.lt.s32 	%p467, %r1876, %r65;
	@%p467 bra 	$L__BB2_33;
	bra.uni 	$L__BB2_322;
$L__BB2_34:
	@%p443 bra 	$L__BB2_36;
	mul.wide.s32 	%rd298, %r48, 4;
	add.s64 	%rd299, %rd4, %rd298;
	st.global.u32 	[%rd299], %r1871;
	add.s64 	%rd300, %rd5, %rd298;
	st.global.u32 	[%rd300], %r47;
$L__BB2_36:
	setp.eq.s32 	%p446, %r7, %r8;
	@%p446 bra 	$L__BB2_38;
	mul.wide.s32 	%rd301, %r49, 4;
	add.s64 	%rd302, %rd4, %rd301;
	st.global.u32 	[%rd302], %r7;
	add.s64 	%rd303, %rd5, %rd301;
	st.global.u32 	[%rd303], %r50;
$L__BB2_38:
	setp.eq.s32 	%p447, %r8, %r9;
	@%p447 bra 	$L__BB2_40;
	mul.wide.s32 	%rd304, %r51, 4;
	add.s64 	%rd305, %rd4, %rd304;
	st.global.u32 	[%rd305], %r8;
	add.s64 	%rd306, %rd5, %rd304;
	st.global.u32 	[%rd306], %r52;
$L__BB2_40:
	setp.eq.s32 	%p448, %r9, %r10;
	@%p448 bra 	$L__BB2_42;
	mul.wide.s32 	%rd307, %r53, 4;
	add.s64 	%rd308, %rd4, %rd307;
	st.global.u32 	[%rd308], %r9;
	add.s64 	%rd309, %rd5, %rd307;
	st.global.u32 	[%rd309], %r54;
$L__BB2_42:
	setp.eq.s32 	%p449, %r10, %r11;
	@%p449 bra 	$L__BB2_44;
	mul.wide.s32 	%rd310, %r55, 4;
	add.s64 	%rd311, %rd4, %rd310;
	st.global.u32 	[%rd311], %r10;
	add.s64 	%rd312, %rd5, %rd310;
	st.global.u32 	[%rd312], %r56;
$L__BB2_44:
	setp.eq.s32 	%p450, %r11, %r12;
	@%p450 bra 	$L__BB2_46;
	mul.wide.s32 	%rd313, %r57, 4;
	add.s64 	%rd314, %rd4, %rd313;
	st.global.u32 	[%rd314], %r11;
	add.s64 	%rd315, %rd5, %rd313;
	st.global.u32 	[%rd315], %r58;
$L__BB2_46:
	setp.eq.s32 	%p451, %r12, %r13;
	@%p451 bra 	$L__BB2_48;
	mul.wide.s32 	%rd316, %r59, 4;
	add.s64 	%rd317, %rd4, %rd316;
	st.global.u32 	[%rd317], %r12;
	add.s64 	%rd318, %rd5, %rd316;
	st.global.u32 	[%rd318], %r60;
$L__BB2_48:
	setp.eq.s32 	%p452, %r13, %r14;
	@%p452 bra 	$L__BB2_50;
	mul.wide.s32 	%rd319, %r61, 4;
	add.s64 	%rd320, %rd4, %rd319;
	st.global.u32 	[%rd320], %r13;
	add.s64 	%rd321, %rd5, %rd319;
	st.global.u32 	[%rd321], %r62;
$L__BB2_50:
	setp.eq.s32 	%p453, %r14, %r15;
	@%p453 bra 	$L__BB2_322;
	mul.wide.s32 	%rd322, %r63, 4;
	add.s64 	%rd323, %rd4, %rd322;
	st.global.u32 	[%rd323], %r14;
	add.s64 	%rd324, %rd5, %rd322;
	st.global.u32 	[%rd324], %r64;
	bra.uni 	$L__BB2_322;
$L__BB2_52:
	mov.u32 	%r1892, %tid.x;
	and.b32  	%r1186, %r1892, 31;
	and.b32  	%r1187, %r1892, 992;
	add.s32 	%r1188, %r2, %r1186;
	mad.lo.s32 	%r81, %r1187, 9, %r1188;
	mul.wide.u32 	%rd211, %r81, 4;
	add.s64 	%rd202, %rd2, %rd211;
	// begin inline asm
	ld.global.nc.u32 %r1175, [%rd202];
	// end inline asm
	add.s64 	%rd203, %rd202, 128;
	// begin inline asm
	ld.global.nc.u32 %r1176, [%rd203];
	// end inline asm
	add.s64 	%rd204, %rd202, 256;
	// begin inline asm
	ld.global.nc.u32 %r1177, [%rd204];
	// end inline asm
	add.s64 	%rd205, %rd202, 384;
	// begin inline asm
	ld.global.nc.u32 %r1178, [%rd205];
	// end inline asm
	add.s64 	%rd206, %rd202, 512;
	// begin inline asm
	ld.global.nc.u32 %r1179, [%rd206];
	// end inline asm
	add.s64 	%rd207, %rd202, 640;
	// begin inline asm
	ld.global.nc.u32 %r1180, [%rd207];
	// end inline asm
	add.s64 	%rd208, %rd202, 768;
	// begin inline asm
	ld.global.nc.u32 %r1181, [%rd208];
	// end inline asm
	add.s64 	%rd209, %rd202, 896;
	// begin inline asm
	ld.global.nc.u32 %r1182, [%rd209];
	// end inline asm
	add.s64 	%rd210, %rd202, 1024;
	// begin inline asm
	ld.global.nc.u32 %r1183, [%rd210];
	// end inline asm
	// begin inline asm
	mov.u32 %r1184, %laneid;
	// end inline asm
	shr.u32 	%r83, %r1892, 5;
	mad.lo.s32 	%r1189, %r83, 288, %r1184;
	shl.b32 	%r1190, %r1189, 2;
	mov.u32 	%r1191, _ZN6thrust24THRUST_300001_SM_1000_NS8cuda_cub4core6detail5shmemE;
	add.s32 	%r84, %r1191, %r1190;
	st.shared.u32 	[%r84], %r1175;
	st.shared.u32 	[%r84+128], %r1176;
	st.shared.u32 	[%r84+256], %r1177;
	st.shared.u32 	[%r84+384], %r1178;
	st.shared.u32 	[%r84+512], %r1179;
	st.shared.u32 	[%r84+640], %r1180;
	st.shared.u32 	[%r84+768], %r1181;
	st.shared.u32 	[%r84+896], %r1182;
	st.shared.u32 	[%r84+1024], %r1183;
	bar.warp.sync 	-1;
	shl.b32 	%r1192, %r1184, 5;
	add.s32 	%r85, %r84, %r1192;
	ld.shared.u32 	%r86, [%r85];
	ld.shared.u32 	%r87, [%r85+4];
	ld.shared.u32 	%r88, [%r85+8];
	ld.shared.u32 	%r89, [%r85+12];
	ld.shared.u32 	%r90, [%r85+16];
	ld.shared.u32 	%r91, [%r85+20];
	ld.shared.u32 	%r92, [%r85+24];
	ld.shared.u32 	%r93, [%r85+28];
	ld.shared.u32 	%r94, [%r85+32];
	setp.ne.s32 	%p289, %r1892, 0;
	mov.b32 	%r1878, 0;
	@%p289 bra 	$L__BB2_54;
	mul.wide.u32 	%rd213, %r2, 4;
	add.s64 	%rd214, %rd2, %rd213;
	add.s64 	%rd212, %rd214, -4;
	// begin inline asm
	ld.global.nc.u32 %r1878, [%rd212];
	// end inline asm
$L__BB2_54:
	setp.eq.s32 	%p290, %r1892, 0;
	bar.sync 	0;
	add.s64 	%rd215, %rd3, %rd211;
	// begin inline asm
	ld.global.nc.u32 %r1194, [%rd215];
	// end inline asm
	add.s64 	%rd216, %rd215, 128;
	// begin inline asm
	ld.global.nc.u32 %r1195, [%rd216];
	// end inline asm
	add.s64 	%rd217, %rd215, 256;
	// begin inline asm
	ld.global.nc.u32 %r1196, [%rd217];
	// end inline asm
	add.s64 	%rd218, %rd215, 384;
	// begin inline asm
	ld.global.nc.u32 %r1197, [%rd218];
	// end inline asm
	add.s64 	%rd219, %rd215, 512;
	// begin inline asm
	ld.global.nc.u32 %r1198, [%rd219];
	// end inline asm
	add.s64 	%rd220, %rd215, 640;
	// begin inline asm
	ld.global.nc.u32 %r1199, [%rd220];
	// end inline asm
	add.s64 	%rd221, %rd215, 768;
	// begin inline asm
	ld.global.nc.u32 %r1200, [%rd221];
	// end inline asm
	add.s64 	%rd222, %rd215, 896;
	// begin inline asm
	ld.global.nc.u32 %r1201, [%rd222];
	// end inline asm
	add.s64 	%rd223, %rd215, 1024;
	// begin inline asm
	ld.global.nc.u32 %r1202, [%rd223];
	// end inline asm
	st.shared.u32 	[%r84], %r1194;
	st.shared.u32 	[%r84+128], %r1195;
	st.shared.u32 	[%r84+256], %r1196;
	st.shared.u32 	[%r84+384], %r1197;
	st.shared.u32 	[%r84+512], %r1198;
	st.shared.u32 	[%r84+640], %r1199;
	st.shared.u32 	[%r84+768], %r1200;
	st.shared.u32 	[%r84+896], %r1201;
	st.shared.u32 	[%r84+1024], %r1202;
	bar.warp.sync 	-1;
	ld.shared.u32 	%r97, [%r85];
	ld.shared.u32 	%r98, [%r85+4];
	ld.shared.u32 	%r99, [%r85+8];
	ld.shared.u32 	%r100, [%r85+12];
	ld.shared.u32 	%r101, [%r85+16];
	ld.shared.u32 	%r102, [%r85+20];
	ld.shared.u32 	%r103, [%r85+24];
	ld.shared.u32 	%r104, [%r85+28];
	ld.shared.u32 	%r105, [%r85+32];
	bar.sync 	0;
	shl.b32 	%r1203, %r1892, 2;
	add.s32 	%r1205, %r1191, %r1203;
	add.s32 	%r106, %r1205, 1148;
	st.shared.u32 	[%r1205+1148], %r94;
	bar.sync 	0;
	@%p290 bra 	$L__BB2_56;
	ld.shared.u32 	%r1878, [%r106+-4];
$L__BB2_56:
	setp.ne.s32 	%p291, %r1878, %r86;
	selp.u32 	%r1266, 1, 0, %p291;
	setp.ne.s32 	%p292, %r86, %r87;
	selp.u32 	%r1267, 1, 0, %p292;
	setp.ne.s32 	%p293, %r87, %r88;
	selp.u32 	%r1268, 1, 0, %p293;
	setp.ne.s32 	%p294, %r88, %r89;
	selp.u32 	%r1269, 1, 0, %p294;
	setp.ne.s32 	%p295, %r89, %r90;
	selp.u32 	%r1270, 1, 0, %p295;
	setp.ne.s32 	%p296, %r90, %r91;
	selp.u32 	%r1271, 1, 0, %p296;
	setp.ne.s32 	%p297, %r91, %r92;
	selp.u32 	%r1272, 1, 0, %p297;
	setp.ne.s32 	%p298, %r92, %r93;
	selp.u32 	%r1273, 1, 0, %p298;
	setp.ne.s32 	%p299, %r93, %r94;
	selp.u32 	%r1274, 1, 0, %p299;
	add.s32 	%r1275, %r1267, %r1266;
	selp.b32 	%r1276, 0, %r97, %p292;
	add.s32 	%r1277, %r98, %r1276;
	add.s32 	%r1278, %r1275, %r1268;
	selp.b32 	%r1279, 0, %r1277, %p293;
	add.s32 	%r1280, %r99, %r1279;
	add.s32 	%r1281, %r1278, %r1269;
	selp.b32 	%r1282, 0, %r1280, %p294;
	add.s32 	%r1283, %r100, %r1282;
	add.s32 	%r1284, %r1281, %r1270;
	selp.b32 	%r1285, 0, %r1283, %p295;
	add.s32 	%r1286, %r101, %r1285;
	add.s32 	%r1287, %r1284, %r1271;
	selp.b32 	%r1288, 0, %r1286, %p296;
	add.s32 	%r1289, %r102, %r1288;
	add.s32 	%r1290, %r1287, %r1272;
	selp.b32 	%r1291, 0, %r1289, %p297;
	add.s32 	%r1292, %r103, %r1291;
	add.s32 	%r1293, %r1290, %r1273;
	selp.b32 	%r1294, 0, %r1292, %p298;
	add.s32 	%r1295, %r104, %r1294;
	add.s32 	%r1207, %r1293, %r1274;
	selp.b32 	%r1296, 0, %r1295, %p299;
	add.s32 	%r1212, %r105, %r1296;
	mov.b32 	%r1263, 1;
	mov.b32 	%r1264, 0;
	mov.b32 	%r1265, -1;
	// begin inline asm
	shfl.sync.up.b32 %r1206, %r1207, %r1263, %r1264, %r1265;
	// end inline asm
	// begin inline asm
	shfl.sync.up.b32 %r1211, %r1212, %r1263, %r1264, %r1265;
	// end inline asm
	setp.eq.s32 	%p300, %r1207, 0;
	selp.b32 	%r1297, %r1211, 0, %p300;
	setp.lt.s32 	%p301, %r1184, 1;
	selp.b32 	%r1298, 0, %r1206, %p301;
	add.s32 	%r1217, %r1298, %r1207;
	selp.b32 	%r1299, 0, %r1297, %p301;
	add.s32 	%r1222, %r1299, %r1212;
	mov.b32 	%r1223, 2;
	// begin inline asm
	shfl.sync.up.b32 %r1216, %r1217, %r1223, %r1264, %r1265;
	// end inline asm
	// begin inline asm
	shfl.sync.up.b32 %r1221, %r1222, %r1223, %r1264, %r1265;
	// end inline asm
	setp.eq.s32 	%p302, %r1217, 0;
	selp.b32 	%r1300, %r1221, 0, %p302;
	setp.lt.s32 	%p303, %r1184, 2;
	selp.b32 	%r1301, 0, %r1216, %p303;
	add.s32 	%r1227, %r1301, %r1217;
	selp.b32 	%r1302, 0, %r1300, %p303;
	add.s32 	%r1232, %r1302, %r1222;
	mov.b32 	%r1233, 4;
	// begin inline asm
	shfl.sync.up.b32 %r1226, %r1227, %r1233, %r1264, %r1265;
	// end inline asm
	// begin inline asm
	shfl.sync.up.b32 %r1231, %r1232, %r1233, %r1264, %r1265;
	// end inline asm
	setp.eq.s32 	%p304, %r1227, 0;
	selp.b32 	%r1303, %r1231, 0, %p304;
	setp.lt.s32 	%p305, %r1184, 4;
	selp.b32 	%r1304, 0, %r1226, %p305;
	add.s32 	%r1237, %r1304, %r1227;
	selp.b32 	%r1305, 0, %r1303, %p305;
	add.s32 	%r1242, %r1305, %r1232;
	mov.b32 	%r1243, 8;
	// begin inline asm
	shfl.sync.up.b32 %r1236, %r1237, %r1243, %r1264, %r1265;
	// end inline asm
	// begin inline asm
	shfl.sync.up.b32 %r1241, %r1242, %r1243, %r1264, %r1265;
	// end inline asm
	setp.eq.s32 	%p306, %r1237, 0;
	selp.b32 	%r1306, %r1241, 0, %p306;
	setp.lt.s32 	%p307, %r1184, 8;
	selp.b32 	%r1307, 0, %r1236, %p307;
	add.s32 	%r1247, %r1307, %r1237;
	selp.b32 	%r1308, 0, %r1306, %p307;
	add.s32 	%r1252, %r1308, %r1242;
	mov.b32 	%r1253, 16;
	// begin inline asm
	shfl.sync.up.b32 %r1246, %r1247, %r1253, %r1264, %r1265;
	// end inline asm
	// begin inline asm
	shfl.sync.up.b32 %r1251, %r1252, %r1253, %r1264, %r1265;
	// end inline asm
	setp.eq.s32 	%p308, %r1247, 0;
	selp.b32 	%r1309, %r1251, 0, %p308;
	setp.lt.s32 	%p309, %r1184, 16;
	selp.b32 	%r1310, 0, %r1246, %p309;
	add.s32 	%r1257, %r1310, %r1247;
	selp.b32 	%r1311, 0, %r1309, %p309;
	add.s32 	%r1262, %r1311, %r1252;
	// begin inline asm
	shfl.sync.up.b32 %r1882, %r1257, %r1263, %r1264, %r1265;
	// end inline asm
	// begin inline asm
	shfl.sync.up.b32 %r1883, %r1262, %r1263, %r1264, %r1265;
	// end inline asm
	setp.ne.s32 	%p310, %r1184, 31;
	@%p310 bra 	$L__BB2_58;
	shl.b32 	%r1312, %r83, 3;
	mov.u32 	%r1313, _ZN6thrust24THRUST_300001_SM_1000_NS8cuda_cub4core6detail5shmemE;
	add.s32 	%r1314, %r1313, %r1312;
	st.shared.v2.u32 	[%r1314], {%r1257, %r1262};
$L__BB2_58:
	bar.sync 	0;
	ld.shared.v4.u32 	{%r1315, %r1316, %r1317, %r1318}, [_ZN6thrust24THRUST_300001_SM_1000_NS8cuda_cub4core6detail5shmemE];
	add.s32 	%r1319, %r1317, %r1315;
	setp.eq.s32 	%p311, %r1317, 0;
	selp.b32 	%r1320, %r1316, 0, %p311;
	add.s32 	%r1321, %r1320, %r1318;
	setp.eq.s32 	%p312, %r83, 2;
	selp.b32 	%r1322, %r1319, %r1315, %p312;
	selp.b32 	%r1323, %r1321, %r1316, %p312;
	ld.shared.v4.u32 	{%r1324, %r1325, %r1326, %r1327}, [_ZN6thrust24THRUST_300001_SM_1000_NS8cuda_cub4core6detail5shmemE+16];
	add.s32 	%r1328, %r1324, %r1319;
	setp.eq.s32 	%p313, %r1324, 0;
	selp.b32 	%r1329, %r1321, 0, %p313;
	add.s32 	%r1330, %r1329, %r1325;
	setp.eq.s32 	%p314, %r83, 3;
	selp.b32 	%r1331, %r1328, %r1322, %p314;
	selp.b32 	%r1332, %r1330, %r1323, %p314;
	add.s32 	%r1333, %r1326, %r1328;
	setp.eq.s32 	%p315, %r1326, 0;
	selp.b32 	%r1334, %r1330, 0, %p315;
	add.s32 	%r1335, %r1334, %r1327;
	setp.eq.s32 	%p316, %r83, 4;
	selp.b32 	%r1336, %r1333, %r1331, %p316;
	selp.b32 	%r1337, %r1335, %r1332, %p316;
	ld.shared.v4.u32 	{%r1338, %r1339, %r1340, %r1341}, [_ZN6thrust24THRUST_300001_SM_1000_NS8cuda_cub4core6detail5shmemE+32];
	add.s32 	%r1342, %r1338, %r1333;
	setp.eq.s32 	%p317, %r1338, 0;
	selp.b32 	%r1343, %r1335, 0, %p317;
	add.s32 	%r1344, %r1343, %r1339;
	setp.eq.s32 	%p318, %r83, 5;
	selp.b32 	%r1345, %r1342, %r1336, %p318;
	selp.b32 	%r1346, %r1344, %r1337, %p318;
	add.s32 	%r1347, %r1340, %r1342;
	setp.eq.s32 	%p319, %r1340, 0;
	selp.b32 	%r1348, %r1344, 0, %p319;
	add.s32 	%r1349, %r1348, %r1341;
	setp.eq.s32 	%p320, %r83, 6;
	selp.b32 	%r1350, %r1347, %r1345, %p320;
	selp.b32 	%r1351, %r1349, %r1346, %p320;
	ld.shared.v4.u32 	{%r1352, %r1353, %r1354, %r1355}, [_ZN6thrust24THRUST_300001_SM_1000_NS8cuda_cub4core6detail5shmemE+48];
	add.s32 	%r1356, %r1352, %r1347;
	setp.eq.s32 	%p321, %r1352, 0;
	selp.b32 	%r1357, %r1349, 0, %p321;
	add.s32 	%r1358, %r1357, %r1353;
	setp.eq.s32 	%p322, %r83, 7;
	selp.b32 	%r113, %r1356, %r1350, %p322;
	selp.b32 	%r114, %r1358, %r1351, %p322;
	add.s32 	%r115, %r1354, %r1356;
	setp.eq.s32 	%p323, %r1354, 0;
	selp.b32 	%r1359, %r1358, 0, %p323;
	add.s32 	%r116, %r1359, %r1355;
	setp.lt.u32 	%p324, %r1892, 32;
	@%p324 bra 	$L__BB2_60;
	setp.eq.s32 	%p325, %r1882, 0;
	selp.b32 	%r1360, %r114, 0, %p325;
	add.s32 	%r1361, %r1360, %r1883;
	setp.eq.s32 	%p326, %r1184, 0;
	selp.b32 	%r1362, 0, %r1882, %p326;
	add.s32 	%r1882, %r113, %r1362;
	selp.b32 	%r1883, %r114, %r1361, %p326;
	bra.uni 	$L__BB2_76;
$L__BB2_60:
	setp.ne.s32 	%p327, %r1892, 0;
	mul.wide.u32 	%rd225, %r1, 16;
	add.s64 	%rd18, %rd1, %rd225;
	@%p327 bra 	$L__BB2_62;
	st.shared.u32 	[_ZN6thrust24THRUST_300001_SM_1000_NS8cuda_cub4core6detail5shmemE+116], %r115;
	st.shared.u32 	[_ZN6thrust24THRUST_300001_SM_1000_NS8cuda_cub4core6detail5shmemE+120], %r116;
	mov.b64 	%rd227, {%r115, %r116};
	add.s64 	%rd226, %rd18, 512;
	mov.b64 	%rd228, 100;
	// begin inline asm
	st.relaxed.gpu.v2.u64 [%rd226], {%rd227, %rd228};
	// end inline asm
$L__BB2_62:
	mov.u32 	%r1363, %nctaid.x;
	setp.gt.u32 	%p328, %r1363, 499;
	@%p328 bra 	$L__BB2_64;
	membar.cta;
	bra.uni 	$L__BB2_65;
$L__BB2_64:
	mov.b32 	%r1364, 450;
	// begin inline asm
	nanosleep.u32 %r1364;
	// end inline asm
$L__BB2_65:
	mul.wide.u32 	%rd229, %r1892, 16;
	xor.b64  	%rd230, %rd229, -16;
	add.s64 	%rd231, %rd18, %rd230;
	add.s64 	%rd19, %rd231, 512;
$L__BB2_66:
	// begin inline asm
	ld.relaxed.gpu.v2.u64 {%rd232, %rd334}, [%rd19];
	// end inline asm
	setp.eq.s64 	%p329, %rd334, 99;
	mov.b32 	%r1365, -1;
	vote.sync.any.pred 	%p330, %p329, %r1365;
	@%p330 bra 	$L__BB2_66;
	mov.b64 	{%r1369, %r1374}, %rd232;
	setp.eq.s64 	%p331, %rd334, 101;
	mov.b32 	%r1417, -1;
	vote.sync.ballot.b32 	%r1418, %p331, %r1417;
	// begin inline asm
	mov.u32 %r1367, %lanemask_ge;
	// end inline asm
	and.b32  	%r1419, %r1418, %r1367;
	or.b32  	%r1420, %r1419, -2147483648;
	add.s32 	%r1421, %r1420, -1;
	not.b32 	%r1422, %r1420;
	and.b32  	%r1423, %r1422, %r1421;
	popc.b32 	%r1371, %r1423;
	mov.b32 	%r1375, 1;
	// begin inline asm
	shfl.sync.down.b32 %r1368, %r1369, %r1375, %r1371, %r1417;
	// end inline asm
	// begin inline asm
	shfl.sync.down.b32 %r1373, %r1374, %r1375, %r1371, %r1417;
	// end inline asm
	setp.lt.s32 	%p333, %r1184, %r1371;
	setp.eq.s32 	%p334, %r1369, 0;
	selp.b32 	%r1424, %r1368, 0, %p333;
	add.s32 	%r1379, %r1424, %r1369;
	selp.b32 	%r1425, %r1373, 0, %p334;
	selp.b32 	%r1426, %r1425, 0, %p333;
	add.s32 	%r1384, %r1426, %r1374;
	mov.b32 	%r1385, 2;
	// begin inline asm
	shfl.sync.down.b32 %r1378, %r1379, %r1385, %r1371, %r1417;
	// end inline asm
	// begin inline asm
	shfl.sync.down.b32 %r1383, %r1384, %r1385, %r1371, %r1417;
	// end inline asm
	add.s32 	%r1427, %r1184, 2;
	setp.gt.s32 	%p335, %r1427, %r1371;
	setp.eq.s32 	%p336, %r1379, 0;
	selp.b32 	%r1428, %r1383, 0, %p336;
	selp.b32 	%r1429, 0, %r1378, %p335;
	add.s32 	%r1389, %r1379, %r1429;
	selp.b32 	%r1430, 0, %r1428, %p335;
	add.s32 	%r1394, %r1430, %r1384;
	mov.b32 	%r1395, 4;
	// begin inline asm
	shfl.sync.down.b32 %r1388, %r1389, %r1395, %r1371, %r1417;
	// end inline asm
	// begin inline asm
	shfl.sync.down.b32 %r1393, %r1394, %r1395, %r1371, %r1417;
	// end inline asm
	add.s32 	%r1431, %r1184, 4;
	setp.gt.s32 	%p337, %r1431, %r1371;
	setp.eq.s32 	%p338, %r1389, 0;
	selp.b32 	%r1432, %r1393, 0, %p338;
	selp.b32 	%r1433, 0, %r1388, %p337;
	add.s32 	%r1399, %r1389, %r1433;
	selp.b32 	%r1434, 0, %r1432, %p337;
	add.s32 	%r1404, %r1394, %r1434;
	mov.b32 	%r1405, 8;
	// begin inline asm
	shfl.sync.down.b32 %r1398, %r1399, %r1405, %r1371, %r1417;
	// end inline asm
	// begin inline asm
	shfl.sync.down.b32 %r1403, %r1404, %r1405, %r1371, %r1417;
	// end inline asm
	add.s32 	%r1435, %r1184, 8;
	setp.gt.s32 	%p339, %r1435, %r1371;
	setp.eq.s32 	%p340, %r1399, 0;
	selp.b32 	%r1436, %r1403, 0, %p340;
	selp.b32 	%r1437, 0, %r1398, %p339;
	add.s32 	%r1409, %r1399, %r1437;
	selp.b32 	%r1438, 0, %r1436, %p339;
	add.s32 	%r1414, %r1404, %r1438;
	mov.b32 	%r1415, 16;
	// begin inline asm
	shfl.sync.down.b32 %r1408, %r1409, %r1415, %r1371, %r1417;
	// end inline asm
	// begin inline asm
	shfl.sync.down.b32 %r1413, %r1414, %r1415, %r1371, %r1417;
	// end inline asm
	add.s32 	%r1439, %r1184, 16;
	setp.gt.s32 	%p341, %r1439, %r1371;
	setp.eq.s32 	%p342, %r1409, 0;
	selp.b32 	%r1440, %r1413, 0, %p342;
	selp.b32 	%r1441, 0, %r1408, %p341;
	add.s32 	%r1879, %r1441, %r1409;
	selp.b32 	%r1442, 0, %r1440, %p341;
	add.s32 	%r1880, %r1414, %r1442;
	not.b32 	%r1443, %r1892;
	add.s32 	%r1881, %r1, %r1443;
	add.s64 	%rd22, %rd1, 512;
$L__BB2_68:
	setp.ne.s64 	%p343, %rd334, 101;
	mov.b32 	%r1444, -1;
	vote.sync.all.pred 	%p344, %p343, %r1444;
	not.pred 	%p345, %p344;
	@%p345 bra 	$L__BB2_72;
	mul.wide.s32 	%rd274, %r1881, 16;
	add.s64 	%rd275, %rd22, %rd274;
	add.s64 	%rd273, %rd275, -512;
$L__BB2_70:
	// begin inline asm
	ld.relaxed.gpu.v2.u64 {%rd271, %rd334}, [%rd273];
	// end inline asm
	setp.eq.s64 	%p383, %rd334, 99;
	mov.b32 	%r1527, -1;
	vote.sync.any.pred 	%p384, %p383, %r1527;
	@%p384 bra 	$L__BB2_70;
	mov.b64 	{%r1530, %r1535}, %rd271;
	setp.eq.s64 	%p385, %rd334, 101;
	mov.b32 	%r1578, -1;
	vote.sync.ballot.b32 	%r1579, %p385, %r1578;
	and.b32  	%r1580, %r1579, %r1367;
	or.b32  	%r1581, %r1580, -2147483648;
	add.s32 	%r1582, %r1581, -1;
	not.b32 	%r1583, %r1581;
	and.b32  	%r1584, %r1583, %r1582;
	popc.b32 	%r1532, %r1584;
	mov.b32 	%r1536, 1;
	// begin inline asm
	shfl.sync.down.b32 %r1529, %r1530, %r1536, %r1532, %r1578;
	// end inline asm
	// begin inline asm
	shfl.sync.down.b32 %r1534, %r1535, %r1536, %r1532, %r1578;
	// end inline asm
	setp.lt.s32 	%p387, %r1184, %r1532;
	setp.eq.s32 	%p388, %r1530, 0;
	selp.b32 	%r1585, %r1529, 0, %p387;
	add.s32 	%r1540, %r1585, %r1530;
	selp.b32 	%r1586, %r1534, 0, %p388;
	selp.b32 	%r1587, %r1586, 0, %p387;
	add.s32 	%r1545, %r1587, %r1535;
	mov.b32 	%r1546, 2;
	// begin inline asm
	shfl.sync.down.b32 %r1539, %r1540, %r1546, %r1532, %r1578;
	// end inline asm
	// begin inline asm
	shfl.sync.down.b32 %r1544, %r1545, %r1546, %r1532, %r1578;
	// end inline asm
	add.s32 	%r1588, %r1184, 2;
	setp.gt.s32 	%p389, %r1588, %r1532;
	setp.eq.s32 	%p390, %r1540, 0;
	selp.b32 	%r1589, %r1544, 0, %p390;
	selp.b32 	%r1590, 0, %r1539, %p389;
	add.s32 	%r1550, %r1540, %r1590;
	selp.b32 	%r1591, 0, %r1589, %p389;
	add.s32 	%r1555, %r1591, %r1545;
	mov.b32 	%r1556, 4;
	// begin inline asm
	shfl.sync.down.b32 %r1549, %r1550, %r1556, %r1532, %r1578;
	// end inline asm
	// begin inline asm
	shfl.sync.down.b32 %r1554, %r1555, %r1556, %r1532, %r1578;
	// end inline asm
	add.s32 	%r1592, %r1184, 4;
	setp.gt.s32 	%p391, %r1592, %r1532;
	setp.eq.s32 	%p392, %r1550, 0;
	selp.b32 	%r1593, %r1554, 0, %p392;
	selp.b32 	%r1594, 0, %r1549, %p391;
	add.s32 	%r1560, %r1550, %r1594;
	selp.b32 	%r1595, 0, %r1593, %p391;
	add.s32 	%r1565, %r1555, %r1595;
	mov.b32 	%r1566, 8;
	// begin inline asm
	shfl.sync.down.b32 %r1559, %r1560, %r1566, %r1532, %r1578;
	// end inline asm
	// begin inline asm
	shfl.sync.down.b32 %r1564, %r1565, %r1566, %r1532, %r1578;
	// end inline asm
	add.s32 	%r1596, %r1184, 8;
	setp.gt.s32 	%p393, %r1596, %r1532;
	setp.eq.s32 	%p394, %r1560, 0;
	selp.b32 	%r1597, %r1564, 0, %p394;
	selp.b32 	%r1598, 0, %r1559, %p393;
	add.s32 	%r1570, %r1560, %r1598;
	selp.b32 	%r1599, 0, %r1597, %p393;
	add.s32 	%r1575, %r1565, %r1599;
	mov.b32 	%r1576, 16;
	// begin inline asm
	shfl.sync.down.b32 %r1569, %r1570, %r1576, %r1532, %r1578;
	// end inline asm
	// begin inline asm
	shfl.sync.down.b32 %r1574, %r1575, %r1576, %r1532, %r1578;
	// end inline asm
	add.s32 	%r1600, %r1184, 16;
	setp.gt.s32 	%p395, %r1600, %r1532;
	setp.eq.s32 	%p396, %r1570, 0;
	selp.b32 	%r1601, %r1574, 0, %p396;
	selp.b32 	%r1602, 0, %r1569, %p395;
	selp.b32 	%r1603, 0, %r1601, %p395;
	add.s32 	%r1604, %r1575, %r1603;
	add.s32 	%r1605, %r1602, %r1879;
	add.s32 	%r126, %r1605, %r1570;
	setp.eq.s32 	%p397, %r1879, 0;
	selp.b32 	%r1606, %r1604, 0, %p397;
	add.s32 	%r1880, %r1606, %r1880;
	add.s32 	%r1881, %r1881, -32;
	mov.u32 	%r1879, %r126;
	bra.uni 	$L__BB2_68;
$L__BB2_72:
	@%p327 bra 	$L__BB2_74;
	add.s32 	%r1446, %r1879, %r115;
	setp.eq.s32 	%p347, %r115, 0;
	selp.b32 	%r1447, %r1880, 0, %p347;
	add.s32 	%r1448, %r1447, %r116;
	mov.b64 	%rd236, {%r1446, %r1448};
	add.s64 	%rd235, %rd18, 512;
	mov.b64 	%rd237, 101;
	// begin inline asm
	st.relaxed.gpu.v2.u64 [%rd235], {%rd236, %rd237};
	// end inline asm
	st.shared.u32 	[_ZN6thrust24THRUST_300001_SM_1000_NS8cuda_cub4core6detail5shmemE+100], %r1879;
	st.shared.v2.u32 	[_ZN6thrust24THRUST_300001_SM_1000_NS8cuda_cub4core6detail5shmemE+104], {%r1880, %r1446};
	st.shared.u32 	[_ZN6thrust24THRUST_300001_SM_1000_NS8cuda_cub4core6detail5shmemE+112], %r1448;
$L__BB2_74:
	setp.ne.s32 	%p348, %r1184, 0;
	@%p348 bra 	$L__BB2_76;
	st.shared.v2.u32 	[_ZN6thrust24THRUST_300001_SM_1000_NS8cuda_cub4core6detail5shmemE+72], {%r1879, %r1880};
	mov.u32 	%r1882, %r1879;
	mov.u32 	%r1883, %r1880;
$L__BB2_76:
	setp.eq.s32 	%p349, %r1892, 0;
	bar.sync 	0;
	@%p349 bra 	$L__BB2_78;
	ld.shared.v2.u32 	{%r1449, %r1450}, [_ZN6thrust24THRUST_300001_SM_1000_NS8cuda_cub4core6detail5shmemE+72];
	add.s32 	%r131, %r1449, %r1882;
	setp.eq.s32 	%p350, %r1882, 0;
	selp.b32 	%r1451, %r1450, 0, %p350;
	add.s32 	%r1883, %r1451, %r1883;
	mov.u32 	%r1882, %r131;
$L__BB2_78:
	setp.ne.s32 	%p351, %r92, %r93;
	setp.ne.s32 	%p352, %r91, %r92;
	setp.ne.s32 	%p353, %r90, %r91;
	setp.ne.s32 	%p354, %r89, %r90;
	setp.ne.s32 	%p355, %r88, %r89;
	setp.ne.s32 	%p356, %r87, %r88;
	setp.ne.s32 	%p357, %r86, %r87;
	setp.ne.s32 	%p358, %r1878, %r86;
	selp.u32 	%r1452, 1, 0, %p358;
	add.s32 	%r135, %r1882, %r1452;
	selp.b32 	%r1453, 0, %r1883, %p358;
	add.s32 	%r136, %r1453, %r97;
	selp.u32 	%r1454, 1, 0, %p357;
	add.s32 	%r1455, %r1454, %r1452;
	add.s32 	%r137, %r1455, %r1882;
	selp.b32 	%r1456, 0, %r136, %p357;
	add.s32 	%r138, %r98, %r1456;
	selp.u32 	%r1457, 1, 0, %p356;
	add.s32 	%r139, %r137, %r1457;
	selp.b32 	%r1458, 0, %r138, %p356;
	add.s32 	%r140, %r99, %r1458;
	selp.u32 	%r1459, 1, 0, %p355;
	add.s32 	%r141, %r139, %r1459;
	selp.b32 	%r1460, 0, %r140, %p355;
	add.s32 	%r142, %r100, %r1460;
	selp.u32 	%r1461, 1, 0, %p354;
	add.s32 	%r143, %r141, %r1461;
	selp.b32 	%r1462, 0, %r142, %p354;
	add.s32 	%r144, %r101, %r1462;
	selp.u32 	%r1463, 1, 0, %p353;
	add.s32 	%r145, %r143, %r1463;
	selp.b32 	%r1464, 0, %r144, %p353;
	add.s32 	%r146, %r102, %r1464;
	selp.u32 	%r1465, 1, 0, %p352;
	add.s32 	%r147, %r145, %r1465;
	selp.b32 	%r1466, 0, %r146, %p352;
	add.s32 	%r148, %r103, %r1466;
	selp.u32 	%r1467, 1, 0, %p351;
	add.s32 	%r149, %r147, %r1467;
	selp.b32 	%r1468, 0, %r148, %p351;
	add.s32 	%r150, %r104, %r1468;
	ld.shared.u32 	%r151, [_ZN6thrust24THRUST_300001_SM_1000_NS8cuda_cub4core6detail5shmemE+116];
	ld.shared.u32 	%r152, [_ZN6thrust24THRUST_300001_SM_1000_NS8cuda_cub4core6detail5shmemE+100];
	setp.lt.s32 	%p359, %r151, 257;
	@%p359 bra 	$L__BB2_104;
	setp.eq.s32 	%p369, %r1878, %r86;
	bar.sync 	0;
	@%p369 bra 	$L__BB2_81;
	sub.s32 	%r1469, %r1882, %r152;
	shl.b32 	%r1470, %r1469, 3;
	mov.u32 	%r1471, _ZN6thrust24THRUST_300001_SM_1000_NS8cuda_cub4core6detail5shmemE;
	add.s32 	%r1472, %r1471, %r1470;
	st.shared.v2.u32 	[%r1472], {%r1878, %r1883};
$L__BB2_81:
	setp.eq.s32 	%p370, %r86, %r87;
	@%p370 bra 	$L__BB2_83;
	sub.s32 	%r1473, %r135, %r152;
	shl.b32 	%r1474, %r1473, 3;
	mov.u32 	%r1475, _ZN6thrust24THRUST_300001_SM_1000_NS8cuda_cub4core6detail5shmemE;
	add.s32 	%r1476, %r1475, %r1474;
	st.shared.v2.u32 	[%r1476], {%r86, %r136};
$L__BB2_83:
	setp.eq.s32 	%p371, %r87, %r88;
	@%p371 bra 	$L__BB2_85;
	sub.s32 	%r1477, %r137, %r152;
	shl.b32 	%r1478, %r1477, 3;
	mov.u32 	%r1479, _ZN6thrust24THRUST_300001_SM_1000_NS8cuda_cub4core6detail5shmemE;
	add.s32 	%r1480, %r1479, %r1478;
	st.shared.v2.u32 	[%r1480], {%r87, %r138};
$L__BB2_85:
	setp.eq.s32 	%p372, %r88, %r89;
	@%p372 bra 	$L__BB2_87;
	sub.s32 	%r1481, %r139, %r152;
	shl.b32 	%r1482, %r1481, 3;
	mov.u32 	%r1483, _ZN6thrust24THRUST_300001_SM_1000_NS8cuda_cub4core6detail5shmemE;
	add.s32 	%r1484, %r1483, %r1482;
	st.shared.v2.u32 	[%r1484], {%r88, %r140};
$L__BB2_87:
	setp.eq.s32 	%p373, %r89, %r90;
	@%p373 bra 	$L__BB2_89;
	sub.s32 	%r1485, %r141, %r152;
	shl.b32 	%r1486, %r1485, 3;
	mov.u32 	%r1487, _ZN6thrust24THRUST_300001_SM_1000_NS8cuda_cub4core6detail5shmemE;
	add.s32 	%r1488, %r1487, %r1486;
	st.shared.v2.u32 	[%r1488], {%r89, %r142};
$L__BB2_89:
	setp.eq.s32 	%p374, %r90, %r91;
	@%p374 bra 	$L__BB2_91;
	sub.s32 	%r1489, %r143, %r152;
	shl.b32 	%r1490, %r1489, 3;
	mov.u32 	%r1491, _ZN6thrust24THRUST_300001_SM_1000_NS8cuda_cub4core6detail5shmemE;
	add.s32 	%r1492, %r1491, %r1490;
	st.shared.v2.u32 	[%r1492], {%r90, %r144};
$L__BB2_91:
	setp.eq.s32 	%p375, %r91, %r92;
	@%p375 bra 	$L__BB2_93;
	sub.s32 	%r1493, %r145, %r152;
	shl.b32 	%r1494, %r1493, 3;
	mov.u32 	%r1495, _ZN6thrust24THRUST_300001_SM_1000_NS8cuda_cub4core6detail5shmemE;
	add.s32 	%r1496, %r1495, %r1494;
	st.shared.v2.u32 	[%r1496], {%r91, %r146};
$L__BB2_93:
	setp.eq.s32 	%p376, %r92, %r93;
	@%p376 bra 	$L__BB2_95;
	sub.s32 	%r1497, %r147, %r152;
	shl.b32 	%r1498, %r1497, 3;
	mov.u32 	%r1499, _ZN6thrust24THRUST_300001_SM_1000_NS8cuda_cub4core6detail5shmemE;
	add.s32 	%r1500, %r1499, %r1498;
	st.shared.v2.u32 	[%r1500], {%r92, %r148};
$L__BB2_95:
	setp.eq.s32 	%p377, %r93, %r94;
	@%p377 bra 	$L__BB2_97;
	sub.s32 	%r1501, %r149, %r152;
	shl.b32 	%r1502, %r1501, 3;
	mov.u32 	%r1503, _ZN6thrust24THRUST_300001_SM_1000_NS8cuda_cub4core6detail5shmemE;
	add.s32 	%r1504, %r1503, %r1502;
	st.shared.v2.u32 	[%r1504], {%r93, %r150};
$L__BB2_97:
	bar.sync 	0;
	setp.ge.s32 	%p378, %r1892, %r151;
	@%p378 bra 	$L__BB2_322;
	not.b32 	%r1505, %r1892;
	add.s32 	%r153, %r151, %r1505;
	and.b32  	%r1506, %r153, 768;
	setp.eq.s32 	%p379, %r1506, 768;
	@%p379 bra 	$L__BB2_101;
	shr.u32 	%r1507, %r153, 8;
	add.s32 	%r1508, %r1507, 1;
	and.b32  	%r1509, %r1508, 3;
	shl.b32 	%r1510, %r1892, 3;
	mov.u32 	%r1511, _ZN6thrust24THRUST_300001_SM_1000_NS8cuda_cub4core6detail5shmemE;
	add.s32 	%r1888, %r1511, %r1510;
	add.s32 	%r1887, %r1892, %r152;
	neg.s32 	%r1886, %r1509;
	shl.b32 	%r1512, %r1508, 8;
	and.b32  	%r1513, %r1512, 768;
	add.s32 	%r1892, %r1892, %r1513;
$L__BB2_100:
	.pragma "nounroll";
	mul.wide.s32 	%rd265, %r1887, 4;
	add.s64 	%rd266, %rd5, %rd265;
	add.s64 	%rd267, %rd4, %rd265;
	ld.shared.v2.u32 	{%r1514, %r1515}, [%r1888];
	st.global.u32 	[%rd267], %r1514;
	st.global.u32 	[%rd266], %r1515;
	add.s32 	%r1888, %r1888, 2048;
	add.s32 	%r1887, %r1887, 256;
	add.s32 	%r1886, %r1886, 1;
	setp.ne.s32 	%p380, %r1886, 0;
	@%p380 bra 	$L__BB2_100;
$L__BB2_101:
	setp.lt.u32 	%p381, %r153, 768;
	@%p381 bra 	$L__BB2_322;
	add.s64 	%rd26, %rd4, 2048;
	add.s32 	%r1891, %r1892, %r152;
	add.s64 	%rd27, %rd5, 2048;
	shl.b32 	%r1516, %r1892, 3;
	mov.u32 	%r1517, _ZN6thrust24THRUST_300001_SM_1000_NS8cuda_cub4core6detail5shmemE;
	add.s32 	%r1518, %r1516, %r1517;
	add.s32 	%r1890, %r1518, 4096;
$L__BB2_103:
	mul.wide.s32 	%rd268, %r1891, 4;
	add.s64 	%rd269, %rd26, %rd268;
	add.s64 	%rd270, %rd27, %rd268;
	ld.shared.v2.u32 	{%r1519, %r1520}, [%r1890+-4096];
	st.global.u32 	[%rd269+-2048], %r1519;
	st.global.u32 	[%rd270+-2048], %r1520;
	ld.shared.v2.u32 	{%r1521, %r1522}, [%r1890+-2048];
	st.global.u32 	[%rd269+-1024], %r1521;
	st.global.u32 	[%rd270+-1024], %r1522;
	ld.shared.v2.u32 	{%r1523, %r1524}, [%r1890];
	st.global.u32 	[%rd269], %r1523;
	st.global.u32 	[%rd270], %r1524;
	ld.shared.v2.u32 	{%r1525, %r1526}, [%r1890+2048];
	st.global.u32 	[%rd269+1024], %r1525;
	st.global.u32 	[%rd270+1024], %r1526;
	add.s32 	%r1892, %r1892, 1024;
	add.s32 	%r1891, %r1891, 1024;
	add.s32 	%r1890, %r1890, 8192;
	setp.lt.s32 	%p382, %r1892, %r151;
	@%p382 bra 	$L__BB2_103;
	bra.uni 	$L__BB2_322;
$L__BB2_104:
	setp.eq.s32 	%p360, %r1878, %r86;
	@%p360 bra 	$L__BB2_106;
	mul.wide.s32 	%rd238, %r1882, 4;
	add.s64 	%rd239, %rd4, %rd238;
	st.global.u32 	[%rd239], %r1878;
	add.s64 	%rd240, %rd5, %rd238;
	st.global.u32 	[%rd240], %r1883;
$L__BB2_106:
	setp.eq.s32 	%p361, %r86, %r87;
	@%p361 bra 	$L__BB2_108;
	mul.wide.s32 	%rd241, %r135, 4;
	add.s64 	%rd242, %rd4, %rd241;
	st.global.u32 	[%rd242], %r86;
	add.s64 	%rd243, %rd5, %rd241;
	st.global.u32 	[%rd243], %r136;
$L__BB2_108:
	setp.eq.s32 	%p362, %r87, %r88;
	@%p362 bra 	$L__BB2_110;
	mul.wide.s32 	%rd244, %r137, 4;
	add.s64 	%rd245, %rd4, %rd244;
	st.global.u32 	[%rd245], %r87;
	add.s64 	%rd246, %rd5, %rd244;
	st.global.u32 	[%rd246], %r138;
$L__BB2_110:
	setp.eq.s32 	%p363, %r88, %r89;
	@%p363 bra 	$L__BB2_112;
	mul.wide.s32 	%rd247, %r139, 4;
	add.s64 	%rd248, %rd4, %rd247;
	st.global.u32 	[%rd248], %r88;
	add.s64 	%rd249, %rd5, %rd247;
	st.global.u32 	[%rd249], %r140;
$L__BB2_112:
	setp.eq.s32 	%p364, %r89, %r90;
	@%p364 bra 	$L__BB2_114;
	mul.wide.s32 	%rd250, %r141, 4;
	add.s64 	%rd251, %rd4, %rd250;
	st.global.u32 	[%rd251], %r89;
	add.s64 	%rd252, %rd5, %rd250;
	st.global.u32 	[%rd252], %r142;
$L__BB2_114:
	setp.eq.s32 	%p365, %r90, %r91;
	@%p365 bra 	$L__BB2_116;
	mul.wide.s32 	%rd253, %r143, 4;
	add.s64 	%rd254, %rd4, %rd253;
	st.global.u32 	[%rd254], %r90;
	add.s64 	%rd255, %rd5, %rd253;
	st.global.u32 	[%rd255], %r144;
$L__BB2_116:
	setp.eq.s32 	%p366, %r91, %r92;
	@%p366 bra 	$L__BB2_118;
	mul.wide.s32 	%rd256, %r145, 4;
	add.s64 	%rd257, %rd4, %rd256;
	st.global.u32 	[%rd257], %r91;
	add.s64 	%rd258, %rd5, %rd256;
	st.global.u32 	[%rd258], %r146;
$L__BB2_118:
	setp.eq.s32 	%p367, %r92, %r93;
	@%p367 bra 	$L__BB2_120;
	mul.wide.s32 	%rd259, %r147, 4;
	add.s64 	%rd260, %rd4, %rd259;
	st.global.u32 	[%rd260], %r92;
	add.s64 	%rd261, %rd5, %rd259;
	st.global.u32 	[%rd261], %r148;
$L__BB2_120:
	setp.eq.s32 	%p368, %r93, %r94;
	@%p368 bra 	$L__BB2_322;
	mul.wide.s32 	%rd262, %r149, 4;
	add.s64 	%rd263, %rd4, %rd262;
	st.global.u32 	[%rd263], %r93;
	add.s64 	%rd264, %rd5, %rd262;
	st.global.u32 	[%rd264], %r150;
	bra.uni 	$L__BB2_322;
$L__BB2_122:
	setp.lt.s32 	%p13, %r3, 1;
	@%p13 bra 	$L__BB2_322;
	setp.ne.s32 	%p14, %r1, 0;
	@%p14 bra 	$L__BB2_212;
	mul.wide.u32 	%rd143, %r2, 4;
	add.s64 	%rd142, %rd2, %rd143;
	// begin inline asm
	ld.global.nc.u32 %r1901, [%rd142];
	// end inline asm
	mov.u32 	%r174, %tid.x;
	and.b32  	%r899, %r174, 31;
	and.b32  	%r900, %r174, 992;
	mul.lo.s32 	%r901, %r900, 9;
	or.b32  	%r175, %r901, %r899;
	setp.ge.u32 	%p175, %r175, %r3;
	mov.u32 	%r1893, %r1901;
	@%p175 bra 	$L__BB2_126;
	mul.wide.u32 	%rd145, %r175, 4;
	add.s64 	%rd144, %rd142, %rd145;
	// begin inline asm
	ld.global.nc.u32 %r1893, [%rd144];
	// end inline asm
$L__BB2_126:
	add.s32 	%r178, %r175, 32;
	setp.ge.u32 	%p176, %r178, %r3;
	shl.b32 	%r179, %r175, 2;
	cvt.u64.u32 	%rd146, %r179;
	add.s64 	%rd29, %rd142, %rd146;
	mov.u32 	%r1894, %r1901;
	@%p176 bra 	$L__BB2_128;
	add.s64 	%rd147, %rd29, 128;
	// begin inline asm
	ld.global.nc.u32 %r1894, [%rd147];
	// end inline asm
$L__BB2_128:
	add.s32 	%r182, %r175, 64;
	setp.ge.u32 	%p177, %r182, %r3;
	mov.u32 	%r1895, %r1901;
	@%p177 bra 	$L__BB2_130;
	add.s64 	%rd148, %rd29, 256;
	// begin inline asm
	ld.global.nc.u32 %r1895, [%rd148];
	// end inline asm
$L__BB2_130:
	add.s32 	%r185, %r175, 96;
	setp.ge.u32 	%p178, %r185, %r3;
	mov.u32 	%r1896, %r1901;
	@%p178 bra 	$L__BB2_132;
	add.s64 	%rd149, %rd29, 384;
	// begin inline asm
	ld.global.nc.u32 %r1896, [%rd149];
	// end inline asm
$L__BB2_132:
	add.s32 	%r188, %r175, 128;
	setp.ge.u32 	%p179, %r188, %r3;
	mov.u32 	%r1897, %r1901;
	@%p179 bra 	$L__BB2_134;
	add.s64 	%rd150, %rd29, 512;
	// begin inline asm
	ld.global.nc.u32 %r1897, [%rd150];
	// end inline asm
$L__BB2_134:
	add.s32 	%r191, %r175, 160;
	setp.ge.u32 	%p180, %r191, %r3;
	mov.u32 	%r1898, %r1901;
	@%p180 bra 	$L__BB2_136;
	add.s64 	%rd151, %rd29, 640;
	// begin inline asm
	ld.global.nc.u32 %r1898, [%rd151];
	// end inline asm
$L__BB2_136:
	add.s32 	%r194, %r175, 192;
	setp.ge.u32 	%p181, %r194, %r3;
	mov.u32 	%r1899, %r1901;
	@%p181 bra 	$L__BB2_138;
	add.s64 	%rd152, %rd29, 768;
	// begin inline asm
	ld.global.nc.u32 %r1899, [%rd152];
	// end inline asm
$L__BB2_138:
	add.s32 	%r197, %r175, 224;
	setp.ge.u32 	%p182, %r197, %r3;
	mov.u32 	%r1900, %r1901;
	@%p182 bra 	$L__BB2_140;
	add.s64 	%rd153, %rd29, 896;
	// begin inline asm
	ld.global.nc.u32 %r1900, [%rd153];
	// end inline asm
$L__BB2_140:
	add.s32 	%r200, %r175, 256;
	setp.ge.u32 	%p183, %r200, %r3;
	@%p183 bra 	$L__BB2_142;
	add.s64 	%rd154, %rd29, 1024;
	// begin inline asm
	ld.global.nc.u32 %r1901, [%rd154];
	// end inline asm
$L__BB2_142:
	setp.ge.u32 	%p184, %r175, %r3;
	// begin inline asm
	mov.u32 %r911, %laneid;
	// end inline asm
	shr.u32 	%r204, %r174, 5;
	mad.lo.s32 	%r913, %r204, 288, %r911;
	shl.b32 	%r914, %r913, 2;
	mov.u32 	%r915, _ZN6thrust24THRUST_300001_SM_1000_NS8cuda_cub4core6detail5shmemE;
	add.s32 	%r205, %r915, %r914;
	st.shared.u32 	[%r205], %r1893;
	st.shared.u32 	[%r205+128], %r1894;
	st.shared.u32 	[%r205+256], %r1895;
	st.shared.u32 	[%r205+384], %r1896;
	st.shared.u32 	[%r205+512], %r1897;
	st.shared.u32 	[%r205+640], %r1898;
	st.shared.u32 	[%r205+768], %r1899;
	st.shared.u32 	[%r205+896], %r1900;
	st.shared.u32 	[%r205+1024], %r1901;
	bar.warp.sync 	-1;
	shl.b32 	%r916, %r911, 5;
	add.s32 	%r206, %r205, %r916;
	ld.shared.u32 	%r207, [%r206];
	ld.shared.u32 	%r208, [%r206+4];
	ld.shared.u32 	%r209, [%r206+8];
	ld.shared.u32 	%r210, [%r206+12];
	ld.shared.u32 	%r211, [%r206+16];
	ld.shared.u32 	%r212, [%r206+20];
	ld.shared.u32 	%r213, [%r206+24];
	ld.shared.u32 	%r214, [%r206+28];
	ld.shared.u32 	%r215, [%r206+32];
	bar.sync 	0;
	add.s64 	%rd155, %rd3, %rd143;
	// begin inline asm
	ld.global.nc.u32 %r1910, [%rd155];
	// end inline asm
	mov.u32 	%r1902, %r1910;
	@%p184 bra 	$L__BB2_144;
	mul.wide.u32 	%rd158, %r175, 4;
	add.s64 	%rd157, %rd155, %rd158;
	// begin inline asm
	ld.global.nc.u32 %r1902, [%rd157];
	// end inline asm
$L__BB2_144:
	setp.ge.u32 	%p185, %r178, %r3;
	add.s64 	%rd31, %rd155, %rd146;
	mov.u32 	%r1903, %r1910;
	@%p185 bra 	$L__BB2_146;
	add.s64 	%rd160, %rd31, 128;
	// begin inline asm
	ld.global.nc.u32 %r1903, [%rd160];
	// end inline asm
$L__BB2_146:
	setp.ge.u32 	%p186, %r182, %r3;
	mov.u32 	%r1904, %r1910;
	@%p186 bra 	$L__BB2_148;
	add.s64 	%rd161, %rd31, 256;
	// begin inline asm
	ld.global.nc.u32 %r1904, [%rd161];
	// end inline asm
$L__BB2_148:
	setp.ge.u32 	%p187, %r185, %r3;
	mov.u32 	%r1905, %r1910;
	@%p187 bra 	$L__BB2_150;
	add.s64 	%rd162, %rd31, 384;
	// begin inline asm
	ld.global.nc.u32 %r1905, [%rd162];
	// end inline asm
$L__BB2_150:
	setp.ge.u32 	%p188, %r188, %r3;
	mov.u32 	%r1906, %r1910;
	@%p188 bra 	$L__BB2_152;
	add.s64 	%rd163, %rd31, 512;
	// begin inline asm
	ld.global.nc.u32 %r1906, [%rd163];
	// end inline asm
$L__BB2_152:
	setp.ge.u32 	%p189, %r191, %r3;
	mov.u32 	%r1907, %r1910;
	@%p189 bra 	$L__BB2_154;
	add.s64 	%rd164, %rd31, 640;
	// begin inline asm
	ld.global.nc.u32 %r1907, [%rd164];
	// end inline asm
$L__BB2_154:
	setp.ge.u32 	%p190, %r194, %r3;
	mov.u32 	%r1908, %r1910;
	@%p190 bra 	$L__BB2_156;
	add.s64 	%rd165, %rd31, 768;
	// begin inline asm
	ld.global.nc.u32 %r1908, [%rd165];
	// end inline asm
$L__BB2_156:
	setp.ge.u32 	%p191, %r197, %r3;
	mov.u32 	%r1909, %r1910;
	@%p191 bra 	$L__BB2_158;
	add.s64 	%rd166, %rd31, 896;
	// begin inline asm
	ld.global.nc.u32 %r1909, [%rd166];
	// end inline asm
$L__BB2_158:
	setp.ge.u32 	%p192, %r200, %r3;
	@%p192 bra 	$L__BB2_160;
	add.s64 	%rd167, %rd31, 1024;
	// begin inline asm
	ld.global.nc.u32 %r1910, [%rd167];
	// end inline asm
$L__BB2_160:
	st.shared.u32 	[%r205], %r1902;
	st.shared.u32 	[%r205+128], %r1903;
	st.shared.u32 	[%r205+256], %r1904;
	st.shared.u32 	[%r205+384], %r1905;
	st.shared.u32 	[%r205+512], %r1906;
	st.shared.u32 	[%r205+640], %r1907;
	st.shared.u32 	[%r205+768], %r1908;
	st.shared.u32 	[%r205+896], %r1909;
	st.shared.u32 	[%r205+1024], %r1910;
	bar.warp.sync 	-1;
	ld.shared.u32 	%r235, [%r206];
	ld.shared.u32 	%r236, [%r206+4];
	ld.shared.u32 	%r237, [%r206+8];
	ld.shared.u32 	%r238, [%r206+12];
	ld.shared.u32 	%r239, [%r206+16];
	ld.shared.u32 	%r240, [%r206+20];
	ld.shared.u32 	%r241, [%r206+24];
	ld.shared.u32 	%r242, [%r206+28];
	ld.shared.u32 	%r243, [%r206+32];
	bar.sync 	0;
	shl.b32 	%r928, %r174, 2;
	add.s32 	%r930, %r915, %r928;
	add.s32 	%r244, %r930, 1148;
	st.shared.u32 	[%r930+1148], %r215;
	bar.sync 	0;
	setp.eq.s32 	%p193, %r174, 0;
	mov.b32 	%r1912, 1;
	@%p193 bra 	$L__BB2_162;
	ld.shared.u32 	%r1911, [%r244+-4];
	setp.ne.s32 	%p194, %r1911, %r207;
	selp.u32 	%r1912, 1, 0, %p194;
$L__BB2_162:
	setp.eq.s32 	%p195, %r174, 0;
	setp.ne.s32 	%p196, %r207, %r208;
	setp.ne.s32 	%p197, %r208, %r209;
	setp.ne.s32 	%p198, %r209, %r210;
	setp.ne.s32 	%p199, %r210, %r211;
	setp.ne.s32 	%p200, %r211, %r212;
	setp.ne.s32 	%p201, %r212, %r213;
	setp.ne.s32 	%p202, %r213, %r214;
	setp.ne.s32 	%p203, %r214, %r215;
	mul.lo.s32 	%r991, %r174, 9;
	setp.eq.s32 	%p204, %r991, %r3;
	selp.u32 	%r992, 1, 0, %p204;
	selp.b32 	%r993, %r992, %r1912, %p204;
	selp.b32 	%r249, %r992, %r993, %p195;
	add.s32 	%r994, %r991, 1;
	setp.eq.s32 	%p205, %r994, %r3;
	or.pred  	%p206, %p205, %p196;
	selp.u32 	%r995, 1, 0, %p206;
	add.s32 	%r996, %r991, 2;
	setp.eq.s32 	%p207, %r996, %r3;
	or.pred  	%p1, %p207, %p197;
	selp.u32 	%r997, 1, 0, %p1;
	add.s32 	%r998, %r991, 3;
	setp.eq.s32 	%p208, %r998, %r3;
	or.pred  	%p2, %p208, %p198;
	selp.u32 	%r999, 1, 0, %p2;
	add.s32 	%r1000, %r991, 4;
	setp.eq.s32 	%p209, %r1000, %r3;
	or.pred  	%p210, %p209, %p199;
	selp.u32 	%r1001, 1, 0, %p210;
	add.s32 	%r1002, %r991, 5;
	setp.eq.s32 	%p211, %r1002, %r3;
	or.pred  	%p3, %p211, %p200;
	selp.u32 	%r1003, 1, 0, %p3;
	add.s32 	%r1004, %r991, 6;
	setp.eq.s32 	%p212, %r1004, %r3;
	or.pred  	%p4, %p212, %p201;
	selp.u32 	%r1005, 1, 0, %p4;
	add.s32 	%r1006, %r991, 7;
	setp.eq.s32 	%p213, %r1006, %r3;
	or.pred  	%p5, %p213, %p202;
	selp.u32 	%r1007, 1, 0, %p5;
	add.s32 	%r1008, %r991, 8;
	setp.eq.s32 	%p214, %r1008, %r3;
	or.pred  	%p215, %p214, %p203;
	selp.u32 	%r1009, 1, 0, %p215;
	add.s32 	%r1010, %r249, %r995;
	selp.b32 	%r1011, 0, %r235, %p206;
	add.s32 	%r1012, %r236, %r1011;
	add.s32 	%r1013, %r1010, %r997;
	selp.b32 	%r1014, 0, %r1012, %p1;
	add.s32 	%r1015, %r237, %r1014;
	add.s32 	%r1016, %r1013, %r999;
	selp.b32 	%r1017, 0, %r1015, %p2;
	add.s32 	%r1018, %r238, %r1017;
	add.s32 	%r1019, %r1016, %r1001;
	selp.b32 	%r1020, 0, %r1018, %p210;
	add.s32 	%r1021, %r239, %r1020;
	add.s32 	%r1022, %r1019, %r1003;
	selp.b32 	%r1023, 0, %r1021, %p3;
	add.s32 	%r1024, %r240, %r1023;
	add.s32 	%r1025, %r1022, %r1005;
	selp.b32 	%r1026, 0, %r1024, %p4;
	add.s32 	%r1027, %r241, %r1026;
	add.s32 	%r1028, %r1025, %r1007;
	selp.b32 	%r1029, 0, %r1027, %p5;
	add.s32 	%r1030, %r242, %r1029;
	add.s32 	%r932, %r1028, %r1009;
	selp.b32 	%r1031, 0, %r1030, %p215;
	add.s32 	%r937, %r243, %r1031;
	mov.b32 	%r988, 1;
	mov.b32 	%r989, 0;
	mov.b32 	%r990, -1;
	// begin inline asm
	shfl.sync.up.b32 %r931, %r932, %r988, %r989, %r990;
	// end inline asm
	// begin inline asm
	shfl.sync.up.b32 %r936, %r937, %r988, %r989, %r990;
	// end inline asm
	setp.eq.s32 	%p216, %r932, 0;
	selp.b32 	%r1032, %r936, 0, %p216;
	setp.lt.s32 	%p217, %r911, 1;
	selp.b32 	%r1033, 0, %r931, %p217;
	add.s32 	%r942, %r1033, %r932;
	selp.b32 	%r1034, 0, %r1032, %p217;
	add.s32 	%r947, %r1034, %r937;
	mov.b32 	%r948, 2;
	// begin inline asm
	shfl.sync.up.b32 %r941, %r942, %r948, %r989, %r990;
	// end inline asm
	// begin inline asm
	shfl.sync.up.b32 %r946, %r947, %r948, %r989, %r990;
	// end inline asm
	setp.eq.s32 	%p218, %r942, 0;
	selp.b32 	%r1035, %r946, 0, %p218;
	setp.lt.s32 	%p219, %r911, 2;
	selp.b32 	%r1036, 0, %r941, %p219;
	add.s32 	%r952, %r1036, %r942;
	selp.b32 	%r1037, 0, %r1035, %p219;
	add.s32 	%r957, %r1037, %r947;
	mov.b32 	%r958, 4;
	// begin inline asm
	shfl.sync.up.b32 %r951, %r952, %r958, %r989, %r990;
	// end inline asm
	// begin inline asm
	shfl.sync.up.b32 %r956, %r957, %r958, %r989, %r990;
	// end inline asm
	setp.eq.s32 	%p220, %r952, 0;
	selp.b32 	%r1038, %r956, 0, %p220;
	setp.lt.s32 	%p221, %r911, 4;
	selp.b32 	%r1039, 0, %r951, %p221;
	add.s32 	%r962, %r1039, %r952;
	selp.b32 	%r1040, 0, %r1038, %p221;
	add.s32 	%r967, %r1040, %r957;
	mov.b32 	%r968, 8;
	// begin inline asm
	shfl.sync.up.b32 %r961, %r962, %r968, %r989, %r990;
	// end inline asm
	// begin inline asm
	shfl.sync.up.b32 %r966, %r967, %r968, %r989, %r990;
	// end inline asm
	setp.eq.s32 	%p222, %r962, 0;
	selp.b32 	%r1041, %r966, 0, %p222;
	setp.lt.s32 	%p223, %r911, 8;
	selp.b32 	%r1042, 0, %r961, %p223;
	add.s32 	%r972, %r1042, %r962;
	selp.b32 	%r1043, 0, %r1041, %p223;
	add.s32 	%r977, %r1043, %r967;
	mov.b32 	%r978, 16;
	// begin inline asm
	shfl.sync.up.b32 %r971, %r972, %r978, %r989, %r990;
	// end inline asm
	// begin inline asm
	shfl.sync.up.b32 %r976, %r977, %r978, %r989, %r990;
	// end inline asm
	setp.eq.s32 	%p224, %r972, 0;
	selp.b32 	%r1044, %r976, 0, %p224;
	setp.lt.s32 	%p225, %r911, 16;
	selp.b32 	%r1045, 0, %r971, %p225;
	add.s32 	%r982, %r1045, %r972;
	selp.b32 	%r1046, 0, %r1044, %p225;
	add.s32 	%r987, %r1046, %r977;
	// begin inline asm
	shfl.sync.up.b32 %r981, %r982, %r988, %r989, %r990;
	// end inline asm
	// begin inline asm
	shfl.sync.up.b32 %r986, %r987, %r988, %r989, %r990;
	// end inline asm
	setp.ne.s32 	%p226, %r911, 31;
	@%p226 bra 	$L__BB2_164;
	shl.b32 	%r1047, %r204, 3;
	mov.u32 	%r1048, _ZN6thrust24THRUST_300001_SM_1000_NS8cuda_cub4core6detail5shmemE;
	add.s32 	%r1049, %r1048, %r1047;
	st.shared.v2.u32 	[%r1049], {%r982, %r987};
$L__BB2_164:
	bar.sync 	0;
	ld.shared.v4.u32 	{%r254, %r1050, %r255, %r1051}, [_ZN6thrust24THRUST_300001_SM_1000_NS8cuda_cub4core6detail5shmemE];
	add.s32 	%r1052, %r255, %r254;
	setp.eq.s32 	%p227, %r255, 0;
	selp.b32 	%r1053, %r1050, 0, %p227;
	add.s32 	%r1054, %r1053, %r1051;
	setp.eq.s32 	%p228, %r204, 2;
	selp.b32 	%r1055, %r1052, %r254, %p228;
	selp.b32 	%r1056, %r1054, %r1050, %p228;
	ld.shared.v4.u32 	{%r256, %r1057, %r257, %r1058}, [_ZN6thrust24THRUST_300001_SM_1000_NS8cuda_cub4core6detail5shmemE+16];
	add.s32 	%r1059, %r256, %r1052;
	setp.eq.s32 	%p229, %r256, 0;
	selp.b32 	%r1060, %r1054, 0, %p229;
	add.s32 	%r1061, %r1060, %r1057;
	setp.eq.s32 	%p230, %r204, 3;
	selp.b32 	%r1062, %r1059, %r1055, %p230;
	selp.b32 	%r1063, %r1061, %r1056, %p230;
	add.s32 	%r1064, %r257, %r1059;
	setp.eq.s32 	%p231, %r257, 0;
	selp.b32 	%r1065, %r1061, 0, %p231;
	add.s32 	%r1066, %r1065, %r1058;
	setp.eq.s32 	%p232, %r204, 4;
	selp.b32 	%r1067, %r1064, %r1062, %p232;
	selp.b32 	%r1068, %r1066, %r1063, %p232;
	ld.shared.v4.u32 	{%r258, %r1069, %r259, %r1070}, [_ZN6thrust24THRUST_300001_SM_1000_NS8cuda_cub4core6detail5shmemE+32];
	add.s32 	%r1071, %r258, %r1064;
	setp.eq.s32 	%p233, %r258, 0;
	selp.b32 	%r1072, %r1066, 0, %p233;
	add.s32 	%r1073, %r1072, %r1069;
	setp.eq.s32 	%p234, %r204, 5;
	selp.b32 	%r1074, %r1071, %r1067, %p234;
	selp.b32 	%r1075, %r1073, %r1068, %p234;
	add.s32 	%r1076, %r259, %r1071;
	setp.eq.s32 	%p235, %r259, 0;
	selp.b32 	%r1077, %r1073, 0, %p235;
	add.s32 	%r1078, %r1077, %r1070;
	setp.eq.s32 	%p236, %r204, 6;
	selp.b32 	%r1079, %r1076, %r1074, %p236;
	selp.b32 	%r1080, %r1078, %r1075, %p236;
	ld.shared.v4.u32 	{%r260, %r1081, %r261, %r1082}, [_ZN6thrust24THRUST_300001_SM_1000_NS8cuda_cub4core6detail5shmemE+48];
	add.s32 	%r1083, %r260, %r1076;
	setp.eq.s32 	%p237, %r260, 0;
	selp.b32 	%r1084, %r1078, 0, %p237;
	add.s32 	%r1085, %r1084, %r1081;
	setp.eq.s32 	%p238, %r204, 7;
	selp.b32 	%r1086, %r1083, %r1079, %p238;
	selp.b32 	%r1087, %r1085, %r1080, %p238;
	add.s32 	%r1918, %r261, %r1083;
	setp.eq.s32 	%p239, %r261, 0;
	selp.b32 	%r1088, %r1085, 0, %p239;
	add.s32 	%r263, %r1088, %r1082;
	setp.lt.u32 	%p240, %r174, 32;
	selp.b32 	%r1089, 0, %r1086, %p240;
	selp.b32 	%r1090, 0, %r1087, %p240;
	setp.eq.s32 	%p241, %r981, 0;
	selp.b32 	%r1091, %r1090, 0, %p241;
	add.s32 	%r1092, %r1091, %r986;
	setp.eq.s32 	%p242, %r911, 0;
	selp.b32 	%r1093, 0, %r981, %p242;
	add.s32 	%r264, %r1089, %r1093;
	selp.b32 	%r265, %r1090, %r1092, %p242;
	add.s32 	%r266, %r264, %r249;
	setp.eq.s32 	%p243, %r249, 0;
	selp.b32 	%r1094, %r265, 0, %p243;
	add.s32 	%r267, %r1094, %r235;
	mul.lo.s32 	%r1095, %r174, 9;
	add.s32 	%r1096, %r1095, 1;
	setp.eq.s32 	%p244, %r1096, %r3;
	setp.ne.s32 	%p245, %r207, %r208;
	or.pred  	%p246, %p244, %p245;
	selp.u32 	%r1097, 1, 0, %p246;
	add.s32 	%r1098, %r249, %r1097;
	add.s32 	%r268, %r1098, %r264;
	selp.b32 	%r1099, 0, %r267, %p246;
	add.s32 	%r269, %r236, %r1099;
	selp.u32 	%r1100, 1, 0, %p1;
	add.s32 	%r270, %r268, %r1100;
	selp.b32 	%r1101, 0, %r269, %p1;
	add.s32 	%r271, %r237, %r1101;
	selp.u32 	%r1102, 1, 0, %p2;
	add.s32 	%r272, %r270, %r1102;
	selp.b32 	%r1103, 0, %r271, %p2;
	add.s32 	%r273, %r238, %r1103;
	add.s32 	%r1104, %r1095, 4;
	setp.eq.s32 	%p247, %r1104, %r3;
	setp.ne.s32 	%p248, %r210, %r211;
	or.pred  	%p249, %p247, %p248;
	selp.u32 	%r1105, 1, 0, %p249;
	add.s32 	%r274, %r272, %r1105;
	selp.b32 	%r1106, 0, %r273, %p249;
	add.s32 	%r275, %r239, %r1106;
	selp.u32 	%r1107, 1, 0, %p3;
	add.s32 	%r276, %r274, %r1107;
	selp.b32 	%r1108, 0, %r275, %p3;
	add.s32 	%r277, %r240, %r1108;
	selp.u32 	%r1109, 1, 0, %p4;
	add.s32 	%r278, %r276, %r1109;
	selp.b32 	%r1110, 0, %r277, %p4;
	add.s32 	%r279, %r241, %r1110;
	selp.u32 	%r1111, 1, 0, %p5;
	add.s32 	%r280, %r278, %r1111;
	selp.b32 	%r1112, 0, %r279, %p5;
	add.s32 	%r281, %r242, %r1112;
	setp.lt.s32 	%p250, %r1918, 257;
	@%p250 bra 	$L__BB2_190;
	bar.sync 	0;
	@%p243 bra 	$L__BB2_167;
	shl.b32 	%r1116, %r264, 3;
	mov.u32 	%r1117, _ZN6thrust24THRUST_300001_SM_1000_NS8cuda_cub4core6detail5shmemE;
	add.s32 	%r1118, %r1117, %r1116;
	st.shared.v2.u32 	[%r1118], {%r1911, %r265};
$L__BB2_167:
	mad.lo.s32 	%r1119, %r174, 9, 1;
	setp.ne.s32 	%p267, %r1119, %r3;
	setp.eq.s32 	%p268, %r207, %r208;
	and.pred  	%p269, %p267, %p268;
	@%p269 bra 	$L__BB2_169;
	shl.b32 	%r1120, %r266, 3;
	mov.u32 	%r1121, _ZN6thrust24THRUST_300001_SM_1000_NS8cuda_cub4core6detail5shmemE;
	add.s32 	%r1122, %r1121, %r1120;
	st.shared.v2.u32 	[%r1122], {%r207, %r267};
$L__BB2_169:
	not.pred 	%p270, %p1;
	@%p270 bra 	$L__BB2_171;
	shl.b32 	%r1123, %r268, 3;
	mov.u32 	%r1124, _ZN6thrust24THRUST_300001_SM_1000_NS8cuda_cub4core6detail5shmemE;
	add.s32 	%r1125, %r1124, %r1123;
	st.shared.v2.u32 	[%r1125], {%r208, %r269};
$L__BB2_171:
	not.pred 	%p271, %p2;
	@%p271 bra 	$L__BB2_173;
	shl.b32 	%r1126, %r270, 3;
	mov.u32 	%r1127, _ZN6thrust24THRUST_300001_SM_1000_NS8cuda_cub4core6detail5shmemE;
	add.s32 	%r1128, %r1127, %r1126;
	st.shared.v2.u32 	[%r1128], {%r209, %r271};
$L__BB2_173:
	mad.lo.s32 	%r1129, %r174, 9, 4;
	setp.ne.s32 	%p272, %r1129, %r3;
	setp.eq.s32 	%p273, %r210, %r211;
	and.pred  	%p274, %p272, %p273;
	@%p274 bra 	$L__BB2_175;
	shl.b32 	%r1130, %r272, 3;
	mov.u32 	%r1131, _ZN6thrust24THRUST_300001_SM_1000_NS8cuda_cub4core6detail5shmemE;
	add.s32 	%r1132, %r1131, %r1130;
	st.shared.v2.u32 	[%r1132], {%r210, %r273};
$L__BB2_175:
	not.pred 	%p275, %p3;
	@%p275 bra 	$L__BB2_177;
	shl.b32 	%r1133, %r274, 3;
	mov.u32 	%r1134, _ZN6thrust24THRUST_300001_SM_1000_NS8cuda_cub4core6detail5shmemE;
	add.s32 	%r1135, %r1134, %r1133;
	st.shared.v2.u32 	[%r1135], {%r211, %r275};
$L__BB2_177:
	not.pred 	%p276, %p4;
	@%p276 bra 	$L__BB2_179;
	shl.b32 	%r1136, %r276, 3;
	mov.u32 	%r1137, _ZN6thrust24THRUST_300001_SM_1000_NS8cuda_cub4core6detail5shmemE;
	add.s32 	%r1138, %r1137, %r1136;
	st.shared.v2.u32 	[%r1138], {%r212, %r277};
$L__BB2_179:
	not.pred 	%p277, %p5;
	@%p277 bra 	$L__BB2_181;
	shl.b32 	%r1139, %r278, 3;
	mov.u32 	%r1140, _ZN6thrust24THRUST_300001_SM_1000_NS8cuda_cub4core6detail5shmemE;
	add.s32 	%r1141, %r1140, %r1139;
	st.shared.v2.u32 	[%r1141], {%r213, %r279};
$L__BB2_181:
	mad.lo.s32 	%r1142, %r174, 9, 8;
	setp.ne.s32 	%p278, %r1142, %r3;
	setp.eq.s32 	%p279, %r214, %r215;
	and.pred  	%p280, %p278, %p279;
	@%p280 bra 	$L__BB2_183;
	shl.b32 	%r1143, %r280, 3;
	mov.u32 	%r1144, _ZN6thrust24THRUST_300001_SM_1000_NS8cuda_cub4core6detail5shmemE;
	add.s32 	%r1145, %r1144, %r1143;
	st.shared.v2.u32 	[%r1145], {%r214, %r281};
$L__BB2_183:
	bar.sync 	0;
	setp.ge.u32 	%p281, %r174, %r1918;
	@%p281 bra 	$L__BB2_208;
	add.s32 	%r1146, %r255, %r256;
	add.s32 	%r1147, %r1146, %r257;
	add.s32 	%r1148, %r1147, %r258;
	add.s32 	%r1149, %r1148, %r259;
	add.s32 	%r1150, %r1149, %r260;
	add.s32 	%r1151, %r1150, %r261;
	add.s32 	%r1152, %r1151, %r254;
	not.b32 	%r1153, %r174;
	add.s32 	%r282, %r1152, %r1153;
	and.b32  	%r1154, %r282, 768;
	setp.eq.s32 	%p282, %r1154, 768;
	mov.u32 	%r1917, %r174;
	@%p282 bra 	$L__BB2_187;
	shr.u32 	%r1155, %r282, 8;
	add.s32 	%r1156, %r1155, 1;
	and.b32  	%r1157, %r1156, 3;
	mul.wide.u32 	%rd195, %r174, 4;
	add.s64 	%rd336, %rd5, %rd195;
	add.s64 	%rd335, %rd4, %rd195;
	shl.b32 	%r1158, %r174, 3;
	mov.u32 	%r1159, _ZN6thrust24THRUST_300001_SM_1000_NS8cuda_cub4core6detail5shmemE;
	add.s32 	%r1914, %r1159, %r1158;
	neg.s32 	%r1913, %r1157;
	shl.b32 	%r1160, %r1156, 8;
	and.b32  	%r1161, %r1160, 768;
	add.s32 	%r1917, %r174, %r1161;
$L__BB2_186:
	.pragma "nounroll";
	ld.shared.v2.u32 	{%r1162, %r1163}, [%r1914];
	st.global.u32 	[%rd335], %r1162;
	st.global.u32 	[%rd336], %r1163;
	add.s64 	%rd336, %rd336, 1024;
	add.s64 	%rd335, %rd335, 1024;
	add.s32 	%r1914, %r1914, 2048;
	add.s32 	%r1913, %r1913, 1;
	setp.ne.s32 	%p283, %r1913, 0;
	@%p283 bra 	$L__BB2_186;
$L__BB2_187:
	setp.lt.u32 	%p284, %r282, 768;
	@%p284 bra 	$L__BB2_208;
	mul.wide.u32 	%rd196, %r1917, 4;
	add.s64 	%rd197, %rd196, 2048;
	add.s64 	%rd338, %rd4, %rd197;
	add.s64 	%rd337, %rd5, %rd197;
	shl.b32 	%r1164, %r1917, 3;
	mov.u32 	%r1165, _ZN6thrust24THRUST_300001_SM_1000_NS8cuda_cub4core6detail5shmemE;
	add.s32 	%r1166, %r1164, %r1165;
	add.s32 	%r1916, %r1166, 4096;
$L__BB2_189:
	ld.shared.v2.u32 	{%r1167, %r1168}, [%r1916+-4096];
	st.global.u32 	[%rd338+-2048], %r1167;
	st.global.u32 	[%rd337+-2048], %r1168;
	ld.shared.v2.u32 	{%r1169, %r1170}, [%r1916+-2048];
	st.global.u32 	[%rd338+-1024], %r1169;
	st.global.u32 	[%rd337+-1024], %r1170;
	ld.shared.v2.u32 	{%r1171, %r1172}, [%r1916];
	st.global.u32 	[%rd338], %r1171;
	st.global.u32 	[%rd337], %r1172;
	ld.shared.v2.u32 	{%r1173, %r1174}, [%r1916+2048];
	st.global.u32 	[%rd338+1024], %r1173;
	st.global.u32 	[%rd337+1024], %r1174;
	add.s32 	%r1917, %r1917, 1024;
	add.s64 	%rd338, %rd338, 4096;
	add.s64 	%rd337, %rd337, 4096;
	add.s32 	%r1916, %r1916, 8192;
	setp.lt.s32 	%p285, %r1917, %r1918;
	@%p285 bra 	$L__BB2_189;
	bra.uni 	$L__BB2_208;
$L__BB2_190:
	@%p243 bra 	$L__BB2_192;
	mul.wide.s32 	%rd168, %r264, 4;
	add.s64 	%rd169, %rd4, %rd168;
	st.global.u32 	[%rd169], %r1911;
	add.s64 	%rd170, %rd5, %rd168;
	st.global.u32 	[%rd170], %r265;
$L__BB2_192:
	mad.lo.s32 	%r1113, %r174, 9, 1;
	setp.ne.s32 	%p252, %r1113, %r3;
	setp.eq.s32 	%p253, %r207, %r208;
	and.pred  	%p254, %p252, %p253;
	@%p254 bra 	$L__BB2_194;
	mul.wide.s32 	%rd171, %r266, 4;
	add.s64 	%rd172, %rd4, %rd171;
	st.global.u32 	[%rd172], %r207;
	add.s64 	%rd173, %rd5, %rd171;
	st.global.u32 	[%rd173], %r267;
$L__BB2_194:
	not.pred 	%p255, %p1;
	@%p255 bra 	$L__BB2_196;
	mul.wide.s32 	%rd174, %r268, 4;
	add.s64 	%rd175, %rd4, %rd174;
	st.global.u32 	[%rd175], %r208;
	add.s64 	%rd176, %rd5, %rd174;
	st.global.u32 	[%rd176], %r269;
$L__BB2_196:
	not.pred 	%p256, %p2;
	@%p256 bra 	$L__BB2_198;
	mul.wide.s32 	%rd177, %r270, 4;
	add.s64 	%rd178, %rd4, %rd177;
	st.global.u32 	[%rd178], %r209;
	add.s64 	%rd179, %rd5, %rd177;
	st.global.u32 	[%rd179], %r271;
$L__BB2_198:
	mad.lo.s32 	%r1114, %r174, 9, 4;
	setp.ne.s32 	%p257, %r1114, %r3;
	setp.eq.s32 	%p258, %r210, %r211;
	and.pred  	%p259, %p257, %p258;
	@%p259 bra 	$L__BB2_200;
	mul.wide.s32 	%rd180, %r272, 4;
	add.s64 	%rd181, %rd4, %rd180;
	st.global.u32 	[%rd181], %r210;
	add.s64 	%rd182, %rd5, %rd180;
	st.global.u32 	[%rd182], %r273;
$L__BB2_200:
	not.pred 	%p260, %p3;
	@%p260 bra 	$L__BB2_202;
	mul.wide.s32 	%rd183, %r274, 4;
	add.s64 	%rd184, %rd4, %rd183;
	st.global.u32 	[%rd184], %r211;
	add.s64 	%rd185, %rd5, %rd183;
	st.global.u32 	[%rd185], %r275;
$L__BB2_202:
	not.pred 	%p261, %p4;
	@%p261 bra 	$L__BB2_204;
	mul.wide.s32 	%rd186, %r276, 4;
	add.s64 	%rd187, %rd4, %rd186;
	st.global.u32 	[%rd187], %r212;
	add.s64 	%rd188, %rd5, %rd186;
	st.global.u32 	[%rd188], %r277;
$L__BB2_204:
	not.pred 	%p262, %p5;
	@%p262 bra 	$L__BB2_206;
	mul.wide.s32 	%rd189, %r278, 4;
	add.s64 	%rd190, %rd4, %rd189;
	st.global.u32 	[%rd190], %r213;
	add.s64 	%rd191, %rd5, %rd189;
	st.global.u32 	[%rd191], %r279;
$L__BB2_206:
	mad.lo.s32 	%r1115, %r174, 9, 8;
	setp.ne.s32 	%p263, %r1115, %r3;
	setp.eq.s32 	%p264, %r214, %r215;
	and.pred  	%p265, %p263, %p264;
	@%p265 bra 	$L__BB2_208;
	mul.wide.s32 	%rd192, %r280, 4;
	add.s64 	%rd193, %rd4, %rd192;
	st.global.u32 	[%rd193], %r214;
	add.s64 	%rd194, %rd5, %rd192;
	st.global.u32 	[%rd194], %r281;
$L__BB2_208:
	setp.ne.s32 	%p286, %r174, 255;
	@%p286 bra 	$L__BB2_322;
	setp.ne.s32 	%p287, %r3, 2304;
	@%p287 bra 	$L__BB2_211;
	mul.wide.s32 	%rd198, %r1918, 4;
	add.s64 	%rd199, %rd4, %rd198;
	st.global.u32 	[%rd199], %r215;
	add.s64 	%rd200, %rd5, %rd198;
	st.global.u32 	[%rd200], %r263;
	add.s32 	%r1918, %r1918, 1;
$L__BB2_211:
	ld.param.u64 	%rd329, [_ZN6thrust24THRUST_300001_SM_1000_NS8cuda_cub4core6detail13_kernel_agentINS1_15__reduce_by_key16ReduceByKeyAgentINS0_10device_ptrIiEES8_S8_S8_N4cuda3std3__48equal_toIiEENSB_4plusIiEEPiiEEJS8_S8_S8_S8_SG_N3cub18CUB_300001_SM_100024ReduceByKeyScanTileStateIiiLb1EEESD_SF_iiEEEvDpT0__param_4];
	cvta.to.global.u64 	%rd201, %rd329;
	st.global.u32 	[%rd201], %r1918;
	bra.uni 	$L__BB2_322;
$L__BB2_212:
	mul.wide.u32 	%rd61, %r2, 4;
	add.s64 	%rd60, %rd2, %rd61;
	// begin inline asm
	ld.global.nc.u32 %r1927, [%rd60];
	// end inline asm
	mov.u32 	%r299, %tid.x;
	and.b32  	%r445, %r299, 31;
	and.b32  	%r446, %r299, 992;
	mul.lo.s32 	%r447, %r446, 9;
	or.b32  	%r300, %r447, %r445;
	setp.ge.u32 	%p15, %r300, %r3;
	mov.u32 	%r1919, %r1927;
	@%p15 bra 	$L__BB2_214;
	add.s32 	%r449, %r300, %r2;
	mul.wide.u32 	%rd63, %r449, 4;
	add.s64 	%rd62, %rd2, %rd63;
	// begin inline asm
	ld.global.nc.u32 %r1919, [%rd62];
	// end inline asm
$L__BB2_214:
	add.s32 	%r303, %r300, 32;
	setp.ge.u32 	%p16, %r303, %r3;
	shl.b32 	%r304, %r300, 2;
	cvt.u64.u32 	%rd64, %r304;
	add.s64 	%rd45, %rd60, %rd64;
	mov.u32 	%r1920, %r1927;
	@%p16 bra 	$L__BB2_216;
	add.s64 	%rd65, %rd45, 128;
	// begin inline asm
	ld.global.nc.u32 %r1920, [%rd65];
	// end inline asm
$L__BB2_216:
	add.s32 	%r307, %r300, 64;
	setp.ge.u32 	%p17, %r307, %r3;
	mov.u32 	%r1921, %r1927;
	@%p17 bra 	$L__BB2_218;
	add.s64 	%rd66, %rd45, 256;
	// begin inline asm
	ld.global.nc.u32 %r1921, [%rd66];
	// end inline asm
$L__BB2_218:
	add.s32 	%r310, %r300, 96;
	setp.ge.u32 	%p18, %r310, %r3;
	mov.u32 	%r1922, %r1927;
	@%p18 bra 	$L__BB2_220;
	add.s64 	%rd67, %rd45, 384;
	// begin inline asm
	ld.global.nc.u32 %r1922, [%rd67];
	// end inline asm
$L__BB2_220:
	add.s32 	%r313, %r300, 128;
	setp.ge.u32 	%p19, %r313, %r3;
	mov.u32 	%r1923, %r1927;
	@%p19 bra 	$L__BB2_222;
	add.s64 	%rd68, %rd45, 512;
	// begin inline asm
	ld.global.nc.u32 %r1923, [%rd68];
	// end inline asm
$L__BB2_222:
	add.s32 	%r316, %r300, 160;
	setp.ge.u32 	%p20, %r316, %r3;
	mov.u32 	%r1924, %r1927;
	@%p20 bra 	$L__BB2_224;
	add.s64 	%rd69, %rd45, 640;
	// begin inline asm
	ld.global.nc.u32 %r1924, [%rd69];
	// end inline asm
$L__BB2_224:
	add.s32 	%r319, %r300, 192;
	setp.ge.u32 	%p21, %r319, %r3;
	mov.u32 	%r1925, %r1927;
	@%p21 bra 	$L__BB2_226;
	add.s64 	%rd70, %rd45, 768;
	// begin inline asm
	ld.global.nc.u32 %r1925, [%rd70];
	// end inline asm
$L__BB2_226:
	add.s32 	%r322, %r300, 224;
	setp.ge.u32 	%p22, %r322, %r3;
	mov.u32 	%r1926, %r1927;
	@%p22 bra 	$L__BB2_228;
	add.s64 	%rd71, %rd45, 896;
	// begin inline asm
	ld.global.nc.u32 %r1926, [%rd71];
	// end inline asm
$L__BB2_228:
	add.s32 	%r325, %r300, 256;
	setp.ge.u32 	%p23, %r325, %r3;
	@%p23 bra 	$L__BB2_230;
	add.s64 	%rd72, %rd45, 1024;
	// begin inline asm
	ld.global.nc.u32 %r1927, [%rd72];
	// end inline asm
$L__BB2_230:
	// begin inline asm
	mov.u32 %r458, %laneid;
	// end inline asm
	shr.u32 	%r329, %r299, 5;
	mad.lo.s32 	%r460, %r329, 288, %r458;
	shl.b32 	%r461, %r460, 2;
	mov.u32 	%r462, _ZN6thrust24THRUST_300001_SM_1000_NS8cuda_cub4core6detail5shmemE;
	add.s32 	%r330, %r462, %r461;
	st.shared.u32 	[%r330], %r1919;
	st.shared.u32 	[%r330+128], %r1920;
	st.shared.u32 	[%r330+256], %r1921;
	st.shared.u32 	[%r330+384], %r1922;
	st.shared.u32 	[%r330+512], %r1923;
	st.shared.u32 	[%r330+640], %r1924;
	st.shared.u32 	[%r330+768], %r1925;
	st.shared.u32 	[%r330+896], %r1926;
	st.shared.u32 	[%r330+1024], %r1927;
	bar.warp.sync 	-1;
	shl.b32 	%r463, %r458, 5;
	add.s32 	%r331, %r330, %r463;
	ld.shared.u32 	%r332, [%r331];
	ld.shared.u32 	%r333, [%r331+4];
	ld.shared.u32 	%r334, [%r331+8];
	ld.shared.u32 	%r335, [%r331+12];
	ld.shared.u32 	%r336, [%r331+16];
	ld.shared.u32 	%r337, [%r331+20];
	ld.shared.u32 	%r338, [%r331+24];
	ld.shared.u32 	%r339, [%r331+28];
	ld.shared.u32 	%r340, [%r331+32];
	setp.ne.s32 	%p24, %r299, 0;
	mov.b32 	%r1938, 0;
	@%p24 bra 	$L__BB2_232;
	add.s64 	%rd73, %rd60, -4;
	// begin inline asm
	ld.global.nc.u32 %r1938, [%rd73];
	// end inline asm
$L__BB2_232:
	setp.ge.u32 	%p25, %r300, %r3;
	bar.sync 	0;
	mul.wide.u32 	%rd75, %r2, 4;
	add.s64 	%rd74, %rd3, %rd75;
	// begin inline asm
	ld.global.nc.u32 %r1937, [%rd74];
	// end inline asm
	mov.u32 	%r1929, %r1937;
	@%p25 bra 	$L__BB2_234;
	add.s32 	%r467, %r300, %r2;
	mul.wide.u32 	%rd77, %r467, 4;
	add.s64 	%rd76, %rd3, %rd77;
	// begin inline asm
	ld.global.nc.u32 %r1929, [%rd76];
	// end inline asm
$L__BB2_234:
	cvt.u64.u32 	%rd78, %r304;
	setp.ge.u32 	%p26, %r303, %r3;
	add.s64 	%rd47, %rd74, %rd78;
	mov.u32 	%r1930, %r1937;
	@%p26 bra 	$L__BB2_236;
	add.s64 	%rd79, %rd47, 128;
	// begin inline asm
	ld.global.nc.u32 %r1930, [%rd79];
	// end inline asm
$L__BB2_236:
	setp.ge.u32 	%p27, %r307, %r3;
	mov.u32 	%r1931, %r1937;
	@%p27 bra 	$L__BB2_238;
	add.s64 	%rd80, %rd47, 256;
	// begin inline asm
	ld.global.nc.u32 %r1931, [%rd80];
	// end inline asm
$L__BB2_238:
	setp.ge.u32 	%p28, %r310, %r3;
	mov.u32 	%r1932, %r1937;
	@%p28 bra 	$L__BB2_240;
	add.s64 	%rd81, %rd47, 384;
	// begin inline asm
	ld.global.nc.u32 %r1932, [%rd81];
	// end inline asm
$L__BB2_240:
	setp.ge.u32 	%p29, %r313, %r3;
	mov.u32 	%r1933, %r1937;
	@%p29 bra 	$L__BB2_242;
	add.s64 	%rd82, %rd47, 512;
	// begin inline asm
	ld.global.nc.u32 %r1933, [%rd82];
	// end inline asm
$L__BB2_242:
	setp.ge.u32 	%p30, %r316, %r3;
	mov.u32 	%r1934, %r1937;
	@%p30 bra 	$L__BB2_244;
	add.s64 	%rd83, %rd47, 640;
	// begin inline asm
	ld.global.nc.u32 %r1934, [%rd83];
	// end inline asm
$L__BB2_244:
	mov.u32 	%r1935, %r1937;
	@%p21 bra 	$L__BB2_246;
	add.s64 	%rd84, %rd47, 768;
	// begin inline asm
	ld.global.nc.u32 %r1935, [%rd84];
	// end inline asm
$L__BB2_246:
	mov.u32 	%r1936, %r1937;
	@%p22 bra 	$L__BB2_248;
	add.s64 	%rd85, %rd47, 896;
	// begin inline asm
	ld.global.nc.u32 %r1936, [%rd85];
	// end inline asm
$L__BB2_248:
	@%p23 bra 	$L__BB2_250;
	add.s64 	%rd86, %rd47, 1024;
	// begin inline asm
	ld.global.nc.u32 %r1937, [%rd86];
	// end inline asm
$L__BB2_250:
	setp.eq.s32 	%p34, %r299, 0;
	st.shared.u32 	[%r330], %r1929;
	st.shared.u32 	[%r330+128], %r1930;
	st.shared.u32 	[%r330+256], %r1931;
	st.shared.u32 	[%r330+384], %r1932;
	st.shared.u32 	[%r330+512], %r1933;
	st.shared.u32 	[%r330+640], %r1934;
	st.shared.u32 	[%r330+768], %r1935;
	st.shared.u32 	[%r330+896], %r1936;
	st.shared.u32 	[%r330+1024], %r1937;
	bar.warp.sync 	-1;
	ld.shared.u32 	%r362, [%r331];
	ld.shared.u32 	%r363, [%r331+4];
	ld.shared.u32 	%r364, [%r331+8];
	ld.shared.u32 	%r365, [%r331+12];
	ld.shared.u32 	%r366, [%r331+16];
	ld.shared.u32 	%r367, [%r331+20];
	ld.shared.u32 	%r368, [%r331+24];
	ld.shared.u32 	%r369, [%r331+28];
	ld.shared.u32 	%r370, [%r331+32];
	bar.sync 	0;
	shl.b32 	%r476, %r299, 2;
	add.s32 	%r478, %r462, %r476;
	add.s32 	%r371, %r478, 1148;
	st.shared.u32 	[%r478+1148], %r340;
	bar.sync 	0;
	@%p34 bra 	$L__BB2_252;
	ld.shared.u32 	%r1938, [%r371+-4];
$L__BB2_252:
	setp.ne.s32 	%p35, %r1938, %r332;
	setp.ne.s32 	%p36, %r332, %r333;
	setp.ne.s32 	%p37, %r333, %r334;
	setp.ne.s32 	%p38, %r334, %r335;
	setp.ne.s32 	%p39, %r335, %r336;
	setp.ne.s32 	%p40, %r336, %r337;
	setp.ne.s32 	%p41, %r337, %r338;
	setp.ne.s32 	%p42, %r338, %r339;
	setp.ne.s32 	%p43, %r339, %r340;
	mul.lo.s32 	%r539, %r299, 9;
	setp.eq.s32 	%p44, %r539, %r3;
	or.pred  	%p45, %p44, %p35;
	selp.u32 	%r540, 1, 0, %p45;
	add.s32 	%r541, %r539, 1;
	setp.eq.s32 	%p46, %r541, %r3;
	or.pred  	%p6, %p46, %p36;
	selp.u32 	%r542, 1, 0, %p6;
	add.s32 	%r543, %r539, 2;
	setp.eq.s32 	%p47, %r543, %r3;
	or.pred  	%p7, %p47, %p37;
	selp.u32 	%r544, 1, 0, %p7;
	add.s32 	%r545, %r539, 3;
	setp.eq.s32 	%p48, %r545, %r3;
	or.pred  	%p49, %p48, %p38;
	selp.u32 	%r546, 1, 0, %p49;
	add.s32 	%r547, %r539, 4;
	setp.eq.s32 	%p50, %r547, %r3;
	or.pred  	%p51, %p50, %p39;
	selp.u32 	%r548, 1, 0, %p51;
	add.s32 	%r549, %r539, 5;
	setp.eq.s32 	%p52, %r549, %r3;
	or.pred  	%p53, %p52, %p40;
	selp.u32 	%r550, 1, 0, %p53;
	add.s32 	%r551, %r539, 6;
	setp.eq.s32 	%p54, %r551, %r3;
	or.pred  	%p8, %p54, %p41;
	selp.u32 	%r552, 1, 0, %p8;
	add.s32 	%r553, %r539, 7;
	setp.eq.s32 	%p55, %r553, %r3;
	or.pred  	%p56, %p55, %p42;
	selp.u32 	%r554, 1, 0, %p56;
	add.s32 	%r555, %r539, 8;
	setp.eq.s32 	%p57, %r555, %r3;
	or.pred  	%p58, %p57, %p43;
	selp.u32 	%r556, 1, 0, %p58;
	add.s32 	%r557, %r542, %r540;
	selp.b32 	%r558, 0, %r362, %p6;
	add.s32 	%r559, %r363, %r558;
	add.s32 	%r560, %r557, %r544;
	selp.b32 	%r561, 0, %r559, %p7;
	add.s32 	%r562, %r364, %r561;
	add.s32 	%r563, %r560, %r546;
	selp.b32 	%r564, 0, %r562, %p49;
	add.s32 	%r565, %r365, %r564;
	add.s32 	%r566, %r563, %r548;
	selp.b32 	%r567, 0, %r565, %p51;
	add.s32 	%r568, %r366, %r567;
	add.s32 	%r569, %r566, %r550;
	selp.b32 	%r570, 0, %r568, %p53;
	add.s32 	%r571, %r367, %r570;
	add.s32 	%r572, %r569, %r552;
	selp.b32 	%r573, 0, %r571, %p8;
	add.s32 	%r574, %r368, %r573;
	add.s32 	%r374, %r572, %r554;
	selp.b32 	%r575, 0, %r574, %p56;
	add.s32 	%r576, %r369, %r575;
	add.s32 	%r480, %r374, %r556;
	selp.b32 	%r577, 0, %r576, %p58;
	add.s32 	%r485, %r370, %r577;
	mov.b32 	%r536, 1;
	mov.b32 	%r537, 0;
	mov.b32 	%r538, -1;
	// begin inline asm
	shfl.sync.up.b32 %r479, %r480, %r536, %r537, %r538;
	// end inline asm
	// begin inline asm
	shfl.sync.up.b32 %r484, %r485, %r536, %r537, %r538;
	// end inline asm
	setp.eq.s32 	%p59, %r480, 0;
	selp.b32 	%r578, %r484, 0, %p59;
	setp.lt.s32 	%p60, %r458, 1;
	selp.b32 	%r579, 0, %r479, %p60;
	add.s32 	%r490, %r579, %r480;
	selp.b32 	%r580, 0, %r578, %p60;
	add.s32 	%r495, %r580, %r485;
	mov.b32 	%r496, 2;
	// begin inline asm
	shfl.sync.up.b32 %r489, %r490, %r496, %r537, %r538;
	// end inline asm
	// begin inline asm
	shfl.sync.up.b32 %r494, %r495, %r496, %r537, %r538;
	// end inline asm
	setp.eq.s32 	%p61, %r490, 0;
	selp.b32 	%r581, %r494, 0, %p61;
	setp.lt.s32 	%p62, %r458, 2;
	selp.b32 	%r582, 0, %r489, %p62;
	add.s32 	%r500, %r582, %r490;
	selp.b32 	%r583, 0, %r581, %p62;
	add.s32 	%r505, %r583, %r495;
	mov.b32 	%r506, 4;
	// begin inline asm
	shfl.sync.up.b32 %r499, %r500, %r506, %r537, %r538;
	// end inline asm
	// begin inline asm
	shfl.sync.up.b32 %r504, %r505, %r506, %r537, %r538;
	// end inline asm
	setp.eq.s32 	%p63, %r500, 0;
	selp.b32 	%r584, %r504, 0, %p63;
	setp.lt.s32 	%p64, %r458, 4;
	selp.b32 	%r585, 0, %r499, %p64;
	add.s32 	%r510, %r585, %r500;
	selp.b32 	%r586, 0, %r584, %p64;
	add.s32 	%r515, %r586, %r505;
	mov.b32 	%r516, 8;
	// begin inline asm
	shfl.sync.up.b32 %r509, %r510, %r516, %r537, %r538;
	// end inline asm
	// begin inline asm
	shfl.sync.up.b32 %r514, %r515, %r516, %r537, %r538;
	// end inline asm
	setp.eq.s32 	%p65, %r510, 0;
	selp.b32 	%r587, %r514, 0, %p65;
	setp.lt.s32 	%p66, %r458, 8;
	selp.b32 	%r588, 0, %r509, %p66;
	add.s32 	%r520, %r588, %r510;
	selp.b32 	%r589, 0, %r587, %p66;
	add.s32 	%r525, %r589, %r515;
	mov.b32 	%r526, 16;
	// begin inline asm
	shfl.sync.up.b32 %r519, %r520, %r526, %r537, %r538;
	// end inline asm
	// begin inline asm
	shfl.sync.up.b32 %r524, %r525, %r526, %r537, %r538;
	// end inline asm
	setp.eq.s32 	%p67, %r520, 0;
	selp.b32 	%r590, %r524, 0, %p67;
	setp.lt.s32 	%p68, %r458, 16;
	selp.b32 	%r591, 0, %r519, %p68;
	add.s32 	%r530, %r591, %r520;
	selp.b32 	%r592, 0, %r590, %p68;
	add.s32 	%r535, %r592, %r525;
	// begin inline asm
	shfl.sync.up.b32 %r1942, %r530, %r536, %r537, %r538;
	// end inline asm
	// begin inline asm
	shfl.sync.up.b32 %r1943, %r535, %r536, %r537, %r538;
	// end inline asm
	setp.ne.s32 	%p69, %r458, 31;
	@%p69 bra 	$L__BB2_254;
	shl.b32 	%r593, %r329, 3;
	mov.u32 	%r594, _ZN6thrust24THRUST_300001_SM_1000_NS8cuda_cub4core6detail5shmemE;
	add.s32 	%r595, %r594, %r593;
	st.shared.v2.u32 	[%r595], {%r530, %r535};
$L__BB2_254:
	bar.sync 	0;
	ld.shared.v4.u32 	{%r596, %r597, %r598, %r599}, [_ZN6thrust24THRUST_300001_SM_1000_NS8cuda_cub4core6detail5shmemE];
	add.s32 	%r600, %r598, %r596;
	setp.eq.s32 	%p70, %r598, 0;
	selp.b32 	%r601, %r597, 0, %p70;
	add.s32 	%r602, %r601, %r599;
	setp.eq.s32 	%p71, %r329, 2;
	selp.b32 	%r603, %r600, %r596, %p71;
	selp.b32 	%r604, %r602, %r597, %p71;
	ld.shared.v4.u32 	{%r605, %r606, %r607, %r608}, [_ZN6thrust24THRUST_300001_SM_1000_NS8cuda_cub4core6detail5shmemE+16];
	add.s32 	%r609, %r605, %r600;
	setp.eq.s32 	%p72, %r605, 0;
	selp.b32 	%r610, %r602, 0, %p72;
	add.s32 	%r611, %r610, %r606;
	setp.eq.s32 	%p73, %r329, 3;
	selp.b32 	%r612, %r609, %r603, %p73;
	selp.b32 	%r613, %r611, %r604, %p73;
	add.s32 	%r614, %r607, %r609;
	setp.eq.s32 	%p74, %r607, 0;
	selp.b32 	%r615, %r611, 0, %p74;
	add.s32 	%r616, %r615, %r608;
	setp.eq.s32 	%p75, %r329, 4;
	selp.b32 	%r617, %r614, %r612, %p75;
	selp.b32 	%r618, %r616, %r613, %p75;
	ld.shared.v4.u32 	{%r619, %r620, %r621, %r622}, [_ZN6thrust24THRUST_300001_SM_1000_NS8cuda_cub4core6detail5shmemE+32];
	add.s32 	%r623, %r619, %r614;
	setp.eq.s32 	%p76, %r619, 0;
	selp.b32 	%r624, %r616, 0, %p76;
	add.s32 	%r625, %r624, %r620;
	setp.eq.s32 	%p77, %r329, 5;
	selp.b32 	%r626, %r623, %r617, %p77;
	selp.b32 	%r627, %r625, %r618, %p77;
	add.s32 	%r628, %r621, %r623;
	setp.eq.s32 	%p78, %r621, 0;
	selp.b32 	%r629, %r625, 0, %p78;
	add.s32 	%r630, %r629, %r622;
	setp.eq.s32 	%p79, %r329, 6;
	selp.b32 	%r631, %r628, %r626, %p79;
	selp.b32 	%r632, %r630, %r627, %p79;
	ld.shared.v4.u32 	{%r633, %r634, %r635, %r636}, [_ZN6thrust24THRUST_300001_SM_1000_NS8cuda_cub4core6detail5shmemE+48];
	add.s32 	%r637, %r633, %r628;
	setp.eq.s32 	%p80, %r633, 0;
	selp.b32 	%r638, %r630, 0, %p80;
	add.s32 	%r639, %r638, %r634;
	setp.eq.s32 	%p81, %r329, 7;
	selp.b32 	%r379, %r637, %r631, %p81;
	selp.b32 	%r380, %r639, %r632, %p81;
	add.s32 	%r381, %r635, %r637;
	setp.eq.s32 	%p82, %r635, 0;
	selp.b32 	%r640, %r639, 0, %p82;
	add.s32 	%r382, %r640, %r636;
	setp.lt.u32 	%p83, %r299, 32;
	@%p83 bra 	$L__BB2_256;
	setp.eq.s32 	%p84, %r1942, 0;
	selp.b32 	%r641, %r380, 0, %p84;
	add.s32 	%r642, %r641, %r1943;
	setp.eq.s32 	%p85, %r458, 0;
	selp.b32 	%r643, 0, %r1942, %p85;
	add.s32 	%r1942, %r379, %r643;
	selp.b32 	%r1943, %r380, %r642, %p85;
	bra.uni 	$L__BB2_272;
$L__BB2_256:
	setp.ne.s32 	%p86, %r299, 0;
	mul.wide.u32 	%rd87, %r1, 16;
	add.s64 	%rd48, %rd1, %rd87;
	@%p86 bra 	$L__BB2_258;
	st.shared.u32 	[_ZN6thrust24THRUST_300001_SM_1000_NS8cuda_cub4core6detail5shmemE+116], %r381;
	st.shared.u32 	[_ZN6thrust24THRUST_300001_SM_1000_NS8cuda_cub4core6detail5shmemE+120], %r382;
	mov.b64 	%rd89, {%r381, %r382};
	add.s64 	%rd88, %rd48, 512;
	mov.b64 	%rd90, 100;
	// begin inline asm
	st.relaxed.gpu.v2.u64 [%rd88], {%rd89, %rd90};
	// end inline asm
$L__BB2_258:
	mov.u32 	%r644, %nctaid.x;
	setp.gt.u32 	%p87, %r644, 499;
	@%p87 bra 	$L__BB2_260;
	membar.cta;
	bra.uni 	$L__BB2_261;
$L__BB2_260:
	mov.b32 	%r645, 450;
	// begin inline asm
	nanosleep.u32 %r645;
	// end inline asm
$L__BB2_261:
	mul.wide.u32 	%rd94, %r299, 16;
	xor.b64  	%rd95, %rd94, -16;
	add.s64 	%rd96, %rd48, %rd95;
	add.s64 	%rd93, %rd96, 512;
$L__BB2_262:
	// begin inline asm
	ld.relaxed.gpu.v2.u64 {%rd91, %rd339}, [%rd93];
	// end inline asm
	setp.eq.s64 	%p88, %rd339, 99;
	mov.b32 	%r646, -1;
	vote.sync.any.pred 	%p89, %p88, %r646;
	@%p89 bra 	$L__BB2_262;
	mov.b64 	{%r650, %r655}, %rd91;
	setp.eq.s64 	%p90, %rd339, 101;
	mov.b32 	%r698, -1;
	vote.sync.ballot.b32 	%r699, %p90, %r698;
	// begin inline asm
	mov.u32 %r648, %lanemask_ge;
	// end inline asm
	and.b32  	%r700, %r699, %r648;
	or.b32  	%r701, %r700, -2147483648;
	add.s32 	%r702, %r701, -1;
	not.b32 	%r703, %r701;
	and.b32  	%r704, %r703, %r702;
	popc.b32 	%r652, %r704;
	mov.b32 	%r656, 1;
	// begin inline asm
	shfl.sync.down.b32 %r649, %r650, %r656, %r652, %r698;
	// end inline asm
	// begin inline asm
	shfl.sync.down.b32 %r654, %r655, %r656, %r652, %r698;
	// end inline asm
	setp.lt.s32 	%p92, %r458, %r652;
	setp.eq.s32 	%p93, %r650, 0;
	selp.b32 	%r705, %r649, 0, %p92;
	add.s32 	%r660, %r705, %r650;
	selp.b32 	%r706, %r654, 0, %p93;
	selp.b32 	%r707, %r706, 0, %p92;
	add.s32 	%r665, %r707, %r655;
	mov.b32 	%r666, 2;
	// begin inline asm
	shfl.sync.down.b32 %r659, %r660, %r666, %r652, %r698;
	// end inline asm
	// begin inline asm
	shfl.sync.down.b32 %r664, %r665, %r666, %r652, %r698;
	// end inline asm
	add.s32 	%r708, %r458, 2;
	setp.gt.s32 	%p94, %r708, %r652;
	setp.eq.s32 	%p95, %r660, 0;
	selp.b32 	%r709, %r664, 0, %p95;
	selp.b32 	%r710, 0, %r659, %p94;
	add.s32 	%r670, %r660, %r710;
	selp.b32 	%r711, 0, %r709, %p94;
	add.s32 	%r675, %r711, %r665;
	mov.b32 	%r676, 4;
	// begin inline asm
	shfl.sync.down.b32 %r669, %r670, %r676, %r652, %r698;
	// end inline asm
	// begin inline asm
	shfl.sync.down.b32 %r674, %r675, %r676, %r652, %r698;
	// end inline asm
	add.s32 	%r712, %r458, 4;
	setp.gt.s32 	%p96, %r712, %r652;
	setp.eq.s32 	%p97, %r670, 0;
	selp.b32 	%r713, %r674, 0, %p97;
	selp.b32 	%r714, 0, %r669, %p96;
	add.s32 	%r680, %r670, %r714;
	selp.b32 	%r715, 0, %r713, %p96;
	add.s32 	%r685, %r675, %r715;
	mov.b32 	%r686, 8;
	// begin inline asm
	shfl.sync.down.b32 %r679, %r680, %r686, %r652, %r698;
	// end inline asm
	// begin inline asm
	shfl.sync.down.b32 %r684, %r685, %r686, %r652, %r698;
	// end inline asm
	add.s32 	%r716, %r458, 8;
	setp.gt.s32 	%p98, %r716, %r652;
	setp.eq.s32 	%p99, %r680, 0;
	selp.b32 	%r717, %r684, 0, %p99;
	selp.b32 	%r718, 0, %r679, %p98;
	add.s32 	%r690, %r680, %r718;
	selp.b32 	%r719, 0, %r717, %p98;
	add.s32 	%r695, %r685, %r719;
	mov.b32 	%r696, 16;
	// begin inline asm
	shfl.sync.down.b32 %r689, %r690, %r696, %r652, %r698;
	// end inline asm
	// begin inline asm
	shfl.sync.down.b32 %r694, %r695, %r696, %r652, %r698;
	// end inline asm
	add.s32 	%r720, %r458, 16;
	setp.gt.s32 	%p100, %r720, %r652;
	setp.eq.s32 	%p101, %r690, 0;
	selp.b32 	%r721, %r694, 0, %p101;
	selp.b32 	%r722, 0, %r689, %p100;
	add.s32 	%r1939, %r722, %r690;
	selp.b32 	%r723, 0, %r721, %p100;
	add.s32 	%r1940, %r695, %r723;
	not.b32 	%r724, %r299;
	add.s32 	%r1941, %r1, %r724;
	add.s64 	%rd51, %rd1, 512;
$L__BB2_264:
	setp.ne.s64 	%p102, %rd339, 101;
	mov.b32 	%r725, -1;
	vote.sync.all.pred 	%p103, %p102, %r725;
	not.pred 	%p104, %p103;
	@%p104 bra 	$L__BB2_268;
	mul.wide.s32 	%rd140, %r1941, 16;
	add.s64 	%rd141, %rd51, %rd140;
	add.s64 	%rd139, %rd141, -512;
$L__BB2_266:
	// begin inline asm
	ld.relaxed.gpu.v2.u64 {%rd137, %rd339}, [%rd139];
	// end inline asm
	setp.eq.s64 	%p160, %rd339, 99;
	mov.b32 	%r818, -1;
	vote.sync.any.pred 	%p161, %p160, %r818;
	@%p161 bra 	$L__BB2_266;
	mov.b64 	{%r821, %r826}, %rd137;
	setp.eq.s64 	%p162, %rd339, 101;
	mov.b32 	%r869, -1;
	vote.sync.ballot.b32 	%r870, %p162, %r869;
	and.b32  	%r871, %r870, %r648;
	or.b32  	%r872, %r871, -2147483648;
	add.s32 	%r873, %r872, -1;
	not.b32 	%r874, %r872;
	and.b32  	%r875, %r874, %r873;
	popc.b32 	%r823, %r875;
	mov.b32 	%r827, 1;
	// begin inline asm
	shfl.sync.down.b32 %r820, %r821, %r827, %r823, %r869;
	// end inline asm
	// begin inline asm
	shfl.sync.down.b32 %r825, %r826, %r827, %r823, %r869;
	// end inline asm
	setp.lt.s32 	%p164, %r458, %r823;
	setp.eq.s32 	%p165, %r821, 0;
	selp.b32 	%r876, %r820, 0, %p164;
	add.s32 	%r831, %r876, %r821;
	selp.b32 	%r877, %r825, 0, %p165;
	selp.b32 	%r878, %r877, 0, %p164;
	add.s32 	%r836, %r878, %r826;
	mov.b32 	%r837, 2;
	// begin inline asm
	shfl.sync.down.b32 %r830, %r831, %r837, %r823, %r869;
	// end inline asm
	// begin inline asm
	shfl.sync.down.b32 %r835, %r836, %r837, %r823, %r869;
	// end inline asm
	add.s32 	%r879, %r458, 2;
	setp.gt.s32 	%p166, %r879, %r823;
	setp.eq.s32 	%p167, %r831, 0;
	selp.b32 	%r880, %r835, 0, %p167;
	selp.b32 	%r881, 0, %r830, %p166;
	add.s32 	%r841, %r831, %r881;
	selp.b32 	%r882, 0, %r880, %p166;
	add.s32 	%r846, %r882, %r836;
	mov.b32 	%r847, 4;
	// begin inline asm
	shfl.sync.down.b32 %r840, %r841, %r847, %r823, %r869;
	// end inline asm
	// begin inline asm
	shfl.sync.down.b32 %r845, %r846, %r847, %r823, %r869;
	// end inline asm
	add.s32 	%r883, %r458, 4;
	setp.gt.s32 	%p168, %r883, %r823;
	setp.eq.s32 	%p169, %r841, 0;
	selp.b32 	%r884, %r845, 0, %p169;
	selp.b32 	%r885, 0, %r840, %p168;
	add.s32 	%r851, %r841, %r885;
	selp.b32 	%r886, 0, %r884, %p168;
	add.s32 	%r856, %r846, %r886;
	mov.b32 	%r857, 8;
	// begin inline asm
	shfl.sync.down.b32 %r850, %r851, %r857, %r823, %r869;
	// end inline asm
	// begin inline asm
	shfl.sync.down.b32 %r855, %r856, %r857, %r823, %r869;
	// end inline asm
	add.s32 	%r887, %r458, 8;
	setp.gt.s32 	%p170, %r887, %r823;
	setp.eq.s32 	%p171, %r851, 0;
	selp.b32 	%r888, %r855, 0, %p171;
	selp.b32 	%r889, 0, %r850, %p170;
	add.s32 	%r861, %r851, %r889;
	selp.b32 	%r890, 0, %r888, %p170;
	add.s32 	%r866, %r856, %r890;
	mov.b32 	%r867, 16;
	// begin inline asm
	shfl.sync.down.b32 %r860, %r861, %r867, %r823, %r869;
	// end inline asm
	// begin inline asm
	shfl.sync.down.b32 %r865, %r866, %r867, %r823, %r869;
	// end inline asm
	add.s32 	%r891, %r458, 16;
	setp.gt.s32 	%p172, %r891, %r823;
	setp.eq.s32 	%p173, %r861, 0;
	selp.b32 	%r892, %r865, 0, %p173;
	selp.b32 	%r893, 0, %r860, %p172;
	selp.b32 	%r894, 0, %r892, %p172;
	add.s32 	%r895, %r866, %r894;
	add.s32 	%r896, %r893, %r1939;
	add.s32 	%r392, %r896, %r861;
	setp.eq.s32 	%p174, %r1939, 0;
	selp.b32 	%r897, %r895, 0, %p174;
	add.s32 	%r1940, %r897, %r1940;
	add.s32 	%r1941, %r1941, -32;
	mov.u32 	%r1939, %r392;
	bra.uni 	$L__BB2_264;
$L__BB2_268:
	@%p86 bra 	$L__BB2_270;
	add.s32 	%r727, %r1939, %r381;
	setp.eq.s32 	%p106, %r381, 0;
	selp.b32 	%r728, %r1940, 0, %p106;
	add.s32 	%r729, %r728, %r382;
	mov.b64 	%rd98, {%r727, %r729};
	add.s64 	%rd97, %rd48, 512;
	mov.b64 	%rd99, 101;
	// begin inline asm
	st.relaxed.gpu.v2.u64 [%rd97], {%rd98, %rd99};
	// end inline asm
	st.shared.u32 	[_ZN6thrust24THRUST_300001_SM_1000_NS8cuda_cub4core6detail5shmemE+100], %r1939;
	st.shared.v2.u32 	[_ZN6thrust24THRUST_300001_SM_1000_NS8cuda_cub4core6detail5shmemE+104], {%r1940, %r727};
	st.shared.u32 	[_ZN6thrust24THRUST_300001_SM_1000_NS8cuda_cub4core6detail5shmemE+112], %r729;
$L__BB2_270:
	setp.ne.s32 	%p107, %r458, 0;
	@%p107 bra 	$L__BB2_272;
	st.shared.v2.u32 	[_ZN6thrust24THRUST_300001_SM_1000_NS8cuda_cub4core6detail5shmemE+72], {%r1939, %r1940};
	mov.u32 	%r1942, %r1939;
	mov.u32 	%r1943, %r1940;
$L__BB2_272:
	setp.eq.s32 	%p108, %r299, 0;
	bar.sync 	0;
	@%p108 bra 	$L__BB2_274;
	ld.shared.v2.u32 	{%r730, %r731}, [_ZN6thrust24THRUST_300001_SM_1000_NS8cuda_cub4core6detail5shmemE+72];
	add.s32 	%r397, %r730, %r1942;
	setp.eq.s32 	%p109, %r1942, 0;
	selp.b32 	%r732, %r731, 0, %p109;
	add.s32 	%r1943, %r732, %r1943;
	mov.u32 	%r1942, %r397;
$L__BB2_274:
	mul.lo.s32 	%r733, %r299, 9;
	setp.eq.s32 	%p110, %r733, %r3;
	setp.ne.s32 	%p111, %r1938, %r332;
	or.pred  	%p112, %p110, %p111;
	selp.u32 	%r734, 1, 0, %p112;
	add.s32 	%r401, %r1942, %r734;
	selp.b32 	%r735, 0, %r1943, %p112;
	add.s32 	%r402, %r735, %r362;
	selp.u32 	%r736, 1, 0, %p6;
	add.s32 	%r737, %r736, %r734;
	add.s32 	%r403, %r737, %r1942;
	selp.b32 	%r738, 0, %r402, %p6;
	add.s32 	%r404, %r363, %r738;
	selp.u32 	%r739, 1, 0, %p7;
	add.s32 	%r405, %r403, %r739;
	selp.b32 	%r740, 0, %r404, %p7;
	add.s32 	%r406, %r364, %r740;
	add.s32 	%r741, %r733, 3;
	setp.eq.s32 	%p113, %r741, %r3;
	setp.ne.s32 	%p114, %r334, %r335;
	or.pred  	%p115, %p113, %p114;
	selp.u32 	%r742, 1, 0, %p115;
	add.s32 	%r407, %r405, %r742;
	selp.b32 	%r743, 0, %r406, %p115;
	add.s32 	%r408, %r365, %r743;
	add.s32 	%r744, %r733, 4;
	setp.eq.s32 	%p116, %r744, %r3;
	setp.ne.s32 	%p117, %r335, %r336;
	or.pred  	%p9, %p116, %p117;
	selp.u32 	%r745, 1, 0, %p9;
	add.s32 	%r409, %r407, %r745;
	selp.b32 	%r746, 0, %r408, %p9;
	add.s32 	%r410, %r366, %r746;
	add.s32 	%r747, %r733, 5;
	setp.eq.s32 	%p118, %r747, %r3;
	setp.ne.s32 	%p119, %r336, %r337;
	or.pred  	%p10, %p118, %p119;
	selp.u32 	%r748, 1, 0, %p10;
	add.s32 	%r411, %r409, %r748;
	selp.b32 	%r749, 0, %r410, %p10;
	add.s32 	%r412, %r367, %r749;
	selp.u32 	%r750, 1, 0, %p8;
	add.s32 	%r413, %r411, %r750;
	selp.b32 	%r751, 0, %r412, %p8;
	add.s32 	%r414, %r368, %r751;
	add.s32 	%r415, %r374, %r1942;
	add.s32 	%r752, %r733, 7;
	setp.eq.s32 	%p120, %r752, %r3;
	setp.ne.s32 	%p121, %r338, %r339;
	or.pred  	%p11, %p120, %p121;
	selp.b32 	%r753, 0, %r414, %p11;
	add.s32 	%r416, %r369, %r753;
	ld.shared.v2.u32 	{%r417, %r418}, [_ZN6thrust24THRUST_300001_SM_1000_NS8cuda_cub4core6detail5shmemE+112];
	ld.shared.u32 	%r1953, [_ZN6thrust24THRUST_300001_SM_1000_NS8cuda_cub4core6detail5shmemE+108];
	ld.shared.u32 	%r420, [_ZN6thrust24THRUST_300001_SM_1000_NS8cuda_cub4core6detail5shmemE+100];
	setp.lt.s32 	%p122, %r418, 257;
	@%p122 bra 	$L__BB2_300;
	bar.sync 	0;
	mul.lo.s32 	%r757, %r299, 9;
	setp.ne.s32 	%p138, %r757, %r3;
	setp.eq.s32 	%p139, %r1938, %r332;
	and.pred  	%p140, %p138, %p139;
	@%p140 bra 	$L__BB2_277;
	sub.s32 	%r758, %r1942, %r420;
	shl.b32 	%r759, %r758, 3;
	mov.u32 	%r760, _ZN6thrust24THRUST_300001_SM_1000_NS8cuda_cub4core6detail5shmemE;
	add.s32 	%r761, %r760, %r759;
	st.shared.v2.u32 	[%r761], {%r1938, %r1943};
$L__BB2_277:
	not.pred 	%p141, %p6;
	@%p141 bra 	$L__BB2_279;
	sub.s32 	%r762, %r401, %r420;
	shl.b32 	%r763, %r762, 3;
	mov.u32 	%r764, _ZN6thrust24THRUST_300001_SM_1000_NS8cuda_cub4core6detail5shmemE;
	add.s32 	%r765, %r764, %r763;
	st.shared.v2.u32 	[%r765], {%r332, %r402};
$L__BB2_279:
	not.pred 	%p142, %p7;
	@%p142 bra 	$L__BB2_281;
	sub.s32 	%r766, %r403, %r420;
	shl.b32 	%r767, %r766, 3;
	mov.u32 	%r768, _ZN6thrust24THRUST_300001_SM_1000_NS8cuda_cub4core6detail5shmemE;
	add.s32 	%r769, %r768, %r767;
	st.shared.v2.u32 	[%r769], {%r333, %r404};
$L__BB2_281:
	mad.lo.s32 	%r770, %r299, 9, 3;
	setp.ne.s32 	%p143, %r770, %r3;
	setp.eq.s32 	%p144, %r334, %r335;
	and.pred  	%p145, %p143, %p144;
	@%p145 bra 	$L__BB2_283;
	sub.s32 	%r771, %r405, %r420;
	shl.b32 	%r772, %r771, 3;
	mov.u32 	%r773, _ZN6thrust24THRUST_300001_SM_1000_NS8cuda_cub4core6detail5shmemE;
	add.s32 	%r774, %r773, %r772;
	st.shared.v2.u32 	[%r774], {%r334, %r406};
$L__BB2_283:
	not.pred 	%p146, %p9;
	@%p146 bra 	$L__BB2_285;
	sub.s32 	%r775, %r407, %r420;
	shl.b32 	%r776, %r775, 3;
	mov.u32 	%r777, _ZN6thrust24THRUST_300001_SM_1000_NS8cuda_cub4core6detail5shmemE;
	add.s32 	%r778, %r777, %r776;
	st.shared.v2.u32 	[%r778], {%r335, %r408};
$L__BB2_285:
	not.pred 	%p147, %p10;
	@%p147 bra 	$L__BB2_287;
	sub.s32 	%r779, %r409, %r420;
	shl.b32 	%r780, %r779, 3;
	mov.u32 	%r781, _ZN6thrust24THRUST_300001_SM_1000_NS8cuda_cub4core6detail5shmemE;
	add.s32 	%r782, %r781, %r780;
	st.shared.v2.u32 	[%r782], {%r336, %r410};
$L__BB2_287:
	not.pred 	%p148, %p8;
	@%p148 bra 	$L__BB2_289;
	sub.s32 	%r783, %r411, %r420;
	shl.b32 	%r784, %r783, 3;
	mov.u32 	%r785, _ZN6thrust24THRUST_300001_SM_1000_NS8cuda_cub4core6detail5shmemE;
	add.s32 	%r786, %r785, %r784;
	st.shared.v2.u32 	[%r786], {%r337, %r412};
$L__BB2_289:
	not.pred 	%p149, %p11;
	@%p149 bra 	$L__BB2_291;
	sub.s32 	%r787, %r413, %r420;
	shl.b32 	%r788, %r787, 3;
	mov.u32 	%r789, _ZN6thrust24THRUST_300001_SM_1000_NS8cuda_cub4core6detail5shmemE;
	add.s32 	%r790, %r789, %r788;
	st.shared.v2.u32 	[%r790], {%r338, %r414};
$L__BB2_291:
	mad.lo.s32 	%r791, %r299, 9, 8;
	setp.ne.s32 	%p150, %r791, %r3;
	setp.eq.s32 	%p151, %r339, %r340;
	and.pred  	%p152, %p150, %p151;
	@%p152 bra 	$L__BB2_293;
	sub.s32 	%r792, %r415, %r420;
	shl.b32 	%r793, %r792, 3;
	mov.u32 	%r794, _ZN6thrust24THRUST_300001_SM_1000_NS8cuda_cub4core6detail5shmemE;
	add.s32 	%r795, %r794, %r793;
	st.shared.v2.u32 	[%r795], {%r339, %r416};
$L__BB2_293:
	bar.sync 	0;
	setp.ge.s32 	%p153, %r299, %r418;
	@%p153 bra 	$L__BB2_318;
	not.b32 	%r796, %r299;
	add.s32 	%r421, %r418, %r796;
	and.b32  	%r797, %r421, 768;
	setp.eq.s32 	%p154, %r797, 768;
	mov.u32 	%r1952, %r299;
	@%p154 bra 	$L__BB2_297;
	shr.u32 	%r798, %r421, 8;
	add.s32 	%r799, %r798, 1;
	and.b32  	%r800, %r799, 3;
	shl.b32 	%r801, %r299, 3;
	mov.u32 	%r802, _ZN6thrust24THRUST_300001_SM_1000_NS8cuda_cub4core6detail5shmemE;
	add.s32 	%r1948, %r802, %r801;
	add.s32 	%r1947, %r299, %r420;
	neg.s32 	%r1946, %r800;
	shl.b32 	%r803, %r799, 8;
	and.b32  	%r804, %r803, 768;
	add.s32 	%r1952, %r299, %r804;
$L__BB2_296:
	.pragma "nounroll";
	mul.wide.s32 	%rd127, %r1947, 4;
	add.s64 	%rd128, %rd5, %rd127;
	add.s64 	%rd129, %rd4, %rd127;
	ld.shared.v2.u32 	{%r805, %r806}, [%r1948];
	st.global.u32 	[%rd129], %r805;
	st.global.u32 	[%rd128], %r806;
	add.s32 	%r1948, %r1948, 2048;
	add.s32 	%r1947, %r1947, 256;
	add.s32 	%r1946, %r1946, 1;
	setp.ne.s32 	%p155, %r1946, 0;
	@%p155 bra 	$L__BB2_296;
$L__BB2_297:
	setp.lt.u32 	%p156, %r421, 768;
	@%p156 bra 	$L__BB2_318;
	add.s64 	%rd55, %rd4, 2048;
	add.s32 	%r1951, %r1952, %r420;
	add.s64 	%rd56, %rd5, 2048;
	shl.b32 	%r807, %r1952, 3;
	mov.u32 	%r808, _ZN6thrust24THRUST_300001_SM_1000_NS8cuda_cub4core6detail5shmemE;
	add.s32 	%r809, %r807, %r808;
	add.s32 	%r1950, %r809, 4096;
$L__BB2_299:
	mul.wide.s32 	%rd130, %r1951, 4;
	add.s64 	%rd131, %rd55, %rd130;
	add.s64 	%rd132, %rd56, %rd130;
	ld.shared.v2.u32 	{%r810, %r811}, [%r1950+-4096];
	st.global.u32 	[%rd131+-2048], %r810;
	st.global.u32 	[%rd132+-2048], %r811;
	ld.shared.v2.u32 	{%r812, %r813}, [%r1950+-2048];
	st.global.u32 	[%rd131+-1024], %r812;
	st.global.u32 	[%rd132+-1024], %r813;
	ld.shared.v2.u32 	{%r814, %r815}, [%r1950];
	st.global.u32 	[%rd131], %r814;
	st.global.u32 	[%rd132], %r815;
	ld.shared.v2.u32 	{%r816, %r817}, [%r1950+2048];
	st.global.u32 	[%rd131+1024], %r816;
	st.global.u32 	[%rd132+1024], %r817;
	add.s32 	%r1952, %r1952, 1024;
	add.s32 	%r1951, %r1951, 1024;
	add.s32 	%r1950, %r1950, 8192;
	setp.lt.s32 	%p157, %r1952, %r418;
	@%p157 bra 	$L__BB2_299;
	bra.uni 	$L__BB2_318;
$L__BB2_300:
	mul.lo.s32 	%r754, %r299, 9;
	setp.ne.s32 	%p123, %r754, %r3;
	setp.eq.s32 	%p124, %r1938, %r332;
	and.pred  	%p125, %p123, %p124;
	@%p125 bra 	$L__BB2_302;
	mul.wide.s32 	%rd100, %r1942, 4;
	add.s64 	%rd101, %rd4, %rd100;
	st.global.u32 	[%rd101], %r1938;
	add.s64 	%rd102, %rd5, %rd100;
	st.global.u32 	[%rd102], %r1943;
$L__BB2_302:
	not.pred 	%p126, %p6;
	@%p126 bra 	$L__BB2_304;
	mul.wide.s32 	%rd103, %r401, 4;
	add.s64 	%rd104, %rd4, %rd103;
	st.global.u32 	[%rd104], %r332;
	add.s64 	%rd105, %rd5, %rd103;
	st.global.u32 	[%rd105], %r402;
$L__BB2_304:
	not.pred 	%p127, %p7;
	@%p127 bra 	$L__BB2_306;
	mul.wide.s32 	%rd106, %r403, 4;
	add.s64 	%rd107, %rd4, %rd106;
	st.global.u32 	[%rd107], %r333;
	add.s64 	%rd108, %rd5, %rd106;
	st.global.u32 	[%rd108], %r404;
$L__BB2_306:
	mad.lo.s32 	%r755, %r299, 9, 3;
	setp.ne.s32 	%p128, %r755, %r3;
	setp.eq.s32 	%p129, %r334, %r335;
	and.pred  	%p130, %p128, %p129;
	@%p130 bra 	$L__BB2_308;
	mul.wide.s32 	%rd109, %r405, 4;
	add.s64 	%rd110, %rd4, %rd109;
	st.global.u32 	[%rd110], %r334;
	add.s64 	%rd111, %rd5, %rd109;
	st.global.u32 	[%rd111], %r406;
$L__BB2_308:
	not.pred 	%p131, %p9;
	@%p131 bra 	$L__BB2_310;
	mul.wide.s32 	%rd112, %r407, 4;
	add.s64 	%rd113, %rd4, %rd112;
	st.global.u32 	[%rd113], %r335;
	add.s64 	%rd114, %rd5, %rd112;
	st.global.u32 	[%rd114], %r408;
$L__BB2_310:
	not.pred 	%p132, %p10;
	@%p132 bra 	$L__BB2_312;
	mul.wide.s32 	%rd115, %r409, 4;
	add.s64 	%rd116, %rd4, %rd115;
	st.global.u32 	[%rd116], %r336;
	add.s64 	%rd117, %rd5, %rd115;
	st.global.u32 	[%rd117], %r410;
$L__BB2_312:
	not.pred 	%p133, %p8;
	@%p133 bra 	$L__BB2_314;
	mul.wide.s32 	%rd118, %r411, 4;
	add.s64 	%rd119, %rd4, %rd118;
	st.global.u32 	[%rd119], %r337;
	add.s64 	%rd120, %rd5, %rd118;
	st.global.u32 	[%rd120], %r412;
$L__BB2_314:
	not.pred 	%p134, %p11;
	@%p134 bra 	$L__BB2_316;
	mul.wide.s32 	%rd121, %r413, 4;
	add.s64 	%rd122, %rd4, %rd121;
	st.global.u32 	[%rd122], %r338;
	add.s64 	%rd123, %rd5, %rd121;
	st.global.u32 	[%rd123], %r414;
$L__BB2_316:
	mad.lo.s32 	%r756, %r299, 9, 8;
	setp.ne.s32 	%p135, %r756, %r3;
	setp.eq.s32 	%p136, %r339, %r340;
	and.pred  	%p137, %p135, %p136;
	@%p137 bra 	$L__BB2_318;
	mul.wide.s32 	%rd124, %r415, 4;
	add.s64 	%rd125, %rd4, %rd124;
	st.global.u32 	[%rd125], %r339;
	add.s64 	%rd126, %rd5, %rd124;
	st.global.u32 	[%rd126], %r416;
$L__BB2_318:
	setp.ne.s32 	%p158, %r299, 255;
	@%p158 bra 	$L__BB2_322;
	setp.ne.s32 	%p159, %r3, 2304;
	@%p159 bra 	$L__BB2_321;
	mul.wide.s32 	%rd133, %r1953, 4;
	add.s64 	%rd134, %rd4, %rd133;
	st.global.u32 	[%rd134], %r340;
	add.s64 	%rd135, %rd5, %rd133;
	st.global.u32 	[%rd135], %r417;
	add.s32 	%r1953, %r1953, 1;
$L__BB2_321:
	ld.param.u64 	%rd328, [_ZN6thrust24THRUST_300001_SM_1000_NS8cuda_cub4core6detail13_kernel_agentINS1_15__reduce_by_key16ReduceByKeyAgentINS0_10device_ptrIiEES8_S8_S8_N4cuda3std3__48equal_toIiEENSB_4plusIiEEPiiEEJS8_S8_S8_S8_SG_N3cub18CUB_300001_SM_100024ReduceByKeyScanTileStateIiiLb1EEESD_SF_iiEEEvDpT0__param_4];
	cvta.to.global.u64 	%rd136, %rd328;
	st.global.u32 	[%rd136], %r1953;
$L__BB2_322:
	ret;

}
	// .globl	_ZN6thrust24THRUST_300001_SM_1000_NS8cuda_cub4core6detail13_kernel_agentINS1_15__reduce_by_key9InitAgentIN3cub18CUB_300001_SM_100024ReduceByKeyScanTileStateIilLb1EEElPlEEJSA_lSB_EEEvDpT0_
.visible .entry _ZN6thrust24THRUST_300001_SM_1000_NS8cuda_cub4core6detail13_kernel_agentINS1_15__reduce_by_key9InitAgentIN3cub18CUB_300001_SM_100024ReduceByKeyScanTileStateIilLb1EEElPlEEJSA_lSB_EEEvDpT0_(
	.param .align 8 .b8 _ZN6thrust24THRUST_300001_SM_1000_NS8cuda_cub4core6detail13_kernel_agentINS1_15__reduce_by_key9InitAgentIN3cub18CUB_300001_SM_100024ReduceByKeyScanTileStateIilLb1EEElPlEEJSA_lSB_EEEvDpT0__param_0[8],
	.param .u64 _ZN6thrust24THRUST_300001_SM_1000_NS8cuda_cub4core6detail13_kernel_agentINS1_15__reduce_by_key9InitAgentIN3cub18CUB_300001_SM_100024ReduceByKeyScanTileStateIilLb1EEElPlEEJSA_lSB_EEEvDpT0__param_1,
	.param .u64 .ptr .align 1 _ZN6thrust24THRUST_300001_SM_1000_NS8cuda_cub4core6detail13_kernel_agentINS1_15__reduce_by_key9InitAgentIN3cub18CUB_300001_SM_100024ReduceByKeyScanTileStateIilLb1EEElPlEEJSA_lSB_EEEvDpT0__param_2
)
.maxntid 128
{
	.reg .pred 	%p<6>;
	.reg .b32 	%r<16>;
	.reg .b64 	%rd<12>;

	ld.param.u64 	%rd3, [_ZN6thrust24THRUST_300001_SM_1000_NS8cuda_cub4core6detail13_kernel_agentINS1_15__reduce_by_key9InitAgentIN3cub18CUB_300001_SM_100024ReduceByKeyScanTileStateIilLb1EEElPlEEJSA_lSB_EEEvDpT0__param_0];
	ld.param.u32 	%r8, [_ZN6thrust24THRUST_300001_SM_1000_NS8cuda_cub4core6detail13_kernel_agentINS1_15__reduce_by_key9InitAgentIN3cub18CUB_300001_SM_100024ReduceByKeyScanTileStateIilLb1EEElPlEEJSA_lSB_EEEvDpT0__param_1];
	ld.param.u64 	%rd2, [_ZN6thrust24THRUST_300001_SM_1000_NS8cuda_cub4core6detail13_kernel_agentINS1_15__reduce_by_key9InitAgentIN3cub18CUB_300001_SM_100024ReduceByKeyScanTileStateIilLb1EEElPlEEJSA_lSB_EEEvDpT0__param_2];
	cvta.to.global.u64 	%rd1, %rd3;
	mov.u32 	%r1, %ctaid.x;
	mov.u32 	%r9, %ntid.x;
	mov.u32 	%r2, %tid.x;
	mad.lo.s32 	%r3, %r1, %r9, %r2;
	setp.ge.s32 	%p1, %r3, %r8;
	@%p1 bra 	$L__BB3_2;
	mul.wide.s32 	%rd4, %r3, 16;
	add.s64 	%rd5, %rd1, %rd4;
	mov.b64 	%rd6, 0;
	mov.b64 	%rd7, 425201762304;
	st.global.v2.u64 	[%rd5+512], {%rd7, %rd6};
$L__BB3_2:
	mov.b32 	%r15, 0;
	setp.ne.s32 	%p2, %r1, 0;
	setp.gt.u32 	%p3, %r2, 31;
	or.pred  	%p4, %p2, %p3;
	@%p4 bra 	$L__BB3_4;
	mul.wide.u32 	%rd8, %r2, 16;
	add.s64 	%rd9, %rd1, %rd8;
	st.global.v4.u32 	[%rd9], {%r15, %r15, %r15, %r15};
$L__BB3_4:
	or.b32  	%r14, %r1, %r2;
	setp.ne.s32 	%p5, %r14, 0;
	@%p5 bra 	$L__BB3_6;
	cvta.to.global.u64 	%rd10, %rd2;
	mov.b64 	%rd11, 0;
	st.global.u64 	[%rd10], %rd11;
$L__BB3_6:
	ret;

}
	// .globl	_ZN6thrust24THRUST_300001_SM_1000_NS8cuda_cub4core6detail13_kernel_agentINS1_15__reduce_by_key16ReduceByKeyAgentINS0_10device_ptrIiEES8_S8_S8_N4cuda3std3__48equal_toIiEENSB_4plusIiEEPllEEJS8_S8_S8_S8_SG_N3cub18CUB_300001_SM_100024ReduceByKeyScanTileStateIilLb1EEESD_SF_llEEEvDpT0_
.visible .entry _ZN6thrust24THRUST_300001_SM_1000_NS8cuda_cub4core6detail13_kernel_agentINS1_15__reduce_by_key16ReduceByKeyAgentINS0_10device_ptrIiEES8_S8_S8_N4cuda3std3__48equal_toIiEENSB_4plusIiEEPllEEJS8_S8_S8_S8_SG_N3cub18CUB_300001_SM_100024ReduceByKeyScanTileStateIilLb1EEESD_SF_llEEEvDpT0_(
	.param .align 8 .b8 _ZN6thrust24THRUST_300001_SM_1000_NS8cuda_cub4core6detail13_kernel_agentINS1_15__reduce_by_key16ReduceByKeyAgentINS0_10device_ptrIiEES8_S8_S8_N4cuda3std3__48equal_toIiEENSB_4plusIiEEPllEEJS8_S8_S8_S8_SG_N3cub18CUB_300001_SM_100024ReduceByKeyScanTileStateIilLb1EEESD_SF_llEEEvDpT0__param_0[8],
	.param .align 8 .b8 _ZN6thrust24THRUST_300001_SM_1000_NS8cuda_cub4core6detail13_kernel_agentINS1_15__reduce_by_key16ReduceByKeyAgentINS0_10device_ptrIiEES8_S8_S8_N4cuda3std3__48equal_toIiEENSB_4plusIiEEPllEEJS8_S8_S8_S8_SG_N3cub18CUB_300001_SM_100024ReduceByKeyScanTileStateIilLb1EEESD_SF_llEEEvDpT0__param_1[8],
	.param .align 8 .b8 _ZN6thrust24THRUST_300001_SM_1000_NS8cuda_cub4core6detail13_kernel_agentINS1_15__reduce_by_key16ReduceByKeyAgentINS0_10device_ptrIiEES8_S8_S8_N4cuda3std3__48equal_toIiEENSB_4plusIiEEPllEEJS8_S8_S8_S8_SG_N3cub18CUB_300001_SM_100024ReduceByKeyScanTileStateIilLb1EEESD_SF_llEEEvDpT0__param_2[8],
	.param .align 8 .b8 _ZN6thrust24THRUST_300001_SM_1000_NS8cuda_cub4core6detail13_kernel_agentINS1_15__reduce_by_key16ReduceByKeyAgentINS0_10device_ptrIiEES8_S8_S8_N4cuda3std3__48equal_toIiEENSB_4plusIiEEPllEEJS8_S8_S8_S8_SG_N3cub18CUB_300001_SM_100024ReduceByKeyScanTileStateIilLb1EEESD_SF_llEEEvDpT0__param_3[8],
	.param .u64 .ptr .align 1 _ZN6thrust24THRUST_300001_SM_1000_NS8cuda_cub4core6detail13_kernel_agentINS1_15__reduce_by_key16ReduceByKeyAgentINS0_10device_ptrIiEES8_S8_S8_N4cuda3std3__48equal_toIiEENSB_4plusIiEEPllEEJS8_S8_S8_S8_SG_N3cub18CUB_300001_SM_100024ReduceByKeyScanTileStateIilLb1EEESD_SF_llEEEvDpT0__param_4,
	.param .align 8 .b8 _ZN6thrust24THRUST_300001_SM_1000_NS8cuda_cub4core6detail13_kernel_agentINS1_15__reduce_by_key16ReduceByKeyAgentINS0_10device_ptrIiEES8_S8_S8_N4cuda3std3__48equal_toIiEENSB_4plusIiEEPllEEJS8_S8_S8_S8_SG_N3cub18CUB_300001_SM_100024ReduceByKeyScanTileStateIilLb1EEESD_SF_llEEEvDpT0__param_5[8],
	.param .align 1 .b8 _ZN6thrust24THRUST_300001_SM_1000_NS8cuda_cub4core6detail13_kernel_agentINS1_15__reduce_by_key16ReduceByKeyAgentINS0_10device_ptrIiEES8_S8_S8_N4cuda3std3__48equal_toIiEENSB_4plusIiEEPllEEJS8_S8_S8_S8_SG_N3cub18CUB_300001_SM_100024ReduceByKeyScanTileStateIilLb1EEESD_SF_llEEEvDpT0__param_6[1],
	.param .align 1 .b8 _ZN6thrust24THRUST_300001_SM_1000_NS8cuda_cub4core6detail13_kernel_agentINS1_15__reduce_by_key16ReduceByKeyAgentINS0_10device_ptrIiEES8_S8_S8_N4cuda3std3__48equal_toIiEENSB_4plusIiEEPllEEJS8_S8_S8_S8_SG_N3cub18CUB_300001_SM_100024ReduceByKeyScanTileStateIilLb1EEESD_SF_llEEEvDpT0__param_7[1],
	.param .u64 _ZN6thrust24THRUST_300001_SM_1000_NS8cuda_cub4core6detail13_kernel_agentINS1_15__reduce_by_key16ReduceByKeyAgentINS0_10device_ptrIiEES8_S8_S8_N4cuda3std3__48equal_toIiEENSB_4plusIiEEPllEEJS8_S8_S8_S8_SG_N3cub18CUB_300001_SM_100024ReduceByKeyScanTileStateIilLb1EEESD_SF_llEEEvDpT0__param_8,
	.param .u64 _ZN6thrust24THRUST_300001_SM_1000_NS8cuda_cub4core6detail13_kernel_agentINS1_15__reduce_by_key16ReduceByKeyAgentINS0_10device_ptrIiEES8_S8_S8_N4cuda3std3__48equal_toIiEENSB_4plusIiEEPllEEJS8_S8_S8_S8_SG_N3cub18CUB_300001_SM_100024ReduceByKeyScanTileStateIilLb1EEESD_SF_llEEEvDpT0__param_9
)
.maxntid 256
{
	.reg .pred 	%p<460>;
	.reg .b32 	%r<2120>;
	.reg .b64 	%rd<842>;

	ld.param.u64 	%rd1, [_ZN6thrust24THRUST_300001_SM_1000_NS8cuda_cub4core6detail13_kernel_agentINS1_15__reduce_by_key16ReduceByKeyAgentINS0_10device_ptrIiEES8_S8_S8_N4cuda3std3__48equal_toIiEENSB_4plusIiEEPllEEJS8_S8_S8_S8_SG_N3cub18CUB_300001_SM_100024ReduceByKeyScanTileStateIilLb1EEESD_SF_llEEEvDpT0__param_5];
	ld.param.u64 	%rd2, [_ZN6thrust24THRUST_300001_SM_1000_NS8cuda_cub4core6detail13_kernel_agentINS1_15__reduce_by_key16ReduceByKeyAgentINS0_10device_ptrIiEES8_S8_S8_N4cuda3std3__48equal_toIiEENSB_4plusIiEEPllEEJS8_S8_S8_S8_SG_N3cub18CUB_300001_SM_100024ReduceByKeyScanTileStateIilLb1EEESD_SF_llEEEvDpT0__param_0];
	ld.param.u64 	%rd3, [_ZN6thrust24THRUST_300001_SM_1000_NS8cuda_cub4core6detail13_kernel_agentINS1_15__reduce_by_key16ReduceByKeyAgentINS0_10device_ptrIiEES8_S8_S8_N4cuda3std3__48equal_toIiEENSB_4plusIiEEPllEEJS8_S8_S8_S8_SG_N3cub18CUB_300001_SM_100024ReduceByKeyScanTileStateIilLb1EEESD_SF_llEEEvDpT0__param_1];
	ld.param.u64 	%rd217, [_ZN6thrust24THRUST_300001_SM_1000_NS8cuda_cub4core6detail13_kernel_agentINS1_15__reduce_by_key16ReduceByKeyAgentINS0_10device_ptrIiEES8_S8_S8_N4cuda3std3__48equal_toIiEENSB_4plusIiEEPllEEJS8_S8_S8_S8_SG_N3cub18CUB_300001_SM_100024ReduceByKeyScanTileStateIilLb1EEESD_SF_llEEEvDpT0__param_3];
	ld.param.u64 	%rd218, [_ZN6thrust24THRUST_300001_SM_1000_NS8cuda_cub4core6detail13_kernel_agentINS1_15__reduce_by_key16ReduceByKeyAgentINS0_10device_ptrIiEES8_S8_S8_N4cuda3std3__48equal_toIiEENSB_4plusIiEEPllEEJS8_S8_S8_S8_SG_N3cub18CUB_300001_SM_100024ReduceByKeyScanTileStateIilLb1EEESD_SF_llEEEvDpT0__param_2];
	ld.param.u64 	%rd216, [_ZN6thrust24THRUST_300001_SM_1000_NS8cuda_cub4core6detail13_kernel_agentINS1_15__reduce_by_key16ReduceByKeyAgentINS0_10device_ptrIiEES8_S8_S8_N4cuda3std3__48equal_toIiEENSB_4plusIiEEPllEEJS8_S8_S8_S8_SG_N3cub18CUB_300001_SM_100024ReduceByKeyScanTileStateIilLb1EEESD_SF_llEEEvDpT0__param_8];
	cvta.to.global.u64 	%rd4, %rd218;
	cvta.to.global.u64 	%rd5, %rd217;
	mov.u32 	%r1, %ctaid.x;
	mul.wide.u32 	%rd6, %r1, 2304;
	sub.s64 	%rd7, %rd216, %rd6;
	setp.lt.s64 	%p12, %rd7, 2305;
	@%p12 bra 	$L__BB4_142;
	setp.ne.s32 	%p280, %r1, 0;
	@%p280 bra 	$L__BB4_52;
	mov.u32 	%r2, %tid.x;
	and.b32  	%r1793, %r2, 31;
	and.b32  	%r1794, %r2, 992;
	mul.lo.s32 	%r1795, %r1794, 9;
	or.b32  	%r1796, %r1795, %r1793;
	cvt.u64.u32 	%rd698, %r1796;
	add.s64 	%rd699, %rd6, %rd698;
	shl.b64 	%rd700, %rd699, 2;
	add.s64 	%rd679, %rd2, %rd700;
	// begin inline asm
	ld.global.nc.u32 %r1773, [%rd679];
	// end inline asm
	add.s64 	%rd680, %rd679, 128;
	// begin inline asm
	ld.global.nc.u32 %r1774, [%rd680];
	// end inline asm
	add.s64 	%rd681, %rd679, 256;
	// begin inline asm
	ld.global.nc.u32 %r1775, [%rd681];
	// end inline asm
	add.s64 	%rd682, %rd679, 384;
	// begin inline asm
	ld.global.nc.u32 %r1776, [%rd682];
	// end inline asm
	add.s64 	%rd683, %rd679, 512;
	// begin inline asm
	ld.global.nc.u32 %r1777, [%rd683];
	// end inline asm
	add.s64 	%rd684, %rd679, 640;
	// begin inline asm
	ld.global.nc.u32 %r1778, [%rd684];
	// end inline asm
	add.s64 	%rd685, %rd679, 768;
	// begin inline asm
	ld.global.nc.u32 %r1779, [%rd685];
	// end inline asm
	add.s64 	%rd686, %rd679, 896;
	// begin inline asm
	ld.global.nc.u32 %r1780, [%rd686];
	// end inline asm
	add.s64 	%rd687, %rd679, 1024;
	// begin inline asm
	ld.global.nc.u32 %r1781, [%rd687];
	// end inline asm
	// begin inline asm
	mov.u32 %r1782, %laneid;
	// end inline asm
	shr.u32 	%r4, %r2, 5;
	mad.lo.s32 	%r1797, %r4, 288, %r1782;
	shl.b32 	%r1798, %r1797, 2;
	mov.u32 	%r1799, _ZN6thrust24THRUST_300001_SM_1000_NS8cuda_cub4core6detail5shmemE;
	add.s32 	%r1800, %r1799, %r1798;
	st.shared.u32 	[%r1800], %r1773;
	st.shared.u32 	[%r1800+128], %r1774;
	st.shared.u32 	[%r1800+256], %r1775;
	st.shared.u32 	[%r1800+384], %r1776;
	st.shared.u32 	[%r1800+512], %r1777;
	st.shared.u32 	[%r1800+640], %r1778;
	st.shared.u32 	[%r1800+768], %r1779;
	st.shared.u32 	[%r1800+896], %r1780;
	st.shared.u32 	[%r1800+1024], %r1781;
	bar.warp.sync 	-1;
	shl.b32 	%r1801, %r1782, 5;
	add.s32 	%r1802, %r1800, %r1801;
	ld.shared.u32 	%r5, [%r1802];
	ld.shared.u32 	%r6, [%r1802+4];
	ld.shared.u32 	%r7, [%r1802+8];
	ld.shared.u32 	%r8, [%r1802+12];
	ld.shared.u32 	%r9, [%r1802+16];
	ld.shared.u32 	%r10, [%r1802+20];
	ld.shared.u32 	%r11, [%r1802+24];
	ld.shared.u32 	%r12, [%r1802+28];
	ld.shared.u32 	%r13, [%r1802+32];
	bar.sync 	0;
	add.s64 	%rd688, %rd3, %rd700;
	// begin inline asm
	ld.global.nc.u32 %r1783, [%rd688];
	// end inline asm
	add.s64 	%rd689, %rd688, 128;
	// begin inline asm
	ld.global.nc.u32 %r1784, [%rd689];
	// end inline asm
	add.s64 	%rd690, %rd688, 256;
	// begin inline asm
	ld.global.nc.u32 %r1785, [%rd690];
	// end inline asm
	add.s64 	%rd691, %rd688, 384;
	// begin inline asm
	ld.global.nc.u32 %r1786, [%rd691];
	// end inline asm
	add.s64 	%rd692, %rd688, 512;
	// begin inline asm
	ld.global.nc.u32 %r1787, [%rd692];
	// end inline asm
	add.s64 	%rd693, %rd688, 640;
	// begin inline asm
	ld.global.nc.u32 %r1788, [%rd693];
	// end inline asm
	add.s64 	%rd694, %rd688, 768;
	// begin inline asm
	ld.global.nc.u32 %r1789, [%rd694];
	// end inline asm
	add.s64 	%rd695, %rd688, 896;
	// begin inline asm
	ld.global.nc.u32 %r1790, [%rd695];
	// end inline asm
	add.s64 	%rd696, %rd688, 1024;
	// begin inline asm
	ld.global.nc.u32 %r1791, [%rd696];
	// end inline asm
	st.shared.u32 	[%r1800], %r1783;
	st.shared.u32 	[%r1800+128], %r1784;
	st.shared.u32 	[%r1800+256], %r1785;
	st.shared.u32 	[%r1800+384], %r1786;
	st.shared.u32 	[%r1800+512], %r1787;
	st.shared.u32 	[%r1800+640], %r1788;
	st.shared.u32 	[%r1800+768], %r1789;
	st.shared.u32 	[%r1800+896], %r1790;
	st.shared.u32 	[%r1800+1024], %r1791;
	bar.warp.sync 	-1;
	ld.shared.u32 	%r14, [%r1802];
	ld.shared.u32 	%r15, [%r1802+4];
	ld.shared.u32 	%r16, [%r1802+8];
	ld.shared.u32 	%r17, [%r1802+12];
	ld.shared.u32 	%r18, [%r1802+16];
	ld.shared.u32 	%r19, [%r1802+20];
	ld.shared.u32 	%r20, [%r1802+24];
	ld.shared.u32 	%r21, [%r1802+28];
	ld.shared.u32 	%r22, [%r1802+32];
	bar.sync 	0;
	shl.b32 	%r1803, %r2, 2;
	add.s32 	%r1804, %r1799, %r1803;
	add.s32 	%r23, %r1804, 1240;
	st.shared.u32 	[%r1804+1240], %r13;
	bar.sync 	0;
	setp.eq.s32 	%p390, %r2, 0;
	mov.b64 	%rd792, 0;
	@%p390 bra 	$L__BB4_4;
	ld.shared.u32 	%r2044, [%r23+-4];
	setp.ne.s32 	%p391, %r2044, %r5;
	selp.u64 	%rd792, 1, 0, %p391;
$L__BB4_4:
	setp.ne.s32 	%p392, %r5, %r6;
	selp.u64 	%rd701, 1, 0, %p392;
	setp.ne.s32 	%p393, %r6, %r7;
	selp.u64 	%rd702, 1, 0, %p393;
	setp.ne.s32 	%p394, %r7, %r8;
	selp.u64 	%rd703, 1, 0, %p394;
	setp.ne.s32 	%p395, %r8, %r9;
	selp.u64 	%rd704, 1, 0, %p395;
	setp.ne.s32 	%p396, %r9, %r10;
	selp.u64 	%rd705, 1, 0, %p396;
	setp.ne.s32 	%p397, %r10, %r11;
	selp.u64 	%rd706, 1, 0, %p397;
	setp.ne.s32 	%p398, %r11, %r12;
	selp.u64 	%rd707, 1, 0, %p398;
	setp.ne.s32 	%p399, %r12, %r13;
	selp.u64 	%rd708, 1, 0, %p399;
	add.s64 	%rd10, %rd792, %rd701;
	selp.b32 	%r1925, 0, %r14, %p392;
	add.s32 	%r1926, %r15, %r1925;
	add.s64 	%rd11, %rd10, %rd702;
	selp.b32 	%r1927, 0, %r1926, %p393;
	add.s32 	%r1928, %r16, %r1927;
	add.s64 	%rd12, %rd11, %rd703;
	selp.b32 	%r1929, 0, %r1928, %p394;
	add.s32 	%r1930, %r17, %r1929;
	add.s64 	%rd13, %rd12, %rd704;
	selp.b32 	%r1931, 0, %r1930, %p395;
	add.s32 	%r1932, %r18, %r1931;
	add.s64 	%rd14, %rd13, %rd705;
	selp.b32 	%r1933, 0, %r1932, %p396;
	add.s32 	%r1934, %r19, %r1933;
	add.s64 	%rd15, %rd14, %rd706;
	selp.b32 	%r1935, 0, %r1934, %p397;
	add.s32 	%r1936, %r20, %r1935;
	add.s64 	%rd16, %rd15, %rd707;
	selp.b32 	%r1937, 0, %r1936, %p398;
	add.s32 	%r1938, %r21, %r1937;
	add.s64 	%rd709, %rd16, %rd708;
	mov.b64 	{%r1806, %r1811}, %rd709;
	selp.b32 	%r1939, 0, %r1938, %p399;
	add.s32 	%r1816, %r22, %r1939;
	mov.b32 	%r1922, 1;
	mov.b32 	%r1923, 0;
	mov.b32 	%r1924, -1;
	// begin inline asm
	shfl.sync.up.b32 %r1805, %r1806, %r1922, %r1923, %r1924;
	// end inline asm
	// begin inline asm
	shfl.sync.up.b32 %r1810, %r1811, %r1922, %r1923, %r1924;
	// end inline asm
	mov.b64 	%rd710, {%r1805, %r1810};
	// begin inline asm
	shfl.sync.up.b32 %r1815, %r1816, %r1922, %r1923, %r1924;
	// end inline asm
	// begin inline asm
	shfl.sync.up.b32 %r1820, %r1821, %r1922, %r1923, %r1924;
	// end inline asm
	setp.eq.s64 	%p400, %rd709, 0;
	selp.b32 	%r1940, %r1815, 0, %p400;
	setp.lt.s32 	%p401, %r1782, 1;
	selp.b32 	%r1941, 0, %r1940, %p401;
	add.s32 	%r1836, %r1941, %r1816;
	selp.b64 	%rd711, 0, %rd710, %p401;
	add.s64 	%rd712, %rd711, %rd709;
	mov.b64 	{%r1826, %r1831}, %rd712;
	mov.b32 	%r1842, 2;
	// begin inline asm
	shfl.sync.up.b32 %r1825, %r1826, %r1842, %r1923, %r1924;
	// end inline asm
	// begin inline asm
	shfl.sync.up.b32 %r1830, %r1831, %r1842, %r1923, %r1924;
	// end inline asm
	mov.b64 	%rd713, {%r1825, %r1830};
	// begin inline asm
	shfl.sync.up.b32 %r1835, %r1836, %r1842, %r1923, %r1924;
	// end inline asm
	// begin inline asm
	shfl.sync.up.b32 %r1840, %r1841, %r1842, %r1923, %r1924;
	// end inline asm
	setp.eq.s64 	%p402, %rd712, 0;
	selp.b32 	%r1942, %r1835, 0, %p402;
	setp.lt.s32 	%p403, %r1782, 2;
	selp.b32 	%r1943, 0, %r1942, %p403;
	add.s32 	%r1856, %r1943, %r1836;
	selp.b64 	%rd714, 0, %rd713, %p403;
	add.s64 	%rd715, %rd714, %rd712;
	mov.b64 	{%r1846, %r1851}, %rd715;
	mov.b32 	%r1862, 4;
	// begin inline asm
	shfl.sync.up.b32 %r1845, %r1846, %r1862, %r1923, %r1924;
	// end inline asm
	// begin inline asm
	shfl.sync.up.b32 %r1850, %r1851, %r1862, %r1923, %r1924;
	// end inline asm
	mov.b64 	%rd716, {%r1845, %r1850};
	// begin inline asm
	shfl.sync.up.b32 %r1855, %r1856, %r1862, %r1923, %r1924;
	// end inline asm
	// begin inline asm
	shfl.sync.up.b32 %r1860, %r1861, %r1862, %r1923, %r1924;
	// end inline asm
	setp.eq.s64 	%p404, %rd715, 0;
	selp.b32 	%r1944, %r1855, 0, %p404;
	setp.lt.s32 	%p405, %r1782, 4;
	selp.b32 	%r1945, 0, %r1944, %p405;
	add.s32 	%r1876, %r1945, %r1856;
	selp.b64 	%rd717, 0, %rd716, %p405;
	add.s64 	%rd718, %rd717, %rd715;
	mov.b64 	{%r1866, %r1871}, %rd718;
	mov.b32 	%r1882, 8;
	// begin inline asm
	shfl.sync.up.b32 %r1865, %r1866, %r1882, %r1923, %r1924;
	// end inline asm
	// begin inline asm
	shfl.sync.up.b32 %r1870, %r1871, %r1882, %r1923, %r1924;
	// end inline asm
	mov.b64 	%rd719, {%r1865, %r1870};
	// begin inline asm
	shfl.sync.up.b32 %r1875, %r1876, %r1882, %r1923, %r1924;
	// end inline asm
	// begin inline asm
	shfl.sync.up.b32 %r1880, %r1881, %r1882, %r1923, %r1924;
	// end inline asm
	setp.eq.s64 	%p406, %rd718, 0;
	selp.b32 	%r1946, %r1875, 0, %p406;
	setp.lt.s32 	%p407, %r1782, 8;
	selp.b32 	%r1947, 0, %r1946, %p407;
	add.s32 	%r1896, %r1947, %r1876;
	selp.b64 	%rd720, 0, %rd719, %p407;
	add.s64 	%rd721, %rd720, %rd718;
	mov.b64 	{%r1886, %r1891}, %rd721;
	mov.b32 	%r1902, 16;
	// begin inline asm
	shfl.sync.up.b32 %r1885, %r1886, %r1902, %r1923, %r1924;
	// end inline asm
	// begin inline asm
	shfl.sync.up.b32 %r1890, %r1891, %r1902, %r1923, %r1924;
	// end inline asm
	mov.b64 	%rd722, {%r1885, %r1890};
	// begin inline asm
	shfl.sync.up.b32 %r1895, %r1896, %r1902, %r1923, %r1924;
	// end inline asm
	// begin inline asm
	shfl.sync.up.b32 %r1900, %r1901, %r1902, %r1923, %r1924;
	// end inline asm
	setp.eq.s64 	%p408, %rd721, 0;
	selp.b32 	%r1948, %r1895, 0, %p408;
	setp.lt.s32 	%p409, %r1782, 16;
	selp.b32 	%r1949, 0, %r1948, %p409;
	add.s32 	%r1916, %r1949, %r1896;
	selp.b64 	%rd723, 0, %rd722, %p409;
	add.s64 	%rd17, %rd723, %rd721;
	mov.b64 	{%r1906, %r1911}, %rd17;
	// begin inline asm
	shfl.sync.up.b32 %r1905, %r1906, %r1922, %r1923, %r1924;
	// end inline asm
	// begin inline asm
	shfl.sync.up.b32 %r1910, %r1911, %r1922, %r1923, %r1924;
	// end inline asm
	// begin inline asm
	shfl.sync.up.b32 %r1915, %r1916, %r1922, %r1923, %r1924;
	// end inline asm
	// begin inline asm
	shfl.sync.up.b32 %r1920, %r1921, %r1922, %r1923, %r1924;
	// end inline asm
	setp.ne.s32 	%p410, %r1782, 31;
	@%p410 bra 	$L__BB4_6;
	shl.b32 	%r1950, %r4, 4;
	mov.u32 	%r1951, _ZN6thrust24THRUST_300001_SM_1000_NS8cuda_cub4core6detail5shmemE;
	add.s32 	%r1952, %r1951, %r1950;
	st.shared.u64 	[%r1952], %rd17;
	st.shared.u32 	[%r1952+8], %r1916;
$L__BB4_6:
	mov.b64 	%rd724, {%r1905, %r1910};
	setp.ne.s32 	%p411, %r11, %r12;
	setp.ne.s32 	%p412, %r10, %r11;
	setp.ne.s32 	%p413, %r9, %r10;
	setp.ne.s32 	%p414, %r8, %r9;
	setp.ne.s32 	%p415, %r7, %r8;
	setp.ne.s32 	%p416, %r6, %r7;
	setp.ne.s32 	%p417, %r5, %r6;
	setp.ne.s32 	%p418, %r2, 0;
	bar.sync 	0;
	ld.shared.u64 	%rd725, [_ZN6thrust24THRUST_300001_SM_1000_NS8cuda_cub4core6detail5shmemE];
	ld.shared.u32 	%r1953, [_ZN6thrust24THRUST_300001_SM_1000_NS8cuda_cub4core6detail5shmemE+8];
	ld.shared.u64 	%rd726, [_ZN6thrust24THRUST_300001_SM_1000_NS8cuda_cub4core6detail5shmemE+16];
	ld.shared.u32 	%r1954, [_ZN6thrust24THRUST_300001_SM_1000_NS8cuda_cub4core6detail5shmemE+24];
	add.s64 	%rd727, %rd726, %rd725;
	setp.eq.s64 	%p419, %rd726, 0;
	selp.b32 	%r1955, %r1953, 0, %p419;
	add.s32 	%r1956, %r1955, %r1954;
	setp.eq.s32 	%p420, %r4, 2;
	selp.b64 	%rd728, %rd727, %rd725, %p420;
	selp.b32 	%r1957, %r1956, %r1953, %p420;
	ld.shared.u64 	%rd729, [_ZN6thrust24THRUST_300001_SM_1000_NS8cuda_cub4core6detail5shmemE+32];
	ld.shared.u32 	%r1958, [_ZN6thrust24THRUST_300001_SM_1000_NS8cuda_cub4core6detail5shmemE+40];
	add.s64 	%rd730, %rd729, %rd727;
	setp.eq.s64 	%p421, %rd729, 0;
	selp.b32 	%r1959, %r1956, 0, %p421;
	add.s32 	%r1960, %r1959, %r1958;
	setp.eq.s32 	%p422, %r4, 3;
	selp.b64 	%rd731, %rd730, %rd728, %p422;
	selp.b32 	%r1961, %r1960, %r1957, %p422;
	ld.shared.u64 	%rd732, [_ZN6thrust24THRUST_300001_SM_1000_NS8cuda_cub4core6detail5shmemE+48];
	ld.shared.u32 	%r1962, [_ZN6thrust24THRUST_300001_SM_1000_NS8cuda_cub4core6detail5shmemE+56];
	add.s64 	%rd733, %rd732, %rd730;
	setp.eq.s64 	%p423, %rd732, 0;
	selp.b32 	%r1963, %r1960, 0, %p423;
	add.s32 	%r1964, %r1963, %r1962;
	setp.eq.s32 	%p424, %r4, 4;
	selp.b64 	%rd734, %rd733, %rd731, %p424;
	selp.b32 	%r1965, %r1964, %r1961, %p424;
	ld.shared.u64 	%rd735, [_ZN6thrust24THRUST_300001_SM_1000_NS8cuda_cub4core6detail5shmemE+64];
	ld.shared.u32 	%r1966, [_ZN6thrust24THRUST_300001_SM_1000_NS8cuda_cub4core6detail5shmemE+72];
	add.s64 	%rd736, %rd735, %rd733;
	setp.eq.s64 	%p425, %rd735, 0;
	selp.b32 	%r1967, %r1964, 0, %p425;
	add.s32 	%r1968, %r1967, %r1966;
	setp.eq.s32 	%p426, %r4, 5;
	selp.b64 	%rd737, %rd736, %rd734, %p426;
	selp.b32 	%r1969, %r1968, %r1965, %p426;
	ld.shared.u64 	%rd738, [_ZN6thrust24THRUST_300001_SM_1000_NS8cuda_cub4core6detail5shmemE+80];
	ld.shared.u32 	%r1970, [_ZN6thrust24THRUST_300001_SM_1000_NS8cuda_cub4core6detail5shmemE+88];
	add.s64 	%rd739, %rd738, %rd736;
	setp.eq.s64 	%p427, %rd738, 0;
	selp.b32 	%r1971, %r1968, 0, %p427;
	add.s32 	%r1972, %r1971, %r1970;
	setp.eq.s32 	%p428, %r4, 6;
	selp.b64 	%rd740, %rd739, %rd737, %p428;
	selp.b32 	%r1973, %r1972, %r1969, %p428;
	ld.shared.u64 	%rd741, [_ZN6thrust24THRUST_300001_SM_1000_NS8cuda_cub4core6detail5shmemE+96];
	ld.shared.u32 	%r1974, [_ZN6thrust24THRUST_300001_SM_1000_NS8cuda_cub4core6detail5shmemE+104];
	add.s64 	%rd742, %rd741, %rd739;
	setp.eq.s64 	%p429, %rd741, 0;
	selp.b32 	%r1975, %r1972, 0, %p429;
	add.s32 	%r1976, %r1975, %r1974;
	setp.eq.s32 	%p430, %r4, 7;
	selp.b64 	%rd743, %rd742, %rd740, %p430;
	selp.b32 	%r1977, %r1976, %r1973, %p430;
	ld.shared.u64 	%rd744, [_ZN6thrust24THRUST_300001_SM_1000_NS8cuda_cub4core6detail5shmemE+112];
	ld.shared.u32 	%r1978, [_ZN6thrust24THRUST_300001_SM_1000_NS8cuda_cub4core6detail5shmemE+120];
	add.s64 	%rd18, %rd744, %rd742;
	setp.eq.s64 	%p431, %rd744, 0;
	selp.b32 	%r1979, %r1976, 0, %p431;
	add.s32 	%r30, %r1979, %r1978;
	setp.lt.u32 	%p432, %r2, 32;
	selp.b64 	%rd745, 0, %rd743, %p432;
	selp.b32 	%r1980, 0, %r1977, %p432;
	setp.eq.s64 	%p433, %rd724, 0;
	selp.b32 	%r1981, %r1980, 0, %p433;
	add.s32 	%r1982, %r1981, %r1915;
	setp.eq.s32 	%p434, %r1782, 0;
	selp.b32 	%r31, %r1980, %r1982, %p434;
	selp.b64 	%rd746, 0, %rd724, %p434;
	add.s64 	%rd19, %rd745, %rd746;
	add.s64 	%rd20, %rd19, %rd792;
	setp.eq.s64 	%p435, %rd792, 0;
	selp.b32 	%r1983, %r31, 0, %p435;
	add.s32 	%r32, %r1983, %r14;
	add.s64 	%rd21, %rd10, %rd19;
	selp.b32 	%r1984, 0, %r32, %p417;
	add.s32 	%r33, %r15, %r1984;
	add.s64 	%rd22, %rd11, %rd19;
	selp.b32 	%r1985, 0, %r33, %p416;
	add.s32 	%r34, %r16, %r1985;
	add.s64 	%rd23, %rd12, %rd19;
	selp.b32 	%r1986, 0, %r34, %p415;
	add.s32 	%r35, %r17, %r1986;
	add.s64 	%rd24, %rd13, %rd19;
	selp.b32 	%r1987, 0, %r35, %p414;
	add.s32 	%r36, %r18, %r1987;
	add.s64 	%rd25, %rd14, %rd19;
	selp.b32 	%r1988, 0, %r36, %p413;
	add.s32 	%r37, %r19, %r1988;
	add.s64 	%rd26, %rd15, %rd19;
	selp.b32 	%r1989, 0, %r37, %p412;
	add.s32 	%r38, %r20, %r1989;
	add.s64 	%rd27, %rd16, %rd19;
	selp.b32 	%r1990, 0, %r38, %p411;
	add.s32 	%r39, %r21, %r1990;
	@%p418 bra 	$L__BB4_8;
	mov.b32 	%r1991, 101;
	mov.b64 	%rd748, {%r30, %r1991};
	add.s64 	%rd747, %rd1, 512;
	// begin inline asm
	st.relaxed.gpu.v2.u64 [%rd747], {%rd748, %rd18};
	// end inline asm
$L__BB4_8:
	setp.lt.s64 	%p436, %rd18, 257;
	@%p436 bra 	$L__BB4_34;
	bar.sync 	0;
	@%p435 bra 	$L__BB4_11;
	cvt.u32.u64 	%r1992, %rd19;
	shl.b32 	%r1993, %r1992, 3;
	mov.u32 	%r1994, _ZN6thrust24THRUST_300001_SM_1000_NS8cuda_cub4core6detail5shmemE;
	add.s32 	%r1995, %r1994, %r1993;
	st.shared.v2.u32 	[%r1995], {%r2044, %r31};
$L__BB4_11:
	setp.eq.s32 	%p447, %r5, %r6;
	@%p447 bra 	$L__BB4_13;
	cvt.u32.u64 	%r1996, %rd20;
	shl.b32 	%r1997, %r1996, 3;
	mov.u32 	%r1998, _ZN6thrust24THRUST_300001_SM_1000_NS8cuda_cub4core6detail5shmemE;
	add.s32 	%r1999, %r1998, %r1997;
	st.shared.v2.u32 	[%r1999], {%r5, %r32};
$L__BB4_13:
	setp.eq.s32 	%p448, %r6, %r7;
	@%p448 bra 	$L__BB4_15;
	cvt.u32.u64 	%r2000, %rd21;
	shl.b32 	%r2001, %r2000, 3;
	mov.u32 	%r2002, _ZN6thrust24THRUST_300001_SM_1000_NS8cuda_cub4core6detail5shmemE;
	add.s32 	%r2003, %r2002, %r2001;
	st.shared.v2.u32 	[%r2003], {%r6, %r33};
$L__BB4_15:
	setp.eq.s32 	%p449, %r7, %r8;
	@%p449 bra 	$L__BB4_17;
	cvt.u32.u64 	%r2004, %rd22;
	shl.b32 	%r2005, %r2004, 3;
	mov.u32 	%r2006, _ZN6thrust24THRUST_300001_SM_1000_NS8cuda_cub4core6detail5shmemE;
	add.s32 	%r2007, %r2006, %r2005;
	st.shared.v2.u32 	[%r2007], {%r7, %r34};
$L__BB4_17:
	setp.eq.s32 	%p450, %r8, %r9;
	@%p450 bra 	$L__BB4_19;
	cvt.u32.u64 	%r2008, %rd23;
	shl.b32 	%r2009, %r2008, 3;
	mov.u32 	%r2010, _ZN6thrust24THRUST_300001_SM_1000_NS8cuda_cub4core6detail5shmemE;
	add.s32 	%r2011, %r2010, %r2009;
	st.shared.v2.u32 	[%r2011], {%r8, %r35};
$L__BB4_19:
	setp.eq.s32 	%p451, %r9, %r10;
	@%p451 bra 	$L__BB4_21;
	cvt.u32.u64 	%r2012, %rd24;
	shl.b32 	%r2013, %r2012, 3;
	mov.u32 	%r2014, _ZN6thrust24THRUST_300001_SM_1000_NS8cuda_cub4core6detail5shmemE;
	add.s32 	%r2015, %r2014, %r2013;
	st.shared.v2.u32 	[%r2015], {%r9, %r36};
$L__BB4_21:
	setp.eq.s32 	%p452, %r10, %r11;
	@%p452 bra 	$L__BB4_23;
	cvt.u32.u64 	%r2016, %rd25;
	shl.b32 	%r2017, %r2016, 3;
	mov.u32 	%r2018, _ZN6thrust24THRUST_300001_SM_1000_NS8cuda_cub4core6detail5shmemE;
	add.s32 	%r2019, %r2018, %r2017;
	st.shared.v2.u32 	[%r2019], {%r10, %r37};
$L__BB4_23:
	setp.eq.s32 	%p453, %r11, %r12;
	@%p453 bra 	$L__BB4_25;
	cvt.u32.u64 	%r2020, %rd26;
	shl.b32 	%r2021, %r2020, 3;
	mov.u32 	%r2022, _ZN6thrust24THRUST_300001_SM_1000_NS8cuda_cub4core6detail5shmemE;
	add.s32 	%r2023, %r2022, %r2021;
	st.shared.v2.u32 	[%r2023], {%r11, %r38};
$L__BB4_25:
	setp.eq.s32 	%p454, %r12, %r13;
	@%p454 bra 	$L__BB4_27;
	cvt.u32.u64 	%r2024, %rd27;
	shl.b32 	%r2025, %r2024, 3;
	mov.u32 	%r2026, _ZN6thrust24THRUST_300001_SM_1000_NS8cuda_cub4core6detail5shmemE;
	add.s32 	%r2027, %r2026, %r2025;
	st.shared.v2.u32 	[%r2027], {%r12, %r39};
$L__BB4_27:
	bar.sync 	0;
	cvt.u64.u32 	%rd797, %r2;
	setp.le.u64 	%p455, %rd18, %rd797;
	@%p455 bra 	$L__BB4_362;
	not.b64 	%rd777, %rd797;
	add.s64 	%rd29, %rd18, %rd777;
	shr.u64 	%rd778, %rd29, 8;
	add.s64 	%rd779, %rd778, 1;
	and.b64  	%rd793, %rd779, 3;
	and.b64  	%rd780, %rd29, 768;
	setp.eq.s64 	%p456, %rd780, 768;
	@%p456 bra 	$L__BB4_31;
	shl.b64 	%rd781, %rd797, 2;
	add.s64 	%rd795, %rd5, %rd781;
	add.s64 	%rd794, %rd4, %rd781;
	shl.b32 	%r2028, %r2, 3;
	mov.u32 	%r2029, _ZN6thrust24THRUST_300001_SM_1000_NS8cuda_cub4core6detail5shmemE;
	add.s32 	%r2045, %r2029, %r2028;
	shl.b64 	%rd782, %rd793, 8;
	add.s64 	%rd797, %rd782, %rd797;
$L__BB4_30:
	.pragma "nounroll";
	ld.shared.v2.u32 	{%r2030, %r2031}, [%r2045];
	st.global.u32 	[%rd794], %r2030;
	st.global.u32 	[%rd795], %r2031;
	add.s64 	%rd795, %rd795, 1024;
	add.s64 	%rd794, %rd794, 1024;
	add.s32 	%r2045, %r2045, 2048;
	add.s64 	%rd793, %rd793, -1;
	setp.ne.s64 	%p457, %rd793, 0;
	@%p457 bra 	$L__BB4_30;
$L__BB4_31:
	setp.lt.u64 	%p458, %rd29, 768;
	@%p458 bra 	$L__BB4_362;
	mov.u32 	%r2034, _ZN6thrust24THRUST_300001_SM_1000_NS8cuda_cub4core6detail5shmemE;
$L__BB4_33:
	cvt.u32.u64 	%r2032, %rd797;
	shl.b32 	%r2033, %r2032, 3;
	add.s32 	%r2035, %r2034, %r2033;
	ld.shared.v2.u32 	{%r2036, %r2037}, [%r2035];
	shl.b64 	%rd783, %rd797, 2;
	add.s64 	%rd784, %rd4, %rd783;
	st.global.u32 	[%rd784], %r2036;
	add.s64 	%rd785, %rd5, %rd783;
	st.global.u32 	[%rd785], %r2037;
	ld.shared.v2.u32 	{%r2038, %r2039}, [%r2035+2048];
	and.b64  	%rd786, %rd783, 17179869180;
	add.s64 	%rd787, %rd4, %rd786;
	st.global.u32 	[%rd787+1024], %r2038;
	add.s64 	%rd788, %rd5, %rd786;
	st.global.u32 	[%rd788+1024], %r2039;
	ld.shared.v2.u32 	{%r2040, %r2041}, [%r2035+4096];
	st.global.u32 	[%rd787+2048], %r2040;
	st.global.u32 	[%rd788+2048], %r2041;
	ld.shared.v2.u32 	{%r2042, %r2043}, [%r2035+6144];
	st.global.u32 	[%rd787+3072], %r2042;
	st.global.u32 	[%rd788+3072], %r2043;
	add.s64 	%rd789, %rd797, 1024;
	and.b64  	%rd797, %rd789, 4294967295;
	setp.gt.u64 	%p459, %rd18, %rd797;
	@%p459 bra 	$L__BB4_33;
	bra.uni 	$L__BB4_362;
$L__BB4_34:
	@%p435 bra 	$L__BB4_36;
	shl.b64 	%rd750, %rd19, 2;
	add.s64 	%rd751, %rd4, %rd750;
	st.global.u32 	[%rd751], %r2044;
	add.s64 	%rd752, %rd5, %rd750;
	st.global.u32 	[%rd752], %r31;
$L__BB4_36:
	setp.eq.s32 	%p438, %r5, %r6;
	@%p438 bra 	$L__BB4_38;
	shl.b64 	%rd753, %rd20, 2;
	add.s64 	%rd754, %rd4, %rd753;
	st.global.u32 	[%rd754], %r5;
	add.s64 	%rd755, %rd5, %rd753;
	st.global.u32 	[%rd755], %r32;
$L__BB4_38:
	setp.eq.s32 	%p439, %r6, %r7;
	@%p439 bra 	$L__BB4_40;
	shl.b64 	%rd756, %rd21, 2;
	add.s64 	%rd757, %rd4, %rd756;
	st.global.u32 	[%rd757], %r6;
	add.s64 	%rd758, %rd5, %rd756;
	st.global.u32 	[%rd758], %r33;
$L__BB4_40:
	setp.eq.s32 	%p440, %r7, %r8;
	@%p440 bra 	$L__BB4_42;
	shl.b64 	%rd759, %rd22, 2;
	add.s64 	%rd760, %rd4, %rd759;
	st.global.u32 	[%rd760], %r7;
	add.s64 	%rd761, %rd5, %rd759;
	st.global.u32 	[%rd761], %r34;
$L__BB4_42:
	setp.eq.s32 	%p441, %r8, %r9;
	@%p441 bra 	$L__BB4_44;
	shl.b64 	%rd762, %rd23, 2;
	add.s64 	%rd763, %rd4, %rd762;
	st.global.u32 	[%rd763], %r8;
	add.s64 	%rd764, %rd5, %rd762;
	st.global.u32 	[%rd764], %r35;
$L__BB4_44:
	setp.eq.s32 	%p442, %r9, %r10;
	@%p442 bra 	$L__BB4_46;
	shl.b64 	%rd765, %rd24, 2;
	add.s64 	%rd766, %rd4, %rd765;
	st.global.u32 	[%rd766], %r9;
	add.s64 	%rd767, %rd5, %rd765;
	st.global.u32 	[%rd767], %r36;
$L__BB4_46:
	setp.eq.s32 	%p443, %r10, %r11;
	@%p443 bra 	$L__BB4_48;
	shl.b64 	%rd768, %rd25, 2;
	add.s64 	%rd769, %rd4, %rd768;
	st.global.u32 	[%rd769], %r10;
	add.s64 	%rd770, %rd5, %rd768;
	st.global.u32 	[%rd770], %r37;
$L__BB4_48:
	setp.eq.s32 	%p444, %r11, %r12;
	@%p444 bra 	$L__BB4_50;
	shl.b64 	%rd771, %rd26, 2;
	add.s64 	%rd772, %rd4, %rd771;
	st.global.u32 	[%rd772], %r11;
	add.s64 	%rd773, %rd5, %rd771;
	st.global.u32 	[%rd773], %r38;
$L__BB4_50:
	setp.eq.s32 	%p445, %r12, %r13;
	@%p445 bra 	$L__BB4_362;
	shl.b64 	%rd774, %rd27, 2;
	add.s64 	%rd775, %rd4, %rd774;
	st.global.u32 	[%rd775], %r12;
	add.s64 	%rd776, %rd5, %rd774;
	st.global.u32 	[%rd776], %r39;
	bra.uni 	$L__BB4_362;
$L__BB4_52:
	mov.u32 	%r43, %tid.x;
	and.b32  	%r1259, %r43, 31;
	and.b32  	%r1260, %r43, 992;
	mul.lo.s32 	%r1261, %r1260, 9;
	or.b32  	%r1262, %r1261, %r1259;
	cvt.u64.u32 	%rd542, %r1262;
	add.s64 	%rd43, %rd6, %rd542;
	shl.b64 	%rd543, %rd43, 2;
	add.s64 	%rd533, %rd2, %rd543;
	// begin inline asm
	ld.global.nc.u32 %r1248, [%rd533];
	// end inline asm
	add.s64 	%rd534, %rd533, 128;
	// begin inline asm
	ld.global.nc.u32 %r1249, [%rd534];
	// end inline asm
	add.s64 	%rd535, %rd533, 256;
	// begin inline asm
	ld.global.nc.u32 %r1250, [%rd535];
	// end inline asm
	add.s64 	%rd536, %rd533, 384;
	// begin inline asm
	ld.global.nc.u32 %r1251, [%rd536];
	// end inline asm
	add.s64 	%rd537, %rd533, 512;
	// begin inline asm
	ld.global.nc.u32 %r1252, [%rd537];
	// end inline asm
	add.s64 	%rd538, %rd533, 640;
	// begin inline asm
	ld.global.nc.u32 %r1253, [%rd538];
	// end inline asm
	add.s64 	%rd539, %rd533, 768;
	// begin inline asm
	ld.global.nc.u32 %r1254, [%rd539];
	// end inline asm
	add.s64 	%rd540, %rd533, 896;
	// begin inline asm
	ld.global.nc.u32 %r1255, [%rd540];
	// end inline asm
	add.s64 	%rd541, %rd533, 1024;
	// begin inline asm
	ld.global.nc.u32 %r1256, [%rd541];
	// end inline asm
	// begin inline asm
	mov.u32 %r1257, %laneid;
	// end inline asm
	shr.u32 	%r45, %r43, 5;
	mad.lo.s32 	%r1263, %r45, 288, %r1257;
	shl.b32 	%r1264, %r1263, 2;
	mov.u32 	%r1265, _ZN6thrust24THRUST_300001_SM_1000_NS8cuda_cub4core6detail5shmemE;
	add.s32 	%r46, %r1265, %r1264;
	st.shared.u32 	[%r46], %r1248;
	st.shared.u32 	[%r46+128], %r1249;
	st.shared.u32 	[%r46+256], %r1250;
	st.shared.u32 	[%r46+384], %r1251;
	st.shared.u32 	[%r46+512], %r1252;
	st.shared.u32 	[%r46+640], %r1253;
	st.shared.u32 	[%r46+768], %r1254;
	st.shared.u32 	[%r46+896], %r1255;
	st.shared.u32 	[%r46+1024], %r1256;
	bar.warp.sync 	-1;
	shl.b32 	%r1266, %r1257, 5;
	add.s32 	%r47, %r46, %r1266;
	ld.shared.u32 	%r48, [%r47];
	ld.shared.u32 	%r49, [%r47+4];
	ld.shared.u32 	%r50, [%r47+8];
	ld.shared.u32 	%r51, [%r47+12];
	ld.shared.u32 	%r52, [%r47+16];
	ld.shared.u32 	%r53, [%r47+20];
	ld.shared.u32 	%r54, [%r47+24];
	ld.shared.u32 	%r55, [%r47+28];
	ld.shared.u32 	%r56, [%r47+32];
	setp.ne.s32 	%p281, %r43, 0;
	mov.b32 	%r2047, 0;
	@%p281 bra 	$L__BB4_54;
	shl.b64 	%rd545, %rd6, 2;
	add.s64 	%rd546, %rd2, %rd545;
	add.s64 	%rd544, %rd546, -4;
	// begin inline asm
	ld.global.nc.u32 %r2047, [%rd544];
	// end inline asm
$L__BB4_54:
	setp.eq.s32 	%p282, %r43, 0;
	bar.sync 	0;
	add.s64 	%rd547, %rd3, %rd543;
	// begin inline asm
	ld.global.nc.u32 %r1268, [%rd547];
	// end inline asm
	add.s64 	%rd548, %rd547, 128;
	// begin inline asm
	ld.global.nc.u32 %r1269, [%rd548];
	// end inline asm
	add.s64 	%rd549, %rd547, 256;
	// begin inline asm
	ld.global.nc.u32 %r1270, [%rd549];
	// end inline asm
	add.s64 	%rd550, %rd547, 384;
	// begin inline asm
	ld.global.nc.u32 %r1271, [%rd550];
	// end inline asm
	add.s64 	%rd551, %rd547, 512;
	// begin inline asm
	ld.global.nc.u32 %r1272, [%rd551];
	// end inline asm
	add.s64 	%rd552, %rd547, 640;
	// begin inline asm
	ld.global.nc.u32 %r1273, [%rd552];
	// end inline asm
	add.s64 	%rd553, %rd547, 768;
	// begin inline asm
	ld.global.nc.u32 %r1274, [%rd553];
	// end inline asm
	add.s64 	%rd554, %rd547, 896;
	// begin inline asm
	ld.global.nc.u32 %r1275, [%rd554];
	// end inline asm
	add.s64 	%rd555, %rd547, 1024;
	// begin inline asm
	ld.global.nc.u32 %r1276, [%rd555];
	// end inline asm
	st.shared.u32 	[%r46], %r1268;
	st.shared.u32 	[%r46+128], %r1269;
	st.shared.u32 	[%r46+256], %r1270;
	st.shared.u32 	[%r46+384], %r1271;
	st.shared.u32 	[%r46+512], %r1272;
	st.shared.u32 	[%r46+640], %r1273;
	st.shared.u32 	[%r46+768], %r1274;
	st.shared.u32 	[%r46+896], %r1275;
	st.shared.u32 	[%r46+1024], %r1276;
	bar.warp.sync 	-1;
	ld.shared.u32 	%r59, [%r47];
	ld.shared.u32 	%r60, [%r47+4];
	ld.shared.u32 	%r61, [%r47+8];
	ld.shared.u32 	%r62, [%r47+12];
	ld.shared.u32 	%r63, [%r47+16];
	ld.shared.u32 	%r64, [%r47+20];
	ld.shared.u32 	%r65, [%r47+24];
	ld.shared.u32 	%r66, [%r47+28];
	ld.shared.u32 	%r67, [%r47+32];
	bar.sync 	0;
	shl.b32 	%r1277, %r43, 2;
	add.s32 	%r1279, %r1265, %r1277;
	add.s32 	%r68, %r1279, 1240;
	st.shared.u32 	[%r1279+1240], %r56;
	bar.sync 	0;
	@%p282 bra 	$L__BB4_56;
	ld.shared.u32 	%r2047, [%r68+-4];
$L__BB4_56:
	setp.ne.s32 	%p283, %r2047, %r48;
	selp.u64 	%rd557, 1, 0, %p283;
	setp.ne.s32 	%p284, %r48, %r49;
	selp.u64 	%rd558, 1, 0, %p284;
	setp.ne.s32 	%p285, %r49, %r50;
	selp.u64 	%rd559, 1, 0, %p285;
	setp.ne.s32 	%p286, %r50, %r51;
	selp.u64 	%rd560, 1, 0, %p286;
	setp.ne.s32 	%p287, %r51, %r52;
	selp.u64 	%rd561, 1, 0, %p287;
	setp.ne.s32 	%p288, %r52, %r53;
	selp.u64 	%rd562, 1, 0, %p288;
	setp.ne.s32 	%p289, %r53, %r54;
	selp.u64 	%rd563, 1, 0, %p289;
	setp.ne.s32 	%p290, %r54, %r55;
	selp.u64 	%rd564, 1, 0, %p290;
	setp.ne.s32 	%p291, %r55, %r56;
	selp.u64 	%rd565, 1, 0, %p291;
	add.s64 	%rd566, %rd558, %rd557;
	selp.b32 	%r1400, 0, %r59, %p284;
	add.s32 	%r1401, %r60, %r1400;
	add.s64 	%rd567, %rd566, %rd559;
	selp.b32 	%r1402, 0, %r1401, %p285;
	add.s32 	%r1403, %r61, %r1402;
	add.s64 	%rd44, %rd567, %rd560;
	selp.b32 	%r1404, 0, %r1403, %p286;
	add.s32 	%r1405, %r62, %r1404;
	add.s64 	%rd45, %rd44, %rd561;
	selp.b32 	%r1406, 0, %r1405, %p287;
	add.s32 	%r1407, %r63, %r1406;
	add.s64 	%rd46, %rd45, %rd562;
	selp.b32 	%r1408, 0, %r1407, %p288;
	add.s32 	%r1409, %r64, %r1408;
	add.s64 	%rd47, %rd46, %rd563;
	selp.b32 	%r1410, 0, %r1409, %p289;
	add.s32 	%r1411, %r65, %r1410;
	add.s64 	%rd48, %rd47, %rd564;
	selp.b32 	%r1412, 0, %r1411, %p290;
	add.s32 	%r1413, %r66, %r1412;
	add.s64 	%rd568, %rd48, %rd565;
	mov.b64 	{%r1281, %r1286}, %rd568;
	selp.b32 	%r1414, 0, %r1413, %p291;
	add.s32 	%r1291, %r67, %r1414;
	mov.b32 	%r1397, 1;
	mov.b32 	%r1398, 0;
	mov.b32 	%r1399, -1;
	// begin inline asm
	shfl.sync.up.b32 %r1280, %r1281, %r1397, %r1398, %r1399;
	// end inline asm
	// begin inline asm
	shfl.sync.up.b32 %r1285, %r1286, %r1397, %r1398, %r1399;
	// end inline asm
	mov.b64 	%rd569, {%r1280, %r1285};
	// begin inline asm
	shfl.sync.up.b32 %r1290, %r1291, %r1397, %r1398, %r1399;
	// end inline asm
	// begin inline asm
	shfl.sync.up.b32 %r1295, %r1296, %r1397, %r1398, %r1399;
	// end inline asm
	setp.eq.s64 	%p292, %rd568, 0;
	selp.b32 	%r1415, %r1290, 0, %p292;
	setp.lt.s32 	%p293, %r1257, 1;
	selp.b64 	%rd570, 0, %rd569, %p293;
	add.s64 	%rd571, %rd570, %rd568;
	mov.b64 	{%r1301, %r1306}, %rd571;
	selp.b32 	%r1416, 0, %r1415, %p293;
	add.s32 	%r1311, %r1416, %r1291;
	mov.b32 	%r1317, 2;
	// begin inline asm
	shfl.sync.up.b32 %r1300, %r1301, %r1317, %r1398, %r1399;
	// end inline asm
	// begin inline asm
	shfl.sync.up.b32 %r1305, %r1306, %r1317, %r1398, %r1399;
	// end inline asm
	mov.b64 	%rd572, {%r1300, %r1305};
	// begin inline asm
	shfl.sync.up.b32 %r1310, %r1311, %r1317, %r1398, %r1399;
	// end inline asm
	// begin inline asm
	shfl.sync.up.b32 %r1315, %r1316, %r1317, %r1398, %r1399;
	// end inline asm
	setp.eq.s64 	%p294, %rd571, 0;
	selp.b32 	%r1417, %r1310, 0, %p294;
	setp.lt.s32 	%p295, %r1257, 2;
	selp.b64 	%rd573, 0, %rd572, %p295;
	add.s64 	%rd574, %rd573, %rd571;
	mov.b64 	{%r1321, %r1326}, %rd574;
	selp.b32 	%r1418, 0, %r1417, %p295;
	add.s32 	%r1331, %r1418, %r1311;
	mov.b32 	%r1337, 4;
	// begin inline asm
	shfl.sync.up.b32 %r1320, %r1321, %r1337, %r1398, %r1399;
	// end inline asm
	// begin inline asm
	shfl.sync.up.b32 %r1325, %r1326, %r1337, %r1398, %r1399;
	// end inline asm
	mov.b64 	%rd575, {%r1320, %r1325};
	// begin inline asm
	shfl.sync.up.b32 %r1330, %r1331, %r1337, %r1398, %r1399;
	// end inline asm
	// begin inline asm
	shfl.sync.up.b32 %r1335, %r1336, %r1337, %r1398, %r1399;
	// end inline asm
	setp.eq.s64 	%p296, %rd574, 0;
	selp.b32 	%r1419, %r1330, 0, %p296;
	setp.lt.s32 	%p297, %r1257, 4;
	selp.b64 	%rd576, 0, %rd575, %p297;
	add.s64 	%rd577, %rd576, %rd574;
	mov.b64 	{%r1341, %r1346}, %rd577;
	selp.b32 	%r1420, 0, %r1419, %p297;
	add.s32 	%r1351, %r1420, %r1331;
	mov.b32 	%r1357, 8;
	// begin inline asm
	shfl.sync.up.b32 %r1340, %r1341, %r1357, %r1398, %r1399;
	// end inline asm
	// begin inline asm
	shfl.sync.up.b32 %r1345, %r1346, %r1357, %r1398, %r1399;
	// end inline asm
	mov.b64 	%rd578, {%r1340, %r1345};
	// begin inline asm
	shfl.sync.up.b32 %r1350, %r1351, %r1357, %r1398, %r1399;
	// end inline asm
	// begin inline asm
	shfl.sync.up.b32 %r1355, %r1356, %r1357, %r1398, %r1399;
	// end inline asm
	setp.eq.s64 	%p298, %rd577, 0;
	selp.b32 	%r1421, %r1350, 0, %p298;
	setp.lt.s32 	%p299, %r1257, 8;
	selp.b64 	%rd579, 0, %rd578, %p299;
	add.s64 	%rd580, %rd579, %rd577;
	mov.b64 	{%r1361, %r1366}, %rd580;
	selp.b32 	%r1422, 0, %r1421, %p299;
	add.s32 	%r1371, %r1422, %r1351;
	mov.b32 	%r1377, 16;
	// begin inline asm
	shfl.sync.up.b32 %r1360, %r1361, %r1377, %r1398, %r1399;
	// end inline asm
	// begin inline asm
	shfl.sync.up.b32 %r1365, %r1366, %r1377, %r1398, %r1399;
	// end inline asm
	mov.b64 	%rd581, {%r1360, %r1365};
	// begin inline asm
	shfl.sync.up.b32 %r1370, %r1371, %r1377, %r1398, %r1399;
	// end inline asm
	// begin inline asm
	shfl.sync.up.b32 %r1375, %r1376, %r1377, %r1398, %r1399;
	// end inline asm
	setp.eq.s64 	%p300, %rd580, 0;
	selp.b32 	%r1423, %r1370, 0, %p300;
	setp.lt.s32 	%p301, %r1257, 16;
	selp.b64 	%rd582, 0, %rd581, %p301;
	add.s64 	%rd49, %rd582, %rd580;
	mov.b64 	{%r1381, %r1386}, %rd49;
	selp.b32 	%r1424, 0, %r1423, %p301;
	add.s32 	%r1391, %r1424, %r1371;
	// begin inline asm
	shfl.sync.up.b32 %r1380, %r1381, %r1397, %r1398, %r1399;
	// end inline asm
	// begin inline asm
	shfl.sync.up.b32 %r1385, %r1386, %r1397, %r1398, %r1399;
	// end inline asm
	mov.b64 	%rd809, {%r1380, %r1385};
	// begin inline asm
	shfl.sync.up.b32 %r2061, %r1391, %r1397, %r1398, %r1399;
	// end inline asm
	// begin inline asm
	shfl.sync.up.b32 %r1395, %r1396, %r1397, %r1398, %r1399;
	// end inline asm
	setp.ne.s32 	%p302, %r1257, 31;
	@%p302 bra 	$L__BB4_58;
	shl.b32 	%r1425, %r45, 4;
	mov.u32 	%r1426, _ZN6thrust24THRUST_300001_SM_1000_NS8cuda_cub4core6detail5shmemE;
	add.s32 	%r1427, %r1426, %r1425;
	st.shared.u64 	[%r1427], %rd49;
	st.shared.u32 	[%r1427+8], %r1391;
$L__BB4_58:
	bar.sync 	0;
	ld.shared.u64 	%rd583, [_ZN6thrust24THRUST_300001_SM_1000_NS8cuda_cub4core6detail5shmemE];
	ld.shared.u32 	%r1428, [_ZN6thrust24THRUST_300001_SM_1000_NS8cuda_cub4core6detail5shmemE+8];
	ld.shared.u64 	%rd584, [_ZN6thrust24THRUST_300001_SM_1000_NS8cuda_cub4core6detail5shmemE+16];
	ld.shared.u32 	%r1429, [_ZN6thrust24THRUST_300001_SM_1000_NS8cuda_cub4core6detail5shmemE+24];
	add.s64 	%rd585, %rd584, %rd583;
	setp.eq.s64 	%p303, %rd584, 0;
	selp.b32 	%r1430, %r1428, 0, %p303;
	add.s32 	%r1431, %r1430, %r1429;
	setp.eq.s32 	%p304, %r45, 2;
	selp.b64 	%rd586, %rd585, %rd583, %p304;
	selp.b32 	%r1432, %r1431, %r1428, %p304;
	ld.shared.u64 	%rd587, [_ZN6thrust24THRUST_300001_SM_1000_NS8cuda_cub4core6detail5shmemE+32];
	ld.shared.u32 	%r1433, [_ZN6thrust24THRUST_300001_SM_1000_NS8cuda_cub4core6detail5shmemE+40];
	add.s64 	%rd588, %rd587, %rd585;
	setp.eq.s64 	%p305, %rd587, 0;
	selp.b32 	%r1434, %r1431, 0, %p305;
	add.s32 	%r1435, %r1434, %r1433;
	setp.eq.s32 	%p306, %r45, 3;
	selp.b64 	%rd589, %rd588, %rd586, %p306;
	selp.b32 	%r1436, %r1435, %r1432, %p306;
	ld.shared.u64 	%rd590, [_ZN6thrust24THRUST_300001_SM_1000_NS8cuda_cub4core6detail5shmemE+48];
	ld.shared.u32 	%r1437, [_ZN6thrust24THRUST_300001_SM_1000_NS8cuda_cub4core6detail5shmemE+56];
	add.s64 	%rd591, %rd590, %rd588;
	setp.eq.s64 	%p307, %rd590, 0;
	selp.b32 	%r1438, %r1435, 0, %p307;
	add.s32 	%r1439, %r1438, %r1437;
	setp.eq.s32 	%p308, %r45, 4;
	selp.b64 	%rd592, %rd591, %rd589, %p308;
	selp.b32 	%r1440, %r1439, %r1436, %p308;
	ld.shared.u64 	%rd593, [_ZN6thrust24THRUST_300001_SM_1000_NS8cuda_cub4core6detail5shmemE+64];
	ld.shared.u32 	%r1441, [_ZN6thrust24THRUST_300001_SM_1000_NS8cuda_cub4core6detail5shmemE+72];
	add.s64 	%rd594, %rd593, %rd591;
	setp.eq.s64 	%p309, %rd593, 0;
	selp.b32 	%r1442, %r1439, 0, %p309;
	add.s32 	%r1443, %r1442, %r1441;
	setp.eq.s32 	%p310, %r45, 5;
	selp.b64 	%rd595, %rd594, %rd592, %p310;
	selp.b32 	%r1444, %r1443, %r1440, %p310;
	ld.shared.u64 	%rd596, [_ZN6thrust24THRUST_300001_SM_1000_NS8cuda_cub4core6detail5shmemE+80];
	ld.shared.u32 	%r1445, [_ZN6thrust24THRUST_300001_SM_1000_NS8cuda_cub4core6detail5shmemE+88];
	add.s64 	%rd597, %rd596, %rd594;
	setp.eq.s64 	%p311, %rd596, 0;
	selp.b32 	%r1446, %r1443, 0, %p311;
	add.s32 	%r1447, %r1446, %r1445;
	setp.eq.s32 	%p312, %r45, 6;
	selp.b64 	%rd598, %rd597, %rd595, %p312;
	selp.b32 	%r1448, %r1447, %r1444, %p312;
	ld.shared.u64 	%rd599, [_ZN6thrust24THRUST_300001_SM_1000_NS8cuda_cub4core6detail5shmemE+96];
	ld.shared.u32 	%r1449, [_ZN6thrust24THRUST_300001_SM_1000_NS8cuda_cub4core6detail5shmemE+104];
	add.s64 	%rd600, %rd599, %rd597;
	setp.eq.s64 	%p313, %rd599, 0;
	selp.b32 	%r1450, %r1447, 0, %p313;
	add.s32 	%r1451, %r1450, %r1449;
	setp.eq.s32 	%p314, %r45, 7;
	selp.b64 	%rd51, %rd600, %rd598, %p314;
	selp.b32 	%r73, %r1451, %r1448, %p314;
	ld.shared.u64 	%rd601, [_ZN6thrust24THRUST_300001_SM_1000_NS8cuda_cub4core6detail5shmemE+112];
	ld.shared.u32 	%r1452, [_ZN6thrust24THRUST_300001_SM_1000_NS8cuda_cub4core6detail5shmemE+120];
	add.s64 	%rd52, %rd601, %rd600;
	setp.eq.s64 	%p315, %rd601, 0;
	selp.b32 	%r1453, %r1451, 0, %p315;
	add.s32 	%r74, %r1453, %r1452;
	setp.lt.u32 	%p316, %r43, 32;
	@%p316 bra 	$L__BB4_60;
	setp.eq.s64 	%p317, %rd809, 0;
	selp.b32 	%r1454, %r73, 0, %p317;
	add.s32 	%r1455, %r1454, %r2061;
	setp.eq.s32 	%p318, %r1257, 0;
	selp.b64 	%rd602, 0, %rd809, %p318;
	add.s64 	%rd809, %rd51, %rd602;
	selp.b32 	%r2061, %r73, %r1455, %p318;
	bra.uni 	$L__BB4_96;
$L__BB4_60:
	setp.ne.s32 	%p319, %r43, 0;
	mul.wide.u32 	%rd603, %r1, 16;
	add.s64 	%rd54, %rd1, %rd603;
	@%p319 bra 	$L__BB4_62;
	st.shared.u64 	[_ZN6thrust24THRUST_300001_SM_1000_NS8cuda_cub4core6detail5shmemE+200], %rd52;
	st.shared.u32 	[_ZN6thrust24THRUST_300001_SM_1000_NS8cuda_cub4core6detail5shmemE+208], %r74;
	mov.b32 	%r1456, 100;
	mov.b64 	%rd605, {%r74, %r1456};
	add.s64 	%rd604, %rd54, 512;
	// begin inline asm
	st.relaxed.gpu.v2.u64 [%rd604], {%rd605, %rd52};
	// end inline asm
$L__BB4_62:
	not.b32 	%r76, %r43;
	mov.u32 	%r1457, %nctaid.x;
	setp.gt.u32 	%p320, %r1457, 499;
	@%p320 bra 	$L__BB4_64;
	membar.cta;
	bra.uni 	$L__BB4_65;
$L__BB4_64:
	mov.b32 	%r1458, 450;
	// begin inline asm
	nanosleep.u32 %r1458;
	// end inline asm
$L__BB4_65:
	mul.wide.s32 	%rd607, %r76, 16;
	add.s64 	%rd608, %rd54, %rd607;
	add.s64 	%rd55, %rd608, 512;
$L__BB4_66:
	// begin inline asm
	ld.relaxed.gpu.v2.u64 {%rd609, %rd799}, [%rd55];
	// end inline asm
	mov.b64 	{%r2049, %r2054}, %rd609;
	setp.eq.s32 	%p321, %r2054, 99;
	mov.b32 	%r1459, -1;
	vote.sync.any.pred 	%p322, %p321, %r1459;
	@%p322 bra 	$L__BB4_66;
	setp.eq.s32 	%p323, %r2054, 101;
	mov.b32 	%r1481, -1;
	vote.sync.ballot.b32 	%r1482, %p323, %r1481;
	// begin inline asm
	mov.u32 %r1461, %lanemask_ge;
	// end inline asm
	and.b32  	%r1483, %r1482, %r1461;
	or.b32  	%r1484, %r1483, -2147483648;
	add.s32 	%r1485, %r1484, -1;
	not.b32 	%r1486, %r1484;
	and.b32  	%r1487, %r1486, %r1485;
	popc.b32 	%r80, %r1487;
	mov.b64 	{%r1463, %r1468}, %rd799;
	mov.b32 	%r1479, 1;
	// begin inline asm
	shfl.sync.down.b32 %r1462, %r1463, %r1479, %r80, %r1481;
	// end inline asm
	// begin inline asm
	shfl.sync.down.b32 %r1467, %r1468, %r1479, %r80, %r1481;
	// end inline asm
	// begin inline asm
	shfl.sync.down.b32 %r1472, %r2049, %r1479, %r80, %r1481;
	// end inline asm
	// begin inline asm
	shfl.sync.down.b32 %r1477, %r1478, %r1479, %r80, %r1481;
	// end inline asm
	setp.ge.s32 	%p325, %r1257, %r80;
	@%p325 bra 	$L__BB4_69;
	mov.b64 	%rd612, {%r1462, %r1467};
	add.s64 	%rd57, %rd799, %rd612;
	setp.eq.s64 	%p326, %rd799, 0;
	selp.b32 	%r1488, %r1472, 0, %p326;
	add.s32 	%r2049, %r1488, %r2049;
	mov.u64 	%rd799, %rd57;
$L__BB4_69:
	mov.b64 	{%r1490, %r1495}, %rd799;
	mov.b32 	%r1506, 2;
	mov.b32 	%r1508, -1;
	// begin inline asm
	shfl.sync.down.b32 %r1489, %r1490, %r1506, %r80, %r1508;
	// end inline asm
	// begin inline asm
	shfl.sync.down.b32 %r1494, %r1495, %r1506, %r80, %r1508;
	// end inline asm
	// begin inline asm
	shfl.sync.down.b32 %r1499, %r2049, %r1506, %r80, %r1508;
	// end inline asm
	// begin inline asm
	shfl.sync.down.b32 %r1504, %r1505, %r1506, %r80, %r1508;
	// end inline asm
	add.s32 	%r89, %r1257, 2;
	setp.gt.s32 	%p327, %r89, %r80;
	@%p327 bra 	$L__BB4_71;
	mov.b64 	%rd613, {%r1489, %r1494};
	add.s64 	%rd59, %rd799, %rd613;
	setp.eq.s64 	%p328, %rd799, 0;
	selp.b32 	%r1509, %r1499, 0, %p328;
	add.s32 	%r2049, %r1509, %r2049;
	mov.u64 	%rd799, %rd59;
$L__BB4_71:
	mov.b64 	{%r1511, %r1516}, %rd799;
	mov.b32 	%r1527, 4;
	mov.b32 	%r1529, -1;
	// begin inline asm
	shfl.sync.down.b32 %r1510, %r1511, %r1527, %r80, %r1529;
	// end inline asm
	// begin inline asm
	shfl.sync.down.b32 %r1515, %r1516, %r1527, %r80, %r1529;
	// end inline asm
	// begin inline asm
	shfl.sync.down.b32 %r1520, %r2049, %r1527, %r80, %r1529;
	// end inline asm
	// begin inline asm
	shfl.sync.down.b32 %r1525, %r1526, %r1527, %r80, %r1529;
	// end inline asm
	add.s32 	%r95, %r1257, 4;
	setp.gt.s32 	%p329, %r95, %r80;
	@%p329 bra 	$L__BB4_73;
	mov.b64 	%rd614, {%r1510, %r1515};
	add.s64 	%rd61, %rd799, %rd614;
	setp.eq.s64 	%p330, %rd799, 0;
	selp.b32 	%r1530, %r1520, 0, %p330;
	add.s32 	%r2049, %r1530, %r2049;
	mov.u64 	%rd799, %rd61;
$L__BB4_73:
	mov.b64 	{%r1532, %r1537}, %rd799;
	mov.b32 	%r1548, 8;
	mov.b32 	%r1550, -1;
	// begin inline asm
	shfl.sync.down.b32 %r1531, %r1532, %r1548, %r80, %r1550;
	// end inline asm
	// begin inline asm
	shfl.sync.down.b32 %r1536, %r1537, %r1548, %r80, %r1550;
	// end inline asm
	// begin inline asm
	shfl.sync.down.b32 %r1541, %r2049, %r1548, %r80, %r1550;
	// end inline asm
	// begin inline asm
	shfl.sync.down.b32 %r1546, %r1547, %r1548, %r80, %r1550;
	// end inline asm
	add.s32 	%r101, %r1257, 8;
	setp.gt.s32 	%p331, %r101, %r80;
	@%p331 bra 	$L__BB4_75;
	mov.b64 	%rd615, {%r1531, %r1536};
	add.s64 	%rd63, %rd799, %rd615;
	setp.eq.s64 	%p332, %rd799, 0;
	selp.b32 	%r1551, %r1541, 0, %p332;
	add.s32 	%r2049, %r1551, %r2049;
	mov.u64 	%rd799, %rd63;
$L__BB4_75:
	mov.b64 	{%r1553, %r1558}, %rd799;
	mov.b32 	%r1569, 16;
	mov.b32 	%r1571, -1;
	// begin inline asm
	shfl.sync.down.b32 %r1552, %r1553, %r1569, %r80, %r1571;
	// end inline asm
	// begin inline asm
	shfl.sync.down.b32 %r1557, %r1558, %r1569, %r80, %r1571;
	// end inline asm
	// begin inline asm
	shfl.sync.down.b32 %r1562, %r2049, %r1569, %r80, %r1571;
	// end inline asm
	// begin inline asm
	shfl.sync.down.b32 %r1567, %r1568, %r1569, %r80, %r1571;
	// end inline asm
	add.s32 	%r107, %r1257, 16;
	setp.gt.s32 	%p333, %r107, %r80;
	@%p333 bra 	$L__BB4_77;
	mov.b64 	%rd616, {%r1552, %r1557};
	add.s64 	%rd65, %rd799, %rd616;
	setp.eq.s64 	%p334, %rd799, 0;
	selp.b32 	%r1572, %r1562, 0, %p334;
	add.s32 	%r2049, %r1572, %r2049;
	mov.u64 	%rd799, %rd65;
$L__BB4_77:
	not.b32 	%r1573, %r43;
	add.s32 	%r2055, %r1, %r1573;
	add.s64 	%rd67, %rd1, 512;
$L__BB4_78:
	setp.ne.s32 	%p335, %r2054, 101;
	mov.b32 	%r1574, -1;
	vote.sync.all.pred 	%p336, %p335, %r1574;
	not.pred 	%p337, %p336;
	@%p337 bra 	$L__BB4_92;
	mul.wide.s32 	%rd672, %r2055, 16;
	add.s64 	%rd673, %rd67, %rd672;
	add.s64 	%rd671, %rd673, -512;
$L__BB4_80:
	// begin inline asm
	ld.relaxed.gpu.v2.u64 {%rd669, %rd805}, [%rd671];
	// end inline asm
	mov.b64 	{%r2057, %r2054}, %rd669;
	setp.eq.s32 	%p375, %r2054, 99;
	mov.b32 	%r1659, -1;
	vote.sync.any.pred 	%p376, %p375, %r1659;
	@%p376 bra 	$L__BB4_80;
	setp.eq.s32 	%p377, %r2054, 101;
	mov.b32 	%r1680, -1;
	vote.sync.ballot.b32 	%r1681, %p377, %r1680;
	and.b32  	%r1682, %r1681, %r1461;
	or.b32  	%r1683, %r1682, -2147483648;
	add.s32 	%r1684, %r1683, -1;
	not.b32 	%r1685, %r1683;
	and.b32  	%r1686, %r1685, %r1684;
	popc.b32 	%r116, %r1686;
	mov.b64 	{%r1662, %r1667}, %rd805;
	mov.b32 	%r1678, 1;
	// begin inline asm
	shfl.sync.down.b32 %r1661, %r1662, %r1678, %r116, %r1680;
	// end inline asm
	// begin inline asm
	shfl.sync.down.b32 %r1666, %r1667, %r1678, %r116, %r1680;
	// end inline asm
	// begin inline asm
	shfl.sync.down.b32 %r1671, %r2057, %r1678, %r116, %r1680;
	// end inline asm
	// begin inline asm
	shfl.sync.down.b32 %r1676, %r1677, %r1678, %r116, %r1680;
	// end inline asm
	setp.ge.s32 	%p379, %r1257, %r116;
	@%p379 bra 	$L__BB4_83;
	mov.b64 	%rd674, {%r1661, %r1666};
	add.s64 	%rd70, %rd805, %rd674;
	setp.eq.s64 	%p380, %rd805, 0;
	selp.b32 	%r1687, %r1671, 0, %p380;
	add.s32 	%r2057, %r1687, %r2057;
	mov.u64 	%rd805, %rd70;
$L__BB4_83:
	mov.b64 	{%r1689, %r1694}, %rd805;
	mov.b32 	%r1705, 2;
	mov.b32 	%r1707, -1;
	// begin inline asm
	shfl.sync.down.b32 %r1688, %r1689, %r1705, %r116, %r1707;
	// end inline asm
	// begin inline asm
	shfl.sync.down.b32 %r1693, %r1694, %r1705, %r116, %r1707;
	// end inline asm
	// begin inline asm
	shfl.sync.down.b32 %r1698, %r2057, %r1705, %r116, %r1707;
	// end inline asm
	// begin inline asm
	shfl.sync.down.b32 %r1703, %r1704, %r1705, %r116, %r1707;
	// end inline asm
	setp.gt.s32 	%p381, %r89, %r116;
	@%p381 bra 	$L__BB4_85;
	mov.b64 	%rd675, {%r1688, %r1693};
	add.s64 	%rd72, %rd805, %rd675;
	setp.eq.s64 	%p382, %rd805, 0;
	selp.b32 	%r1708, %r1698, 0, %p382;
	add.s32 	%r2057, %r1708, %r2057;
	mov.u64 	%rd805, %rd72;
$L__BB4_85:
	mov.b64 	{%r1710, %r1715}, %rd805;
	mov.b32 	%r1726, 4;
	mov.b32 	%r1728, -1;
	// begin inline asm
	shfl.sync.down.b32 %r1709, %r1710, %r1726, %r116, %r1728;
	// end inline asm
	// begin inline asm
	shfl.sync.down.b32 %r1714, %r1715, %r1726, %r116, %r1728;
	// end inline asm
	// begin inline asm
	shfl.sync.down.b32 %r1719, %r2057, %r1726, %r116, %r1728;
	// end inline asm
	// begin inline asm
	shfl.sync.down.b32 %r1724, %r1725, %r1726, %r116, %r1728;
	// end inline asm
	setp.gt.s32 	%p383, %r95, %r116;
	@%p383 bra 	$L__BB4_87;
	mov.b64 	%rd676, {%r1709, %r1714};
	add.s64 	%rd74, %rd805, %rd676;
	setp.eq.s64 	%p384, %rd805, 0;
	selp.b32 	%r1729, %r1719, 0, %p384;
	add.s32 	%r2057, %r1729, %r2057;
	mov.u64 	%rd805, %rd74;
$L__BB4_87:
	mov.b64 	{%r1731, %r1736}, %rd805;
	mov.b32 	%r1747, 8;
	mov.b32 	%r1749, -1;
	// begin inline asm
	shfl.sync.down.b32 %r1730, %r1731, %r1747, %r116, %r1749;
	// end inline asm
	// begin inline asm
	shfl.sync.down.b32 %r1735, %r1736, %r1747, %r116, %r1749;
	// end inline asm
	// begin inline asm
	shfl.sync.down.b32 %r1740, %r2057, %r1747, %r116, %r1749;
	// end inline asm
	// begin inline asm
	shfl.sync.down.b32 %r1745, %r1746, %r1747, %r116, %r1749;
	// end inline asm
	setp.gt.s32 	%p385, %r101, %r116;
	@%p385 bra 	$L__BB4_89;
	mov.b64 	%rd677, {%r1730, %r1735};
	add.s64 	%rd76, %rd805, %rd677;
	setp.eq.s64 	%p386, %rd805, 0;
	selp.b32 	%r1750, %r1740, 0, %p386;
	add.s32 	%r2057, %r1750, %r2057;
	mov.u64 	%rd805, %rd76;
$L__BB4_89:
	mov.b64 	{%r1752, %r1757}, %rd805;
	mov.b32 	%r1768, 16;
	mov.b32 	%r1770, -1;
	// begin inline asm
	shfl.sync.down.b32 %r1751, %r1752, %r1768, %r116, %r1770;
	// end inline asm
	// begin inline asm
	shfl.sync.down.b32 %r1756, %r1757, %r1768, %r116, %r1770;
	// end inline asm
	// begin inline asm
	shfl.sync.down.b32 %r1761, %r2057, %r1768, %r116, %r1770;
	// end inline asm
	// begin inline asm
	shfl.sync.down.b32 %r1766, %r1767, %r1768, %r116, %r1770;
	// end inline asm
	setp.gt.s32 	%p387, %r107, %r116;
	@%p387 bra 	$L__BB4_91;
	mov.b64 	%rd678, {%r1751, %r1756};
	add.s64 	%rd78, %rd805, %rd678;
	setp.eq.s64 	%p388, %rd805, 0;
	selp.b32 	%r1771, %r1761, 0, %p388;
	add.s32 	%r2057, %r1771, %r2057;
	mov.u64 	%rd805, %rd78;
$L__BB4_91:
	add.s64 	%rd80, %rd805, %rd799;
	setp.eq.s64 	%p389, %rd799, 0;
	selp.b32 	%r1772, %r2057, 0, %p389;
	add.s32 	%r2049, %r1772, %r2049;
	add.s32 	%r2055, %r2055, -32;
	mov.u64 	%rd799, %rd80;
	bra.uni 	$L__BB4_78;
$L__BB4_92:
	@%p319 bra 	$L__BB4_94;
	add.s64 	%rd619, %rd799, %rd52;
	setp.eq.s64 	%p339, %rd52, 0;
	selp.b32 	%r1576, %r2049, 0, %p339;
	add.s32 	%r1577, %r1576, %r74;
	mov.b32 	%r1578, 101;
	mov.b64 	%rd618, {%r1577, %r1578};
	add.s64 	%rd617, %rd54, 512;
	// begin inline asm
	st.relaxed.gpu.v2.u64 [%rd617], {%rd618, %rd619};
	// end inline asm
	st.shared.u64 	[_ZN6thrust24THRUST_300001_SM_1000_NS8cuda_cub4core6detail5shmemE+168], %rd799;
	st.shared.u32 	[_ZN6thrust24THRUST_300001_SM_1000_NS8cuda_cub4core6detail5shmemE+176], %r2049;
	st.shared.u64 	[_ZN6thrust24THRUST_300001_SM_1000_NS8cuda_cub4core6detail5shmemE+184], %rd619;
	st.shared.u32 	[_ZN6thrust24THRUST_300001_SM_1000_NS8cuda_cub4core6detail5shmemE+192], %r1577;
$L__BB4_94:
	setp.ne.s32 	%p340, %r1257, 0;
	@%p340 bra 	$L__BB4_96;
	st.shared.u64 	[_ZN6thrust24THRUST_300001_SM_1000_NS8cuda_cub4core6detail5shmemE+136], %rd799;
	st.shared.u32 	[_ZN6thrust24THRUST_300001_SM_1000_NS8cuda_cub4core6detail5shmemE+144], %r2049;
	mov.u64 	%rd809, %rd799;
	mov.u32 	%r2061, %r2049;
$L__BB4_96:
	setp.eq.s32 	%p341, %r43, 0;
	bar.sync 	0;
	@%p341 bra 	$L__BB4_98;
	ld.shared.u32 	%r1579, [_ZN6thrust24THRUST_300001_SM_1000_NS8cuda_cub4core6detail5shmemE+144];
	ld.shared.u64 	%rd620, [_ZN6thrust24THRUST_300001_SM_1000_NS8cuda_cub4core6detail5shmemE+136];
	add.s64 	%rd82, %rd620, %rd809;
	setp.eq.s64 	%p342, %rd809, 0;
	selp.b32 	%r1580, %r1579, 0, %p342;
	add.s32 	%r2061, %r1580, %r2061;
	mov.u64 	%rd809, %rd82;
$L__BB4_98:
	setp.ne.s32 	%p343, %r54, %r55;
	setp.ne.s32 	%p344, %r53, %r54;
	setp.ne.s32 	%p345, %r52, %r53;
	setp.ne.s32 	%p346, %r51, %r52;
	setp.ne.s32 	%p347, %r50, %r51;
	setp.ne.s32 	%p348, %r49, %r50;
	setp.ne.s32 	%p349, %r48, %r49;
	setp.ne.s32 	%p350, %r2047, %r48;
	selp.u64 	%rd621, 1, 0, %p350;
	add.s64 	%rd84, %rd809, %rd621;
	selp.b32 	%r1581, 0, %r2061, %p350;
	add.s32 	%r147, %r1581, %r59;
	selp.u64 	%rd622, 1, 0, %p349;
	add.s64 	%rd623, %rd622, %rd621;
	add.s64 	%rd85, %rd623, %rd809;
	selp.b32 	%r1582, 0, %r147, %p349;
	add.s32 	%r148, %r60, %r1582;
	selp.u64 	%rd624, 1, 0, %p348;
	add.s64 	%rd86, %rd85, %rd624;
	selp.b32 	%r1583, 0, %r148, %p348;
	add.s32 	%r149, %r61, %r1583;
	add.s64 	%rd87, %rd44, %rd809;
	selp.b32 	%r1584, 0, %r149, %p347;
	add.s32 	%r150, %r62, %r1584;
	add.s64 	%rd88, %rd45, %rd809;
	selp.b32 	%r1585, 0, %r150, %p346;
	add.s32 	%r151, %r63, %r1585;
	add.s64 	%rd89, %rd46, %rd809;
	selp.b32 	%r1586, 0, %r151, %p345;
	add.s32 	%r152, %r64, %r1586;
	add.s64 	%rd90, %rd47, %rd809;
	selp.b32 	%r1587, 0, %r152, %p344;
	add.s32 	%r153, %r65, %r1587;
	add.s64 	%rd91, %rd48, %rd809;
	selp.b32 	%r1588, 0, %r153, %p343;
	add.s32 	%r154, %r66, %r1588;
	ld.shared.u64 	%rd92, [_ZN6thrust24THRUST_300001_SM_1000_NS8cuda_cub4core6detail5shmemE+200];
	ld.shared.u64 	%rd93, [_ZN6thrust24THRUST_300001_SM_1000_NS8cuda_cub4core6detail5shmemE+168];
	setp.lt.s64 	%p351, %rd92, 257;
	@%p351 bra 	$L__BB4_124;
	setp.eq.s32 	%p361, %r2047, %r48;
	bar.sync 	0;
	@%p361 bra 	$L__BB4_101;
	cvt.u32.u64 	%r1589, %rd93;
	cvt.u32.u64 	%r1590, %rd809;
	sub.s32 	%r1591, %r1590, %r1589;
	shl.b32 	%r1592, %r1591, 3;
	mov.u32 	%r1593, _ZN6thrust24THRUST_300001_SM_1000_NS8cuda_cub4core6detail5shmemE;
	add.s32 	%r1594, %r1593, %r1592;
	st.shared.v2.u32 	[%r1594], {%r2047, %r2061};
$L__BB4_101:
	setp.eq.s32 	%p362, %r48, %r49;
	@%p362 bra 	$L__BB4_103;
	cvt.u32.u64 	%r1595, %rd93;
	cvt.u32.u64 	%r1596, %rd84;
	sub.s32 	%r1597, %r1596, %r1595;
	shl.b32 	%r1598, %r1597, 3;
	mov.u32 	%r1599, _ZN6thrust24THRUST_300001_SM_1000_NS8cuda_cub4core6detail5shmemE;
	add.s32 	%r1600, %r1599, %r1598;
	st.shared.v2.u32 	[%r1600], {%r48, %r147};
$L__BB4_103:
	setp.eq.s32 	%p363, %r49, %r50;
	@%p363 bra 	$L__BB4_105;
	cvt.u32.u64 	%r1601, %rd93;
	cvt.u32.u64 	%r1602, %rd85;
	sub.s32 	%r1603, %r1602, %r1601;
	shl.b32 	%r1604, %r1603, 3;
	mov.u32 	%r1605, _ZN6thrust24THRUST_300001_SM_1000_NS8cuda_cub4core6detail5shmemE;
	add.s32 	%r1606, %r1605, %r1604;
	st.shared.v2.u32 	[%r1606], {%r49, %r148};
$L__BB4_105:
	setp.eq.s32 	%p364, %r50, %r51;
	@%p364 bra 	$L__BB4_107;
	cvt.u32.u64 	%r1607, %rd93;
	cvt.u32.u64 	%r1608, %rd86;
	sub.s32 	%r1609, %r1608, %r1607;
	shl.b32 	%r1610, %r1609, 3;
	mov.u32 	%r1611, _ZN6thrust24THRUST_300001_SM_1000_NS8cuda_cub4core6detail5shmemE;
	add.s32 	%r1612, %r1611, %r1610;
	st.shared.v2.u32 	[%r1612], {%r50, %r149};
$L__BB4_107:
	setp.eq.s32 	%p365, %r51, %r52;
	@%p365 bra 	$L__BB4_109;
	cvt.u32.u64 	%r1613, %rd93;
	cvt.u32.u64 	%r1614, %rd87;
	sub.s32 	%r1615, %r1614, %r1613;
	shl.b32 	%r1616, %r1615, 3;
	mov.u32 	%r1617, _ZN6thrust24THRUST_300001_SM_1000_NS8cuda_cub4core6detail5shmemE;
	add.s32 	%r1618, %r1617, %r1616;
	st.shared.v2.u32 	[%r1618], {%r51, %r150};
$L__BB4_109:
	setp.eq.s32 	%p366, %r52, %r53;
	@%p366 bra 	$L__BB4_111;
	cvt.u32.u64 	%r1619, %rd93;
	cvt.u32.u64 	%r1620, %rd88;
	sub.s32 	%r1621, %r1620, %r1619;
	shl.b32 	%r1622, %r1621, 3;
	mov.u32 	%r1623, _ZN6thrust24THRUST_300001_SM_1000_NS8cuda_cub4core6detail5shmemE;
	add.s32 	%r1624, %r1623, %r1622;
	st.shared.v2.u32 	[%r1624], {%r52, %r151};
$L__BB4_111:
	setp.eq.s32 	%p367, %r53, %r54;
	@%p367 bra 	$L__BB4_113;
	cvt.u32.u64 	%r1625, %rd93;
	cvt.u32.u64 	%r1626, %rd89;
	sub.s32 	%r1627, %r1626, %r1625;
	shl.b32 	%r1628, %r1627, 3;
	mov.u32 	%r1629, _ZN6thrust24THRUST_300001_SM_1000_NS8cuda_cub4core6detail5shmemE;
	add.s32 	%r1630, %r1629, %r1628;
	st.shared.v2.u32 	[%r1630], {%r53, %r152};
$L__BB4_113:
	setp.eq.s32 	%p368, %r54, %r55;
	@%p368 bra 	$L__BB4_115;
	cvt.u32.u64 	%r1631, %rd93;
	cvt.u32.u64 	%r1632, %rd90;
	sub.s32 	%r1633, %r1632, %r1631;
	shl.b32 	%r1634, %r1633, 3;
	mov.u32 	%r1635, _ZN6thrust24THRUST_300001_SM_1000_NS8cuda_cub4core6detail5shmemE;
	add.s32 	%r1636, %r1635, %r1634;
	st.shared.v2.u32 	[%r1636], {%r54, %r153};
$L__BB4_115:
	setp.eq.s32 	%p369, %r55, %r56;
	@%p369 bra 	$L__BB4_117;
	cvt.u32.u64 	%r1637, %rd93;
	cvt.u32.u64 	%r1638, %rd91;
	sub.s32 	%r1639, %r1638, %r1637;
	shl.b32 	%r1640, %r1639, 3;
	mov.u32 	%r1641, _ZN6thrust24THRUST_300001_SM_1000_NS8cuda_cub4core6detail5shmemE;
	add.s32 	%r1642, %r1641, %r1640;
	st.shared.v2.u32 	[%r1642], {%r55, %r154};
$L__BB4_117:
	bar.sync 	0;
	cvt.u64.u32 	%rd815, %r43;
	setp.le.u64 	%p370, %rd92, %rd815;
	@%p370 bra 	$L__BB4_362;
	not.b64 	%rd652, %rd815;
	add.s64 	%rd95, %rd92, %rd652;
	shr.u64 	%rd653, %rd95, 8;
	add.s64 	%rd654, %rd653, 1;
	and.b64  	%rd811, %rd654, 3;
	and.b64  	%rd655, %rd95, 768;
	setp.eq.s64 	%p371, %rd655, 768;
	@%p371 bra 	$L__BB4_121;
	add.s64 	%rd656, %rd93, %rd815;
	shl.b64 	%rd657, %rd656, 2;
	add.s64 	%rd813, %rd5, %rd657;
	add.s64 	%rd812, %rd4, %rd657;
	shl.b32 	%r1643, %r43, 3;
	mov.u32 	%r1644, _ZN6thrust24THRUST_300001_SM_1000_NS8cuda_cub4core6detail5shmemE;
	add.s32 	%r2063, %r1644, %r1643;
	shl.b64 	%rd658, %rd811, 8;
	add.s64 	%rd815, %rd658, %rd815;
$L__BB4_120:
	.pragma "nounroll";
	ld.shared.v2.u32 	{%r1645, %r1646}, [%r2063];
	st.global.u32 	[%rd812], %r1645;
	st.global.u32 	[%rd813], %r1646;
	add.s64 	%rd813, %rd813, 1024;
	add.s64 	%rd812, %rd812, 1024;
	add.s32 	%r2063, %r2063, 2048;
	add.s64 	%rd811, %rd811, -1;
	setp.ne.s64 	%p372, %rd811, 0;
	@%p372 bra 	$L__BB4_120;
$L__BB4_121:
	setp.lt.u64 	%p373, %rd95, 768;
	@%p373 bra 	$L__BB4_362;
	mov.u32 	%r1649, _ZN6thrust24THRUST_300001_SM_1000_NS8cuda_cub4core6detail5shmemE;
$L__BB4_123:
	cvt.u32.u64 	%r1647, %rd815;
	add.s64 	%rd659, %rd815, %rd93;
	shl.b32 	%r1648, %r1647, 3;
	add.s32 	%r1650, %r1649, %r1648;
	ld.shared.v2.u32 	{%r1651, %r1652}, [%r1650];
	shl.b64 	%rd660, %rd659, 2;
	add.s64 	%rd661, %rd4, %rd660;
	st.global.u32 	[%rd661], %r1651;
	add.s64 	%rd662, %rd5, %rd660;
	st.global.u32 	[%rd662], %r1652;
	and.b64  	%rd663, %rd815, 4294967295;
	add.s64 	%rd664, %rd93, %rd663;
	ld.shared.v2.u32 	{%r1653, %r1654}, [%r1650+2048];
	shl.b64 	%rd665, %rd664, 2;
	add.s64 	%rd666, %rd4, %rd665;
	st.global.u32 	[%rd666+1024], %r1653;
	add.s64 	%rd667, %rd5, %rd665;
	st.global.u32 	[%rd667+1024], %r1654;
	ld.shared.v2.u32 	{%r1655, %r1656}, [%r1650+4096];
	st.global.u32 	[%rd666+2048], %r1655;
	st.global.u32 	[%rd667+2048], %r1656;
	ld.shared.v2.u32 	{%r1657, %r1658}, [%r1650+6144];
	st.global.u32 	[%rd666+3072], %r1657;
	st.global.u32 	[%rd667+3072], %r1658;
	add.s64 	%rd668, %rd815, 1024;
	and.b64  	%rd815, %rd668, 4294967295;
	setp.gt.u64 	%p374, %rd92, %rd815;
	@%p374 bra 	$L__BB4_123;
	bra.uni 	$L__BB4_362;
$L__BB4_124:
	setp.eq.s32 	%p352, %r2047, %r48;
	@%p352 bra 	$L__BB4_126;
	shl.b64 	%rd625, %rd809, 2;
	add.s64 	%rd626, %rd4, %rd625;
	st.global.u32 	[%rd626], %r2047;
	add.s64 	%rd627, %rd5, %rd625;
	st.global.u32 	[%rd627], %r2061;
$L__BB4_126:
	setp.eq.s32 	%p353, %r48, %r49;
	@%p353 bra 	$L__BB4_128;
	shl.b64 	%rd628, %rd84, 2;
	add.s64 	%rd629, %rd4, %rd628;
	st.global.u32 	[%rd629], %r48;
	add.s64 	%rd630, %rd5, %rd628;
	st.global.u32 	[%rd630], %r147;
$L__BB4_128:
	setp.eq.s32 	%p354, %r49, %r50;
	@%p354 bra 	$L__BB4_130;
	shl.b64 	%rd631, %rd85, 2;
	add.s64 	%rd632, %rd4, %rd631;
	st.global.u32 	[%rd632], %r49;
	add.s64 	%rd633, %rd5, %rd631;
	st.global.u32 	[%rd633], %r148;
$L__BB4_130:
	setp.eq.s32 	%p355, %r50, %r51;
	@%p355 bra 	$L__BB4_132;
	shl.b64 	%rd634, %rd86, 2;
	add.s64 	%rd635, %rd4, %rd634;
	st.global.u32 	[%rd635], %r50;
	add.s64 	%rd636, %rd5, %rd634;
	st.global.u32 	[%rd636], %r149;
$L__BB4_132:
	setp.eq.s32 	%p356, %r51, %r52;
	@%p356 bra 	$L__BB4_134;
	shl.b64 	%rd637, %rd87, 2;
	add.s64 	%rd638, %rd4, %rd637;
	st.global.u32 	[%rd638], %r51;
	add.s64 	%rd639, %rd5, %rd637;
	st.global.u32 	[%rd639], %r150;
$L__BB4_134:
	setp.eq.s32 	%p357, %r52, %r53;
	@%p357 bra 	$L__BB4_136;
	shl.b64 	%rd640, %rd88, 2;
	add.s64 	%rd641, %rd4, %rd640;
	st.global.u32 	[%rd641], %r52;
	add.s64 	%rd642, %rd5, %rd640;
	st.global.u32 	[%rd642], %r151;
$L__BB4_136:
	setp.eq.s32 	%p358, %r53, %r54;
	@%p358 bra 	$L__BB4_138;
	shl.b64 	%rd643, %rd89, 2;
	add.s64 	%rd644, %rd4, %rd643;
	st.global.u32 	[%rd644], %r53;
	add.s64 	%rd645, %rd5, %rd643;
	st.global.u32 	[%rd645], %r152;
$L__BB4_138:
	setp.eq.s32 	%p359, %r54, %r55;
	@%p359 bra 	$L__BB4_140;
	shl.b64 	%rd646, %rd90, 2;
	add.s64 	%rd647, %rd4, %rd646;
	st.global.u32 	[%rd647], %r54;
	add.s64 	%rd648, %rd5, %rd646;
	st.global.u32 	[%rd648], %r153;
$L__BB4_140:
	setp.eq.s32 	%p360, %r55, %r56;
	@%p360 bra 	$L__BB4_362;
	shl.b64 	%rd649, %rd91, 2;
	add.s64 	%rd650, %rd4, %rd649;
	st.global.u32 	[%rd650], %r55;
	add.s64 	%rd651, %rd5, %rd649;
	st.global.u32 	[%rd651], %r154;
	bra.uni 	$L__BB4_362;
$L__BB4_142:
	setp.lt.s64 	%p13, %rd7, 1;
	@%p13 bra 	$L__BB4_362;
	setp.ne.s32 	%p14, %r1, 0;
	@%p14 bra 	$L__BB4_232;
	cvt.u32.u64 	%r158, %rd216;
	shl.b64 	%rd400, %rd6, 2;
	add.s64 	%rd399, %rd2, %rd400;
	// begin inline asm
	ld.global.nc.u32 %r2072, [%rd399];
	// end inline asm
	mov.u32 	%r160, %tid.x;
	and.b32  	%r959, %r160, 31;
	and.b32  	%r960, %r160, 992;
	mul.lo.s32 	%r961, %r960, 9;
	or.b32  	%r161, %r961, %r959;
	setp.ge.s32 	%p169, %r161, %r158;
	shl.b32 	%r162, %r161, 2;
	cvt.u64.u32 	%rd401, %r162;
	add.s64 	%rd109, %rd399, %rd401;
	mov.u32 	%r2064, %r2072;
	@%p169 bra 	$L__BB4_146;
	// begin inline asm
	ld.global.nc.u32 %r2064, [%rd109];
	// end inline asm
$L__BB4_146:
	add.s32 	%r165, %r161, 32;
	setp.ge.s32 	%p170, %r165, %r158;
	mov.u32 	%r2065, %r2072;
	@%p170 bra 	$L__BB4_148;
	add.s64 	%rd403, %rd109, 128;
	// begin inline asm
	ld.global.nc.u32 %r2065, [%rd403];
	// end inline asm
$L__BB4_148:
	add.s32 	%r168, %r161, 64;
	setp.ge.s32 	%p171, %r168, %r158;
	mov.u32 	%r2066, %r2072;
	@%p171 bra 	$L__BB4_150;
	add.s64 	%rd404, %rd109, 256;
	// begin inline asm
	ld.global.nc.u32 %r2066, [%rd404];
	// end inline asm
$L__BB4_150:
	add.s32 	%r171, %r161, 96;
	setp.ge.s32 	%p172, %r171, %r158;
	mov.u32 	%r2067, %r2072;
	@%p172 bra 	$L__BB4_152;
	add.s64 	%rd405, %rd109, 384;
	// begin inline asm
	ld.global.nc.u32 %r2067, [%rd405];
	// end inline asm
$L__BB4_152:
	add.s32 	%r174, %r161, 128;
	setp.ge.s32 	%p173, %r174, %r158;
	mov.u32 	%r2068, %r2072;
	@%p173 bra 	$L__BB4_154;
	add.s64 	%rd406, %rd109, 512;
	// begin inline asm
	ld.global.nc.u32 %r2068, [%rd406];
	// end inline asm
$L__BB4_154:
	add.s32 	%r177, %r161, 160;
	setp.ge.s32 	%p174, %r177, %r158;
	mov.u32 	%r2069, %r2072;
	@%p174 bra 	$L__BB4_156;
	add.s64 	%rd407, %rd109, 640;
	// begin inline asm
	ld.global.nc.u32 %r2069, [%rd407];
	// end inline asm
$L__BB4_156:
	add.s32 	%r180, %r161, 192;
	setp.ge.s32 	%p175, %r180, %r158;
	mov.u32 	%r2070, %r2072;
	@%p175 bra 	$L__BB4_158;
	add.s64 	%rd408, %rd109, 768;
	// begin inline asm
	ld.global.nc.u32 %r2070, [%rd408];
	// end inline asm
$L__BB4_158:
	add.s32 	%r183, %r161, 224;
	setp.ge.s32 	%p176, %r183, %r158;
	mov.u32 	%r2071, %r2072;
	@%p176 bra 	$L__BB4_160;
	add.s64 	%rd409, %rd109, 896;
	// begin inline asm
	ld.global.nc.u32 %r2071, [%rd409];
	// end inline asm
$L__BB4_160:
	add.s32 	%r186, %r161, 256;
	setp.ge.s32 	%p177, %r186, %r158;
	@%p177 bra 	$L__BB4_162;
	add.s64 	%rd410, %rd109, 1024;
	// begin inline asm
	ld.global.nc.u32 %r2072, [%rd410];
	// end inline asm
$L__BB4_162:
	setp.ge.s32 	%p178, %r161, %r158;
	// begin inline asm
	mov.u32 %r971, %laneid;
	// end inline asm
	shr.u32 	%r190, %r160, 5;
	mad.lo.s32 	%r973, %r190, 288, %r971;
	shl.b32 	%r974, %r973, 2;
	mov.u32 	%r975, _ZN6thrust24THRUST_300001_SM_1000_NS8cuda_cub4core6detail5shmemE;
	add.s32 	%r191, %r975, %r974;
	st.shared.u32 	[%r191], %r2064;
	st.shared.u32 	[%r191+128], %r2065;
	st.shared.u32 	[%r191+256], %r2066;
	st.shared.u32 	[%r191+384], %r2067;
	st.shared.u32 	[%r191+512], %r2068;
	st.shared.u32 	[%r191+640], %r2069;
	st.shared.u32 	[%r191+768], %r2070;
	st.shared.u32 	[%r191+896], %r2071;
	st.shared.u32 	[%r191+1024], %r2072;
	bar.warp.sync 	-1;
	shl.b32 	%r976, %r971, 5;
	add.s32 	%r192, %r191, %r976;
	ld.shared.u32 	%r193, [%r192];
	ld.shared.u32 	%r194, [%r192+4];
	ld.shared.u32 	%r195, [%r192+8];
	ld.shared.u32 	%r196, [%r192+12];
	ld.shared.u32 	%r197, [%r192+16];
	ld.shared.u32 	%r198, [%r192+20];
	ld.shared.u32 	%r199, [%r192+24];
	ld.shared.u32 	%r200, [%r192+28];
	ld.shared.u32 	%r201, [%r192+32];
	bar.sync 	0;
	add.s64 	%rd411, %rd3, %rd400;
	// begin inline asm
	ld.global.nc.u32 %r2081, [%rd411];
	// end inline asm
	add.s64 	%rd110, %rd411, %rd401;
	mov.u32 	%r2073, %r2081;
	@%p178 bra 	$L__BB4_164;
	// begin inline asm
	ld.global.nc.u32 %r2073, [%rd110];
	// end inline asm
$L__BB4_164:
	setp.ge.s32 	%p179, %r165, %r158;
	mov.u32 	%r2074, %r2081;
	@%p179 bra 	$L__BB4_166;
	add.s64 	%rd415, %rd110, 128;
	// begin inline asm
	ld.global.nc.u32 %r2074, [%rd415];
	// end inline asm
$L__BB4_166:
	setp.ge.s32 	%p180, %r168, %r158;
	mov.u32 	%r2075, %r2081;
	@%p180 bra 	$L__BB4_168;
	add.s64 	%rd416, %rd110, 256;
	// begin inline asm
	ld.global.nc.u32 %r2075, [%rd416];
	// end inline asm
$L__BB4_168:
	setp.ge.s32 	%p181, %r171, %r158;
	mov.u32 	%r2076, %r2081;
	@%p181 bra 	$L__BB4_170;
	add.s64 	%rd417, %rd110, 384;
	// begin inline asm
	ld.global.nc.u32 %r2076, [%rd417];
	// end inline asm
$L__BB4_170:
	setp.ge.s32 	%p182, %r174, %r158;
	mov.u32 	%r2077, %r2081;
	@%p182 bra 	$L__BB4_172;
	add.s64 	%rd418, %rd110, 512;
	// begin inline asm
	ld.global.nc.u32 %r2077, [%rd418];
	// end inline asm
$L__BB4_172:
	setp.ge.s32 	%p183, %r177, %r158;
	mov.u32 	%r2078, %r2081;
	@%p183 bra 	$L__BB4_174;
	add.s64 	%rd419, %rd110, 640;
	// begin inline asm
	ld.global.nc.u32 %r2078, [%rd419];
	// end inline asm
$L__BB4_174:
	setp.ge.s32 	%p184, %r180, %r158;
	mov.u32 	%r2079, %r2081;
	@%p184 bra 	$L__BB4_176;
	add.s64 	%rd420, %rd110, 768;
	// begin inline asm
	ld.global.nc.u32 %r2079, [%rd420];
	// end inline asm
$L__BB4_176:
	setp.ge.s32 	%p185, %r183, %r158;
	mov.u32 	%r2080, %r2081;
	@%p185 bra 	$L__BB4_178;
	add.s64 	%rd421, %rd110, 896;
	// begin inline asm
	ld.global.nc.u32 %r2080, [%rd421];
	// end inline asm
$L__BB4_178:
	setp.ge.s32 	%p186, %r186, %r158;
	@%p186 bra 	$L__BB4_180;
	add.s64 	%rd422, %rd110, 1024;
	// begin inline asm
	ld.global.nc.u32 %r2081, [%rd422];
	// end inline asm
$L__BB4_180:
	st.shared.u32 	[%r191], %r2073;
	st.shared.u32 	[%r191+128], %r2074;
	st.shared.u32 	[%r191+256], %r2075;
	st.shared.u32 	[%r191+384], %r2076;
	st.shared.u32 	[%r191+512], %r2077;
	st.shared.u32 	[%r191+640], %r2078;
	st.shared.u32 	[%r191+768], %r2079;
	st.shared.u32 	[%r191+896], %r2080;
	st.shared.u32 	[%r191+1024], %r2081;
	bar.warp.sync 	-1;
	ld.shared.u32 	%r221, [%r192];
	ld.shared.u32 	%r222, [%r192+4];
	ld.shared.u32 	%r223, [%r192+8];
	ld.shared.u32 	%r224, [%r192+12];
	ld.shared.u32 	%r225, [%r192+16];
	ld.shared.u32 	%r226, [%r192+20];
	ld.shared.u32 	%r227, [%r192+24];
	ld.shared.u32 	%r228, [%r192+28];
	ld.shared.u32 	%r229, [%r192+32];
	bar.sync 	0;
	shl.b32 	%r987, %r160, 2;
	add.s32 	%r989, %r975, %r987;
	add.s32 	%r230, %r989, 1240;
	st.shared.u32 	[%r989+1240], %r201;
	bar.sync 	0;
	setp.eq.s32 	%p187, %r160, 0;
	mov.b64 	%rd816, 1;
	@%p187 bra 	$L__BB4_182;
	ld.shared.u32 	%r2082, [%r230+-4];
	setp.ne.s32 	%p188, %r2082, %r193;
	selp.u64 	%rd816, 1, 0, %p188;
$L__BB4_182:
	setp.eq.s32 	%p189, %r160, 0;
	setp.ne.s32 	%p190, %r193, %r194;
	setp.ne.s32 	%p191, %r194, %r195;
	setp.ne.s32 	%p192, %r195, %r196;
	setp.ne.s32 	%p193, %r196, %r197;
	setp.ne.s32 	%p194, %r197, %r198;
	setp.ne.s32 	%p195, %r198, %r199;
	setp.ne.s32 	%p196, %r199, %r200;
	setp.ne.s32 	%p197, %r200, %r201;
	mul.lo.s32 	%r1110, %r160, 9;
	cvt.u64.u32 	%rd424, %r1110;
	setp.eq.s64 	%p198, %rd7, %rd424;
	selp.u64 	%rd425, 1, 0, %p198;
	selp.b64 	%rd426, %rd425, %rd816, %p198;
	selp.b64 	%rd113, %rd425, %rd426, %p189;
	add.s32 	%r1111, %r1110, 1;
	cvt.u64.u32 	%rd427, %r1111;
	setp.eq.s64 	%p199, %rd7, %rd427;
	or.pred  	%p1, %p199, %p190;
	selp.u64 	%rd428, 1, 0, %p1;
	add.s32 	%r1112, %r1110, 2;
	cvt.u64.u32 	%rd429, %r1112;
	setp.eq.s64 	%p200, %rd7, %rd429;
	or.pred  	%p2, %p200, %p191;
	selp.u64 	%rd430, 1, 0, %p2;
	add.s32 	%r1113, %r1110, 3;
	cvt.u64.u32 	%rd431, %r1113;
	setp.eq.s64 	%p201, %rd7, %rd431;
	or.pred  	%p3, %p201, %p192;
	selp.u64 	%rd432, 1, 0, %p3;
	add.s32 	%r1114, %r1110, 4;
	cvt.u64.u32 	%rd433, %r1114;
	setp.eq.s64 	%p202, %rd7, %rd433;
	or.pred  	%p4, %p202, %p193;
	selp.u64 	%rd434, 1, 0, %p4;
	add.s32 	%r1115, %r1110, 5;
	cvt.u64.u32 	%rd435, %r1115;
	setp.eq.s64 	%p203, %rd7, %rd435;
	or.pred  	%p204, %p203, %p194;
	selp.u64 	%rd436, 1, 0, %p204;
	add.s32 	%r1116, %r1110, 6;
	cvt.u64.u32 	%rd437, %r1116;
	setp.eq.s64 	%p205, %rd7, %rd437;
	or.pred  	%p206, %p205, %p195;
	selp.u64 	%rd438, 1, 0, %p206;
	add.s32 	%r1117, %r1110, 7;
	cvt.u64.u32 	%rd439, %r1117;
	setp.eq.s64 	%p207, %rd7, %rd439;
	or.pred  	%p5, %p207, %p196;
	selp.u64 	%rd440, 1, 0, %p5;
	add.s32 	%r1118, %r1110, 8;
	cvt.u64.u32 	%rd441, %r1118;
	setp.eq.s64 	%p208, %rd7, %rd441;
	or.pred  	%p209, %p208, %p197;
	selp.u64 	%rd442, 1, 0, %p209;
	add.s64 	%rd114, %rd113, %rd428;
	selp.b32 	%r1119, 0, %r221, %p1;
	add.s32 	%r1120, %r222, %r1119;
	add.s64 	%rd115, %rd114, %rd430;
	selp.b32 	%r1121, 0, %r1120, %p2;
	add.s32 	%r1122, %r223, %r1121;
	add.s64 	%rd116, %rd115, %rd432;
	selp.b32 	%r1123, 0, %r1122, %p3;
	add.s32 	%r1124, %r224, %r1123;
	add.s64 	%rd117, %rd116, %rd434;
	selp.b32 	%r1125, 0, %r1124, %p4;
	add.s32 	%r1126, %r225, %r1125;
	add.s64 	%rd118, %rd117, %rd436;
	selp.b32 	%r1127, 0, %r1126, %p204;
	add.s32 	%r1128, %r226, %r1127;
	add.s64 	%rd119, %rd118, %rd438;
	selp.b32 	%r1129, 0, %r1128, %p206;
	add.s32 	%r1130, %r227, %r1129;
	add.s64 	%rd120, %rd119, %rd440;
	selp.b32 	%r1131, 0, %r1130, %p5;
	add.s32 	%r1132, %r228, %r1131;
	add.s64 	%rd443, %rd120, %rd442;
	mov.b64 	{%r991, %r996}, %rd443;
	selp.b32 	%r1133, 0, %r1132, %p209;
	add.s32 	%r1001, %r229, %r1133;
	mov.b32 	%r1107, 1;
	mov.b32 	%r1108, 0;
	mov.b32 	%r1109, -1;
	// begin inline asm
	shfl.sync.up.b32 %r990, %r991, %r1107, %r1108, %r1109;
	// end inline asm
	// begin inline asm
	shfl.sync.up.b32 %r995, %r996, %r1107, %r1108, %r1109;
	// end inline asm
	mov.b64 	%rd444, {%r990, %r995};
	// begin inline asm
	shfl.sync.up.b32 %r1000, %r1001, %r1107, %r1108, %r1109;
	// end inline asm
	// begin inline asm
	shfl.sync.up.b32 %r1005, %r1006, %r1107, %r1108, %r1109;
	// end inline asm
	setp.eq.s64 	%p210, %rd443, 0;
	selp.b32 	%r1134, %r1000, 0, %p210;
	setp.lt.s32 	%p211, %r971, 1;
	selp.b64 	%rd445, 0, %rd444, %p211;
	add.s64 	%rd446, %rd445, %rd443;
	mov.b64 	{%r1011, %r1016}, %rd446;
	selp.b32 	%r1135, 0, %r1134, %p211;
	add.s32 	%r1021, %r1135, %r1001;
	mov.b32 	%r1027, 2;
	// begin inline asm
	shfl.sync.up.b32 %r1010, %r1011, %r1027, %r1108, %r1109;
	// end inline asm
	// begin inline asm
	shfl.sync.up.b32 %r1015, %r1016, %r1027, %r1108, %r1109;
	// end inline asm
	mov.b64 	%rd447, {%r1010, %r1015};
	// begin inline asm
	shfl.sync.up.b32 %r1020, %r1021, %r1027, %r1108, %r1109;
	// end inline asm
	// begin inline asm
	shfl.sync.up.b32 %r1025, %r1026, %r1027, %r1108, %r1109;
	// end inline asm
	setp.eq.s64 	%p212, %rd446, 0;
	selp.b32 	%r1136, %r1020, 0, %p212;
	setp.lt.s32 	%p213, %r971, 2;
	selp.b64 	%rd448, 0, %rd447, %p213;
	add.s64 	%rd449, %rd448, %rd446;
	mov.b64 	{%r1031, %r1036}, %rd449;
	selp.b32 	%r1137, 0, %r1136, %p213;
	add.s32 	%r1041, %r1137, %r1021;
	mov.b32 	%r1047, 4;
	// begin inline asm
	shfl.sync.up.b32 %r1030, %r1031, %r1047, %r1108, %r1109;
	// end inline asm
	// begin inline asm
	shfl.sync.up.b32 %r1035, %r1036, %r1047, %r1108, %r1109;
	// end inline asm
	mov.b64 	%rd450, {%r1030, %r1035};
	// begin inline asm
	shfl.sync.up.b32 %r1040, %r1041, %r1047, %r1108, %r1109;
	// end inline asm
	// begin inline asm
	shfl.sync.up.b32 %r1045, %r1046, %r1047, %r1108, %r1109;
	// end inline asm
	setp.eq.s64 	%p214, %rd449, 0;
	selp.b32 	%r1138, %r1040, 0, %p214;
	setp.lt.s32 	%p215, %r971, 4;
	selp.b64 	%rd451, 0, %rd450, %p215;
	add.s64 	%rd452, %rd451, %rd449;
	mov.b64 	{%r1051, %r1056}, %rd452;
	selp.b32 	%r1139, 0, %r1138, %p215;
	add.s32 	%r1061, %r1139, %r1041;
	mov.b32 	%r1067, 8;
	// begin inline asm
	shfl.sync.up.b32 %r1050, %r1051, %r1067, %r1108, %r1109;
	// end inline asm
	// begin inline asm
	shfl.sync.up.b32 %r1055, %r1056, %r1067, %r1108, %r1109;
	// end inline asm
	mov.b64 	%rd453, {%r1050, %r1055};
	// begin inline asm
	shfl.sync.up.b32 %r1060, %r1061, %r1067, %r1108, %r1109;
	// end inline asm
	// begin inline asm
	shfl.sync.up.b32 %r1065, %r1066, %r1067, %r1108, %r1109;
	// end inline asm
	setp.eq.s64 	%p216, %rd452, 0;
	selp.b32 	%r1140, %r1060, 0, %p216;
	setp.lt.s32 	%p217, %r971, 8;
	selp.b64 	%rd454, 0, %rd453, %p217;
	add.s64 	%rd455, %rd454, %rd452;
	mov.b64 	{%r1071, %r1076}, %rd455;
	selp.b32 	%r1141, 0, %r1140, %p217;
	add.s32 	%r1081, %r1141, %r1061;
	mov.b32 	%r1087, 16;
	// begin inline asm
	shfl.sync.up.b32 %r1070, %r1071, %r1087, %r1108, %r1109;
	// end inline asm
	// begin inline asm
	shfl.sync.up.b32 %r1075, %r1076, %r1087, %r1108, %r1109;
	// end inline asm
	mov.b64 	%rd456, {%r1070, %r1075};
	// begin inline asm
	shfl.sync.up.b32 %r1080, %r1081, %r1087, %r1108, %r1109;
	// end inline asm
	// begin inline asm
	shfl.sync.up.b32 %r1085, %r1086, %r1087, %r1108, %r1109;
	// end inline asm
	setp.eq.s64 	%p218, %rd455, 0;
	selp.b32 	%r1142, %r1080, 0, %p218;
	setp.lt.s32 	%p219, %r971, 16;
	selp.b64 	%rd457, 0, %rd456, %p219;
	add.s64 	%rd121, %rd457, %rd455;
	mov.b64 	{%r1091, %r1096}, %rd121;
	selp.b32 	%r1143, 0, %r1142, %p219;
	add.s32 	%r1101, %r1143, %r1081;
	// begin inline asm
	shfl.sync.up.b32 %r1090, %r1091, %r1107, %r1108, %r1109;
	// end inline asm
	// begin inline asm
	shfl.sync.up.b32 %r1095, %r1096, %r1107, %r1108, %r1109;
	// end inline asm
	// begin inline asm
	shfl.sync.up.b32 %r1100, %r1101, %r1107, %r1108, %r1109;
	// end inline asm
	// begin inline asm
	shfl.sync.up.b32 %r1105, %r1106, %r1107, %r1108, %r1109;
	// end inline asm
	setp.ne.s32 	%p220, %r971, 31;
	@%p220 bra 	$L__BB4_184;
	shl.b32 	%r1144, %r190, 4;
	mov.u32 	%r1145, _ZN6thrust24THRUST_300001_SM_1000_NS8cuda_cub4core6detail5shmemE;
	add.s32 	%r1146, %r1145, %r1144;
	st.shared.u64 	[%r1146], %rd121;
	st.shared.u32 	[%r1146+8], %r1101;
$L__BB4_184:
	mov.b64 	%rd458, {%r1090, %r1095};
	bar.sync 	0;
	ld.shared.u64 	%rd459, [_ZN6thrust24THRUST_300001_SM_1000_NS8cuda_cub4core6detail5shmemE];
	ld.shared.u32 	%r1147, [_ZN6thrust24THRUST_300001_SM_1000_NS8cuda_cub4core6detail5shmemE+8];
	ld.shared.u64 	%rd460, [_ZN6thrust24THRUST_300001_SM_1000_NS8cuda_cub4core6detail5shmemE+16];
	ld.shared.u32 	%r1148, [_ZN6thrust24THRUST_300001_SM_1000_NS8cuda_cub4core6detail5shmemE+24];
	add.s64 	%rd461, %rd460, %rd459;
	setp.eq.s64 	%p221, %rd460, 0;
	selp.b32 	%r1149, %r1147, 0, %p221;
	add.s32 	%r1150, %r1149, %r1148;
	setp.eq.s32 	%p222, %r190, 2;
	selp.b64 	%rd462, %rd461, %rd459, %p222;
	selp.b32 	%r1151, %r1150, %r1147, %p222;
	ld.shared.u64 	%rd463, [_ZN6thrust24THRUST_300001_SM_1000_NS8cuda_cub4core6detail5shmemE+32];
	ld.shared.u32 	%r1152, [_ZN6thrust24THRUST_300001_SM_1000_NS8cuda_cub4core6detail5shmemE+40];
	add.s64 	%rd464, %rd463, %rd461;
	setp.eq.s64 	%p223, %rd463, 0;
	selp.b32 	%r1153, %r1150, 0, %p223;
	add.s32 	%r1154, %r1153, %r1152;
	setp.eq.s32 	%p224, %r190, 3;
	selp.b64 	%rd465, %rd464, %rd462, %p224;
	selp.b32 	%r1155, %r1154, %r1151, %p224;
	ld.shared.u64 	%rd466, [_ZN6thrust24THRUST_300001_SM_1000_NS8cuda_cub4core6detail5shmemE+48];
	ld.shared.u32 	%r1156, [_ZN6thrust24THRUST_300001_SM_1000_NS8cuda_cub4core6detail5shmemE+56];
	add.s64 	%rd467, %rd466, %rd464;
	setp.eq.s64 	%p225, %rd466, 0;
	selp.b32 	%r1157, %r1154, 0, %p225;
	add.s32 	%r1158, %r1157, %r1156;
	setp.eq.s32 	%p226, %r190, 4;
	selp.b64 	%rd468, %rd467, %rd465, %p226;
	selp.b32 	%r1159, %r1158, %r1155, %p226;
	ld.shared.u64 	%rd469, [_ZN6thrust24THRUST_300001_SM_1000_NS8cuda_cub4core6detail5shmemE+64];
	ld.shared.u32 	%r1160, [_ZN6thrust24THRUST_300001_SM_1000_NS8cuda_cub4core6detail5shmemE+72];
	add.s64 	%rd470, %rd469, %rd467;
	setp.eq.s64 	%p227, %rd469, 0;
	selp.b32 	%r1161, %r1158, 0, %p227;
	add.s32 	%r1162, %r1161, %r1160;
	setp.eq.s32 	%p228, %r190, 5;
	selp.b64 	%rd471, %rd470, %rd468, %p228;
	selp.b32 	%r1163, %r1162, %r1159, %p228;
	ld.shared.u64 	%rd472, [_ZN6thrust24THRUST_300001_SM_1000_NS8cuda_cub4core6detail5shmemE+80];
	ld.shared.u32 	%r1164, [_ZN6thrust24THRUST_300001_SM_1000_NS8cuda_cub4core6detail5shmemE+88];
	add.s64 	%rd473, %rd472, %rd470;
	setp.eq.s64 	%p229, %rd472, 0;
	selp.b32 	%r1165, %r1162, 0, %p229;
	add.s32 	%r1166, %r1165, %r1164;
	setp.eq.s32 	%p230, %r190, 6;
	selp.b64 	%rd474, %rd473, %rd471, %p230;
	selp.b32 	%r1167, %r1166, %r1163, %p230;
	ld.shared.u64 	%rd475, [_ZN6thrust24THRUST_300001_SM_1000_NS8cuda_cub4core6detail5shmemE+96];
	ld.shared.u32 	%r1168, [_ZN6thrust24THRUST_300001_SM_1000_NS8cuda_cub4core6detail5shmemE+104];
	add.s64 	%rd476, %rd475, %rd473;
	setp.eq.s64 	%p231, %rd475, 0;
	selp.b32 	%r1169, %r1166, 0, %p231;
	add.s32 	%r1170, %r1169, %r1168;
	setp.eq.s32 	%p232, %r190, 7;
	selp.b64 	%rd477, %rd476, %rd474, %p232;
	selp.b32 	%r1171, %r1170, %r1167, %p232;
	ld.shared.u64 	%rd478, [_ZN6thrust24THRUST_300001_SM_1000_NS8cuda_cub4core6detail5shmemE+112];
	ld.shared.u32 	%r1172, [_ZN6thrust24THRUST_300001_SM_1000_NS8cuda_cub4core6detail5shmemE+120];
	add.s64 	%rd822, %rd478, %rd476;
	setp.eq.s64 	%p233, %rd478, 0;
	selp.b32 	%r1173, %r1170, 0, %p233;
	add.s32 	%r237, %r1173, %r1172;
	setp.lt.u32 	%p234, %r160, 32;
	selp.b64 	%rd479, 0, %rd477, %p234;
	selp.b32 	%r1174, 0, %r1171, %p234;
	setp.eq.s64 	%p235, %rd458, 0;
	selp.b32 	%r1175, %r1174, 0, %p235;
	add.s32 	%r1176, %r1175, %r1100;
	setp.eq.s32 	%p236, %r971, 0;
	selp.b64 	%rd480, 0, %rd458, %p236;
	add.s64 	%rd123, %rd479, %rd480;
	selp.b32 	%r238, %r1174, %r1176, %p236;
	add.s64 	%rd124, %rd123, %rd113;
	setp.eq.s64 	%p237, %rd113, 0;
	selp.b32 	%r1177, %r238, 0, %p237;
	add.s32 	%r239, %r1177, %r221;
	add.s64 	%rd125, %rd114, %rd123;
	selp.b32 	%r1178, 0, %r239, %p1;
	add.s32 	%r240, %r222, %r1178;
	add.s64 	%rd126, %rd115, %rd123;
	selp.b32 	%r1179, 0, %r240, %p2;
	add.s32 	%r241, %r223, %r1179;
	add.s64 	%rd127, %rd116, %rd123;
	selp.b32 	%r1180, 0, %r241, %p3;
	add.s32 	%r242, %r224, %r1180;
	add.s64 	%rd128, %rd117, %rd123;
	selp.b32 	%r1181, 0, %r242, %p4;
	add.s32 	%r243, %r225, %r1181;
	add.s64 	%rd129, %rd118, %rd123;
	mul.lo.s32 	%r1182, %r160, 9;
	add.s32 	%r1183, %r1182, 5;
	cvt.u64.u32 	%rd481, %r1183;
	setp.eq.s64 	%p238, %rd7, %rd481;
	setp.ne.s32 	%p239, %r197, %r198;
	selp.b32 	%r1184, 0, %r243, %p239;
	selp.b32 	%r1185, 0, %r1184, %p238;
	add.s32 	%r244, %r226, %r1185;
	add.s64 	%rd130, %rd119, %rd123;
	add.s32 	%r1186, %r1182, 6;
	cvt.u64.u32 	%rd482, %r1186;
	setp.eq.s64 	%p240, %rd7, %rd482;
	setp.ne.s32 	%p241, %r198, %r199;
	selp.b32 	%r1187, 0, %r244, %p241;
	selp.b32 	%r1188, 0, %r1187, %p240;
	add.s32 	%r245, %r227, %r1188;
	add.s64 	%rd131, %rd120, %rd123;
	selp.b32 	%r1189, 0, %r245, %p5;
	add.s32 	%r246, %r228, %r1189;
	setp.lt.s64 	%p242, %rd822, 257;
	@%p242 bra 	$L__BB4_210;
	bar.sync 	0;
	@%p237 bra 	$L__BB4_187;
	cvt.u32.u64 	%r1193, %rd123;
	shl.b32 	%r1194, %r1193, 3;
	mov.u32 	%r1195, _ZN6thrust24THRUST_300001_SM_1000_NS8cuda_cub4core6detail5shmemE;
	add.s32 	%r1196, %r1195, %r1194;
	st.shared.v2.u32 	[%r1196], {%r2082, %r238};
$L__BB4_187:
	not.pred 	%p259, %p1;
	@%p259 bra 	$L__BB4_189;
	cvt.u32.u64 	%r1197, %rd124;
	shl.b32 	%r1198, %r1197, 3;
	mov.u32 	%r1199, _ZN6thrust24THRUST_300001_SM_1000_NS8cuda_cub4core6detail5shmemE;
	add.s32 	%r1200, %r1199, %r1198;
	st.shared.v2.u32 	[%r1200], {%r193, %r239};
$L__BB4_189:
	not.pred 	%p260, %p2;
	@%p260 bra 	$L__BB4_191;
	cvt.u32.u64 	%r1201, %rd125;
	shl.b32 	%r1202, %r1201, 3;
	mov.u32 	%r1203, _ZN6thrust24THRUST_300001_SM_1000_NS8cuda_cub4core6detail5shmemE;
	add.s32 	%r1204, %r1203, %r1202;
	st.shared.v2.u32 	[%r1204], {%r194, %r240};
$L__BB4_191:
	not.pred 	%p261, %p3;
	@%p261 bra 	$L__BB4_193;
	cvt.u32.u64 	%r1205, %rd126;
	shl.b32 	%r1206, %r1205, 3;
	mov.u32 	%r1207, _ZN6thrust24THRUST_300001_SM_1000_NS8cuda_cub4core6detail5shmemE;
	add.s32 	%r1208, %r1207, %r1206;
	st.shared.v2.u32 	[%r1208], {%r195, %r241};
$L__BB4_193:
	not.pred 	%p262, %p4;
	@%p262 bra 	$L__BB4_195;
	cvt.u32.u64 	%r1209, %rd127;
	shl.b32 	%r1210, %r1209, 3;
	mov.u32 	%r1211, _ZN6thrust24THRUST_300001_SM_1000_NS8cuda_cub4core6detail5shmemE;
	add.s32 	%r1212, %r1211, %r1210;
	st.shared.v2.u32 	[%r1212], {%r196, %r242};
$L__BB4_195:
	mad.lo.s32 	%r1213, %r160, 9, 5;
	cvt.u64.u32 	%rd513, %r1213;
	setp.ne.s64 	%p263, %rd7, %rd513;
	setp.eq.s32 	%p264, %r197, %r198;
	and.pred  	%p265, %p263, %p264;
	@%p265 bra 	$L__BB4_197;
	cvt.u32.u64 	%r1214, %rd128;
	shl.b32 	%r1215, %r1214, 3;
	mov.u32 	%r1216, _ZN6thrust24THRUST_300001_SM_1000_NS8cuda_cub4core6detail5shmemE;
	add.s32 	%r1217, %r1216, %r1215;
	st.shared.v2.u32 	[%r1217], {%r197, %r243};
$L__BB4_197:
	mad.lo.s32 	%r1218, %r160, 9, 6;
	cvt.u64.u32 	%rd514, %r1218;
	setp.ne.s64 	%p266, %rd7, %rd514;
	setp.eq.s32 	%p267, %r198, %r199;
	and.pred  	%p268, %p266, %p267;
	@%p268 bra 	$L__BB4_199;
	cvt.u32.u64 	%r1219, %rd129;
	shl.b32 	%r1220, %r1219, 3;
	mov.u32 	%r1221, _ZN6thrust24THRUST_300001_SM_1000_NS8cuda_cub4core6detail5shmemE;
	add.s32 	%r1222, %r1221, %r1220;
	st.shared.v2.u32 	[%r1222], {%r198, %r244};
$L__BB4_199:
	not.pred 	%p269, %p5;
	@%p269 bra 	$L__BB4_201;
	cvt.u32.u64 	%r1223, %rd130;
	shl.b32 	%r1224, %r1223, 3;
	mov.u32 	%r1225, _ZN6thrust24THRUST_300001_SM_1000_NS8cuda_cub4core6detail5shmemE;
	add.s32 	%r1226, %r1225, %r1224;
	st.shared.v2.u32 	[%r1226], {%r199, %r245};
$L__BB4_201:
	mad.lo.s32 	%r1227, %r160, 9, 8;
	cvt.u64.u32 	%rd515, %r1227;
	setp.ne.s64 	%p270, %rd7, %rd515;
	setp.eq.s32 	%p271, %r200, %r201;
	and.pred  	%p272, %p270, %p271;
	@%p272 bra 	$L__BB4_203;
	cvt.u32.u64 	%r1228, %rd131;
	shl.b32 	%r1229, %r1228, 3;
	mov.u32 	%r1230, _ZN6thrust24THRUST_300001_SM_1000_NS8cuda_cub4core6detail5shmemE;
	add.s32 	%r1231, %r1230, %r1229;
	st.shared.v2.u32 	[%r1231], {%r200, %r246};
$L__BB4_203:
	bar.sync 	0;
	cvt.u64.u32 	%rd821, %r160;
	setp.le.u64 	%p273, %rd822, %rd821;
	@%p273 bra 	$L__BB4_228;
	not.b64 	%rd516, %rd821;
	add.s64 	%rd133, %rd822, %rd516;
	shr.u64 	%rd517, %rd133, 8;
	add.s64 	%rd518, %rd517, 1;
	and.b64  	%rd817, %rd518, 3;
	and.b64  	%rd519, %rd133, 768;
	setp.eq.s64 	%p274, %rd519, 768;
	@%p274 bra 	$L__BB4_207;
	shl.b64 	%rd520, %rd821, 2;
	add.s64 	%rd819, %rd5, %rd520;
	add.s64 	%rd818, %rd4, %rd520;
	shl.b32 	%r1232, %r160, 3;
	mov.u32 	%r1233, _ZN6thrust24THRUST_300001_SM_1000_NS8cuda_cub4core6detail5shmemE;
	add.s32 	%r2083, %r1233, %r1232;
	shl.b64 	%rd521, %rd817, 8;
	add.s64 	%rd821, %rd521, %rd821;
$L__BB4_206:
	.pragma "nounroll";
	ld.shared.v2.u32 	{%r1234, %r1235}, [%r2083];
	st.global.u32 	[%rd818], %r1234;
	st.global.u32 	[%rd819], %r1235;
	add.s64 	%rd819, %rd819, 1024;
	add.s64 	%rd818, %rd818, 1024;
	add.s32 	%r2083, %r2083, 2048;
	add.s64 	%rd817, %rd817, -1;
	setp.ne.s64 	%p275, %rd817, 0;
	@%p275 bra 	$L__BB4_206;
$L__BB4_207:
	setp.lt.u64 	%p276, %rd133, 768;
	@%p276 bra 	$L__BB4_228;
	mov.u32 	%r1238, _ZN6thrust24THRUST_300001_SM_1000_NS8cuda_cub4core6detail5shmemE;
$L__BB4_209:
	cvt.u32.u64 	%r1236, %rd821;
	shl.b32 	%r1237, %r1236, 3;
	add.s32 	%r1239, %r1238, %r1237;
	ld.shared.v2.u32 	{%r1240, %r1241}, [%r1239];
	shl.b64 	%rd522, %rd821, 2;
	add.s64 	%rd523, %rd4, %rd522;
	st.global.u32 	[%rd523], %r1240;
	add.s64 	%rd524, %rd5, %rd522;
	st.global.u32 	[%rd524], %r1241;
	ld.shared.v2.u32 	{%r1242, %r1243}, [%r1239+2048];
	and.b64  	%rd525, %rd522, 17179869180;
	add.s64 	%rd526, %rd4, %rd525;
	st.global.u32 	[%rd526+1024], %r1242;
	add.s64 	%rd527, %rd5, %rd525;
	st.global.u32 	[%rd527+1024], %r1243;
	ld.shared.v2.u32 	{%r1244, %r1245}, [%r1239+4096];
	st.global.u32 	[%rd526+2048], %r1244;
	st.global.u32 	[%rd527+2048], %r1245;
	ld.shared.v2.u32 	{%r1246, %r1247}, [%r1239+6144];
	st.global.u32 	[%rd526+3072], %r1246;
	st.global.u32 	[%rd527+3072], %r1247;
	add.s64 	%rd528, %rd821, 1024;
	and.b64  	%rd821, %rd528, 4294967295;
	setp.gt.u64 	%p277, %rd822, %rd821;
	@%p277 bra 	$L__BB4_209;
	bra.uni 	$L__BB4_228;
$L__BB4_210:
	@%p237 bra 	$L__BB4_212;
	shl.b64 	%rd483, %rd123, 2;
	add.s64 	%rd484, %rd4, %rd483;
	st.global.u32 	[%rd484], %r2082;
	add.s64 	%rd485, %rd5, %rd483;
	st.global.u32 	[%rd485], %r238;
$L__BB4_212:
	not.pred 	%p244, %p1;
	@%p244 bra 	$L__BB4_214;
	shl.b64 	%rd486, %rd124, 2;
	add.s64 	%rd487, %rd4, %rd486;
	st.global.u32 	[%rd487], %r193;
	add.s64 	%rd488, %rd5, %rd486;
	st.global.u32 	[%rd488], %r239;
$L__BB4_214:
	not.pred 	%p245, %p2;
	@%p245 bra 	$L__BB4_216;
	shl.b64 	%rd489, %rd125, 2;
	add.s64 	%rd490, %rd4, %rd489;
	st.global.u32 	[%rd490], %r194;
	add.s64 	%rd491, %rd5, %rd489;
	st.global.u32 	[%rd491], %r240;
$L__BB4_216:
	not.pred 	%p246, %p3;
	@%p246 bra 	$L__BB4_218;
	shl.b64 	%rd492, %rd126, 2;
	add.s64 	%rd493, %rd4, %rd492;
	st.global.u32 	[%rd493], %r195;
	add.s64 	%rd494, %rd5, %rd492;
	st.global.u32 	[%rd494], %r241;
$L__BB4_218:
	not.pred 	%p247, %p4;
	@%p247 bra 	$L__BB4_220;
	shl.b64 	%rd495, %rd127, 2;
	add.s64 	%rd496, %rd4, %rd495;
	st.global.u32 	[%rd496], %r196;
	add.s64 	%rd497, %rd5, %rd495;
	st.global.u32 	[%rd497], %r242;
$L__BB4_220:
	mad.lo.s32 	%r1190, %r160, 9, 5;
	cvt.u64.u32 	%rd498, %r1190;
	setp.ne.s64 	%p248, %rd7, %rd498;
	setp.eq.s32 	%p249, %r197, %r198;
	and.pred  	%p250, %p248, %p249;
	@%p250 bra 	$L__BB4_222;
	shl.b64 	%rd499, %rd128, 2;
	add.s64 	%rd500, %rd4, %rd499;
	st.global.u32 	[%rd500], %r197;
	add.s64 	%rd501, %rd5, %rd499;
	st.global.u32 	[%rd501], %r243;
$L__BB4_222:
	mad.lo.s32 	%r1191, %r160, 9, 6;
	cvt.u64.u32 	%rd502, %r1191;
	setp.ne.s64 	%p251, %rd7, %rd502;
	setp.eq.s32 	%p252, %r198, %r199;
	and.pred  	%p253, %p251, %p252;
	@%p253 bra 	$L__BB4_224;
	shl.b64 	%rd503, %rd129, 2;
	add.s64 	%rd504, %rd4, %rd503;
	st.global.u32 	[%rd504], %r198;
	add.s64 	%rd505, %rd5, %rd503;
	st.global.u32 	[%rd505], %r244;
$L__BB4_224:
	not.pred 	%p254, %p5;
	@%p254 bra 	$L__BB4_226;
	shl.b64 	%rd506, %rd130, 2;
	add.s64 	%rd507, %rd4, %rd506;
	st.global.u32 	[%rd507], %r199;
	add.s64 	%rd508, %rd5, %rd506;
	st.global.u32 	[%rd508], %r245;
$L__BB4_226:
	mad.lo.s32 	%r1192, %r160, 9, 8;
	cvt.u64.u32 	%rd509, %r1192;
	setp.ne.s64 	%p255, %rd7, %rd509;
	setp.eq.s32 	%p256, %r200, %r201;
	and.pred  	%p257, %p255, %p256;
	@%p257 bra 	$L__BB4_228;
	shl.b64 	%rd510, %rd131, 2;
	add.s64 	%rd511, %rd4, %rd510;
	st.global.u32 	[%rd511], %r200;
	add.s64 	%rd512, %rd5, %rd510;
	st.global.u32 	[%rd512], %r246;
$L__BB4_228:
	setp.ne.s32 	%p278, %r160, 255;
	@%p278 bra 	$L__BB4_362;
	setp.ne.s64 	%p279, %rd7, 2304;
	@%p279 bra 	$L__BB4_231;
	shl.b64 	%rd529, %rd822, 2;
	add.s64 	%rd530, %rd4, %rd529;
	st.global.u32 	[%rd530], %r201;
	add.s64 	%rd531, %rd5, %rd529;
	st.global.u32 	[%rd531], %r237;
	add.s64 	%rd822, %rd822, 1;
$L__BB4_231:
	ld.param.u64 	%rd791, [_ZN6thrust24THRUST_300001_SM_1000_NS8cuda_cub4core6detail13_kernel_agentINS1_15__reduce_by_key16ReduceByKeyAgentINS0_10device_ptrIiEES8_S8_S8_N4cuda3std3__48equal_toIiEENSB_4plusIiEEPllEEJS8_S8_S8_S8_SG_N3cub18CUB_300001_SM_100024ReduceByKeyScanTileStateIilLb1EEESD_SF_llEEEvDpT0__param_4];
	cvta.to.global.u64 	%rd532, %rd791;
	st.global.u64 	[%rd532], %rd822;
	bra.uni 	$L__BB4_362;
$L__BB4_232:
	cvt.u32.u64 	%r250, %rd7;
	shl.b64 	%rd220, %rd6, 2;
	add.s64 	%rd219, %rd2, %rd220;
	// begin inline asm
	ld.global.nc.u32 %r2092, [%rd219];
	// end inline asm
	mov.u32 	%r252, %tid.x;
	and.b32  	%r415, %r252, 31;
	and.b32  	%r416, %r252, 992;
	mul.lo.s32 	%r417, %r416, 9;
	or.b32  	%r253, %r417, %r415;
	setp.ge.u32 	%p15, %r253, %r250;
	shl.b32 	%r254, %r253, 2;
	cvt.u64.u32 	%rd221, %r254;
	add.s64 	%rd150, %rd219, %rd221;
	mov.u32 	%r2084, %r2092;
	@%p15 bra 	$L__BB4_234;
	// begin inline asm
	ld.global.nc.u32 %r2084, [%rd150];
	// end inline asm
$L__BB4_234:
	add.s32 	%r257, %r253, 32;
	setp.ge.u32 	%p16, %r257, %r250;
	mov.u32 	%r2085, %r2092;
	@%p16 bra 	$L__BB4_236;
	add.s64 	%rd223, %rd150, 128;
	// begin inline asm
	ld.global.nc.u32 %r2085, [%rd223];
	// end inline asm
$L__BB4_236:
	add.s32 	%r260, %r253, 64;
	setp.ge.u32 	%p17, %r260, %r250;
	mov.u32 	%r2086, %r2092;
	@%p17 bra 	$L__BB4_238;
	add.s64 	%rd224, %rd150, 256;
	// begin inline asm
	ld.global.nc.u32 %r2086, [%rd224];
	// end inline asm
$L__BB4_238:
	add.s32 	%r263, %r253, 96;
	setp.ge.u32 	%p18, %r263, %r250;
	mov.u32 	%r2087, %r2092;
	@%p18 bra 	$L__BB4_240;
	add.s64 	%rd225, %rd150, 384;
	// begin inline asm
	ld.global.nc.u32 %r2087, [%rd225];
	// end inline asm
$L__BB4_240:
	add.s32 	%r266, %r253, 128;
	setp.ge.u32 	%p19, %r266, %r250;
	mov.u32 	%r2088, %r2092;
	@%p19 bra 	$L__BB4_242;
	add.s64 	%rd226, %rd150, 512;
	// begin inline asm
	ld.global.nc.u32 %r2088, [%rd226];
	// end inline asm
$L__BB4_242:
	add.s32 	%r269, %r253, 160;
	setp.ge.u32 	%p20, %r269, %r250;
	mov.u32 	%r2089, %r2092;
	@%p20 bra 	$L__BB4_244;
	add.s64 	%rd227, %rd150, 640;
	// begin inline asm
	ld.global.nc.u32 %r2089, [%rd227];
	// end inline asm
$L__BB4_244:
	add.s32 	%r272, %r253, 192;
	setp.ge.u32 	%p21, %r272, %r250;
	mov.u32 	%r2090, %r2092;
	@%p21 bra 	$L__BB4_246;
	add.s64 	%rd228, %rd150, 768;
	// begin inline asm
	ld.global.nc.u32 %r2090, [%rd228];
	// end inline asm
$L__BB4_246:
	add.s32 	%r275, %r253, 224;
	setp.ge.u32 	%p22, %r275, %r250;
	mov.u32 	%r2091, %r2092;
	@%p22 bra 	$L__BB4_248;
	add.s64 	%rd229, %rd150, 896;
	// begin inline asm
	ld.global.nc.u32 %r2091, [%rd229];
	// end inline asm
$L__BB4_248:
	add.s32 	%r278, %r253, 256;
	setp.ge.u32 	%p23, %r278, %r250;
	@%p23 bra 	$L__BB4_250;
	add.s64 	%rd230, %rd150, 1024;
	// begin inline asm
	ld.global.nc.u32 %r2092, [%rd230];
	// end inline asm
$L__BB4_250:
	// begin inline asm
	mov.u32 %r427, %laneid;
	// end inline asm
	shr.u32 	%r282, %r252, 5;
	mad.lo.s32 	%r429, %r282, 288, %r427;
	shl.b32 	%r430, %r429, 2;
	mov.u32 	%r431, _ZN6thrust24THRUST_300001_SM_1000_NS8cuda_cub4core6detail5shmemE;
	add.s32 	%r283, %r431, %r430;
	st.shared.u32 	[%r283], %r2084;
	st.shared.u32 	[%r283+128], %r2085;
	st.shared.u32 	[%r283+256], %r2086;
	st.shared.u32 	[%r283+384], %r2087;
	st.shared.u32 	[%r283+512], %r2088;
	st.shared.u32 	[%r283+640], %r2089;
	st.shared.u32 	[%r283+768], %r2090;
	st.shared.u32 	[%r283+896], %r2091;
	st.shared.u32 	[%r283+1024], %r2092;
	bar.warp.sync 	-1;
	shl.b32 	%r432, %r427, 5;
	add.s32 	%r284, %r283, %r432;
	ld.shared.u32 	%r285, [%r284];
	ld.shared.u32 	%r286, [%r284+4];
	ld.shared.u32 	%r287, [%r284+8];
	ld.shared.u32 	%r288, [%r284+12];
	ld.shared.u32 	%r289, [%r284+16];
	ld.shared.u32 	%r290, [%r284+20];
	ld.shared.u32 	%r291, [%r284+24];
	ld.shared.u32 	%r292, [%r284+28];
	ld.shared.u32 	%r293, [%r284+32];
	setp.ne.s32 	%p24, %r252, 0;
	mov.b32 	%r2103, 0;
	@%p24 bra 	$L__BB4_252;
	add.s64 	%rd231, %rd219, -4;
	// begin inline asm
	ld.global.nc.u32 %r2103, [%rd231];
	// end inline asm
$L__BB4_252:
	setp.ge.u32 	%p25, %r253, %r250;
	bar.sync 	0;
	add.s64 	%rd232, %rd3, %rd220;
	// begin inline asm
	ld.global.nc.u32 %r2102, [%rd232];
	// end inline asm
	add.s64 	%rd151, %rd232, %rd221;
	mov.u32 	%r2094, %r2102;
	@%p25 bra 	$L__BB4_254;
	// begin inline asm
	ld.global.nc.u32 %r2094, [%rd151];
	// end inline asm
$L__BB4_254:
	setp.ge.u32 	%p26, %r257, %r250;
	mov.u32 	%r2095, %r2102;
	@%p26 bra 	$L__BB4_256;
	add.s64 	%rd236, %rd151, 128;
	// begin inline asm
	ld.global.nc.u32 %r2095, [%rd236];
	// end inline asm
$L__BB4_256:
	setp.ge.u32 	%p27, %r260, %r250;
	mov.u32 	%r2096, %r2102;
	@%p27 bra 	$L__BB4_258;
	add.s64 	%rd237, %rd151, 256;
	// begin inline asm
	ld.global.nc.u32 %r2096, [%rd237];
	// end inline asm
$L__BB4_258:
	setp.ge.u32 	%p28, %r263, %r250;
	mov.u32 	%r2097, %r2102;
	@%p28 bra 	$L__BB4_260;
	add.s64 	%rd238, %rd151, 384;
	// begin inline asm
	ld.global.nc.u32 %r2097, [%rd238];
	// end inline asm
$L__BB4_260:
	setp.ge.u32 	%p29, %r266, %r250;
	mov.u32 	%r2098, %r2102;
	@%p29 bra 	$L__BB4_262;
	add.s64 	%rd239, %rd151, 512;
	// begin inline asm
	ld.global.nc.u32 %r2098, [%rd239];
	// end inline asm
$L__BB4_262:
	setp.ge.u32 	%p30, %r269, %r250;
	mov.u32 	%r2099, %r2102;
	@%p30 bra 	$L__BB4_264;
	add.s64 	%rd240, %rd151, 640;
	// begin inline asm
	ld.global.nc.u32 %r2099, [%rd240];
	// end inline asm
$L__BB4_264:
	setp.ge.u32 	%p31, %r272, %r250;
	mov.u32 	%r2100, %r2102;
	@%p31 bra 	$L__BB4_266;
	add.s64 	%rd241, %rd151, 768;
	// begin inline asm
	ld.global.nc.u32 %r2100, [%rd241];
	// end inline asm
$L__BB4_266:
	setp.ge.u32 	%p32, %r275, %r250;
	mov.u32 	%r2101, %r2102;
	@%p32 bra 	$L__BB4_268;
	add.s64 	%rd242, %rd151, 896;
	// begin inline asm
	ld.global.nc.u32 %r2101, [%rd242];
	// end inline asm
$L__BB4_268:
	setp.ge.u32 	%p33, %r278, %r250;
	@%p33 bra 	$L__BB4_270;
	add.s64 	%rd243, %rd151, 1024;
	// begin inline asm
	ld.global.nc.u32 %r2102, [%rd243];
	// end inline asm
$L__BB4_270:
	setp.eq.s32 	%p34, %r252, 0;
	st.shared.u32 	[%r283], %r2094;
	st.shared.u32 	[%r283+128], %r2095;
	st.shared.u32 	[%r283+256], %r2096;
	st.shared.u32 	[%r283+384], %r2097;
	st.shared.u32 	[%r283+512], %r2098;
	st.shared.u32 	[%r283+640], %r2099;
	st.shared.u32 	[%r283+768], %r2100;
	st.shared.u32 	[%r283+896], %r2101;
	st.shared.u32 	[%r283+1024], %r2102;
	bar.warp.sync 	-1;
	ld.shared.u32 	%r315, [%r284];
	ld.shared.u32 	%r316, [%r284+4];
	ld.shared.u32 	%r317, [%r284+8];
	ld.shared.u32 	%r318, [%r284+12];
	ld.shared.u32 	%r319, [%r284+16];
	ld.shared.u32 	%r320, [%r284+20];
	ld.shared.u32 	%r321, [%r284+24];
	ld.shared.u32 	%r322, [%r284+28];
	ld.shared.u32 	%r323, [%r284+32];
	bar.sync 	0;
	shl.b32 	%r444, %r252, 2;
	add.s32 	%r446, %r431, %r444;
	add.s32 	%r324, %r446, 1240;
	st.shared.u32 	[%r446+1240], %r293;
	bar.sync 	0;
	@%p34 bra 	$L__BB4_272;
	ld.shared.u32 	%r2103, [%r324+-4];
$L__BB4_272:
	setp.ne.s32 	%p35, %r2103, %r285;
	setp.ne.s32 	%p36, %r285, %r286;
	setp.ne.s32 	%p37, %r286, %r287;
	setp.ne.s32 	%p38, %r287, %r288;
	setp.ne.s32 	%p39, %r288, %r289;
	setp.ne.s32 	%p40, %r289, %r290;
	setp.ne.s32 	%p41, %r290, %r291;
	setp.ne.s32 	%p42, %r291, %r292;
	setp.ne.s32 	%p43, %r292, %r293;
	mul.lo.s32 	%r567, %r252, 9;
	cvt.u64.u32 	%rd244, %r567;
	setp.eq.s64 	%p44, %rd7, %rd244;
	or.pred  	%p45, %p44, %p35;
	selp.u64 	%rd245, 1, 0, %p45;
	add.s32 	%r568, %r567, 1;
	cvt.u64.u32 	%rd246, %r568;
	setp.eq.s64 	%p46, %rd7, %rd246;
	or.pred  	%p6, %p46, %p36;
	selp.u64 	%rd247, 1, 0, %p6;
	add.s32 	%r569, %r567, 2;
	cvt.u64.u32 	%rd248, %r569;
	setp.eq.s64 	%p47, %rd7, %rd248;
	or.pred  	%p7, %p47, %p37;
	selp.u64 	%rd249, 1, 0, %p7;
	add.s32 	%r570, %r567, 3;
	cvt.u64.u32 	%rd250, %r570;
	setp.eq.s64 	%p48, %rd7, %rd250;
	or.pred  	%p49, %p48, %p38;
	selp.u64 	%rd251, 1, 0, %p49;
	add.s32 	%r571, %r567, 4;
	cvt.u64.u32 	%rd252, %r571;
	setp.eq.s64 	%p50, %rd7, %rd252;
	or.pred  	%p8, %p50, %p39;
	selp.u64 	%rd253, 1, 0, %p8;
	add.s32 	%r572, %r567, 5;
	cvt.u64.u32 	%rd254, %r572;
	setp.eq.s64 	%p51, %rd7, %rd254;
	or.pred  	%p9, %p51, %p40;
	selp.u64 	%rd255, 1, 0, %p9;
	add.s32 	%r573, %r567, 6;
	cvt.u64.u32 	%rd256, %r573;
	setp.eq.s64 	%p52, %rd7, %rd256;
	or.pred  	%p10, %p52, %p41;
	selp.u64 	%rd257, 1, 0, %p10;
	add.s32 	%r574, %r567, 7;
	cvt.u64.u32 	%rd258, %r574;
	setp.eq.s64 	%p53, %rd7, %rd258;
	or.pred  	%p54, %p53, %p42;
	selp.u64 	%rd259, 1, 0, %p54;
	add.s32 	%r575, %r567, 8;
	cvt.u64.u32 	%rd260, %r575;
	setp.eq.s64 	%p55, %rd7, %rd260;
	or.pred  	%p56, %p55, %p43;
	selp.u64 	%rd261, 1, 0, %p56;
	add.s64 	%rd262, %rd247, %rd245;
	selp.b32 	%r576, 0, %r315, %p6;
	add.s32 	%r577, %r316, %r576;
	add.s64 	%rd263, %rd262, %rd249;
	selp.b32 	%r578, 0, %r577, %p7;
	add.s32 	%r579, %r317, %r578;
	add.s64 	%rd264, %rd263, %rd251;
	selp.b32 	%r580, 0, %r579, %p49;
	add.s32 	%r581, %r318, %r580;
	add.s64 	%rd265, %rd264, %rd253;
	selp.b32 	%r582, 0, %r581, %p8;
	add.s32 	%r583, %r319, %r582;
	add.s64 	%rd266, %rd265, %rd255;
	selp.b32 	%r584, 0, %r583, %p9;
	add.s32 	%r585, %r320, %r584;
	add.s64 	%rd267, %rd266, %rd257;
	selp.b32 	%r586, 0, %r585, %p10;
	add.s32 	%r587, %r321, %r586;
	add.s64 	%rd268, %rd267, %rd259;
	selp.b32 	%r588, 0, %r587, %p54;
	add.s32 	%r589, %r322, %r588;
	add.s64 	%rd269, %rd268, %rd261;
	mov.b64 	{%r448, %r453}, %rd269;
	selp.b32 	%r590, 0, %r589, %p56;
	add.s32 	%r458, %r323, %r590;
	mov.b32 	%r564, 1;
	mov.b32 	%r565, 0;
	mov.b32 	%r566, -1;
	// begin inline asm
	shfl.sync.up.b32 %r447, %r448, %r564, %r565, %r566;
	// end inline asm
	// begin inline asm
	shfl.sync.up.b32 %r452, %r453, %r564, %r565, %r566;
	// end inline asm
	mov.b64 	%rd270, {%r447, %r452};
	// begin inline asm
	shfl.sync.up.b32 %r457, %r458, %r564, %r565, %r566;
	// end inline asm
	// begin inline asm
	shfl.sync.up.b32 %r462, %r463, %r564, %r565, %r566;
	// end inline asm
	setp.eq.s64 	%p57, %rd269, 0;
	selp.b32 	%r591, %r457, 0, %p57;
	setp.lt.s32 	%p58, %r427, 1;
	selp.b64 	%rd271, 0, %rd270, %p58;
	add.s64 	%rd272, %rd271, %rd269;
	mov.b64 	{%r468, %r473}, %rd272;
	selp.b32 	%r592, 0, %r591, %p58;
	add.s32 	%r478, %r592, %r458;
	mov.b32 	%r484, 2;
	// begin inline asm
	shfl.sync.up.b32 %r467, %r468, %r484, %r565, %r566;
	// end inline asm
	// begin inline asm
	shfl.sync.up.b32 %r472, %r473, %r484, %r565, %r566;
	// end inline asm
	mov.b64 	%rd273, {%r467, %r472};
	// begin inline asm
	shfl.sync.up.b32 %r477, %r478, %r484, %r565, %r566;
	// end inline asm
	// begin inline asm
	shfl.sync.up.b32 %r482, %r483, %r484, %r565, %r566;
	// end inline asm
	setp.eq.s64 	%p59, %rd272, 0;
	selp.b32 	%r593, %r477, 0, %p59;
	setp.lt.s32 	%p60, %r427, 2;
	selp.b64 	%rd274, 0, %rd273, %p60;
	add.s64 	%rd275, %rd274, %rd272;
	mov.b64 	{%r488, %r493}, %rd275;
	selp.b32 	%r594, 0, %r593, %p60;
	add.s32 	%r498, %r594, %r478;
	mov.b32 	%r504, 4;
	// begin inline asm
	shfl.sync.up.b32 %r487, %r488, %r504, %r565, %r566;
	// end inline asm
	// begin inline asm
	shfl.sync.up.b32 %r492, %r493, %r504, %r565, %r566;
	// end inline asm
	mov.b64 	%rd276, {%r487, %r492};
	// begin inline asm
	shfl.sync.up.b32 %r497, %r498, %r504, %r565, %r566;
	// end inline asm
	// begin inline asm
	shfl.sync.up.b32 %r502, %r503, %r504, %r565, %r566;
	// end inline asm
	setp.eq.s64 	%p61, %rd275, 0;
	selp.b32 	%r595, %r497, 0, %p61;
	setp.lt.s32 	%p62, %r427, 4;
	selp.b64 	%rd277, 0, %rd276, %p62;
	add.s64 	%rd278, %rd277, %rd275;
	mov.b64 	{%r508, %r513}, %rd278;
	selp.b32 	%r596, 0, %r595, %p62;
	add.s32 	%r518, %r596, %r498;
	mov.b32 	%r524, 8;
	// begin inline asm
	shfl.sync.up.b32 %r507, %r508, %r524, %r565, %r566;
	// end inline asm
	// begin inline asm
	shfl.sync.up.b32 %r512, %r513, %r524, %r565, %r566;
	// end inline asm
	mov.b64 	%rd279, {%r507, %r512};
	// begin inline asm
	shfl.sync.up.b32 %r517, %r518, %r524, %r565, %r566;
	// end inline asm
	// begin inline asm
	shfl.sync.up.b32 %r522, %r523, %r524, %r565, %r566;
	// end inline asm
	setp.eq.s64 	%p63, %rd278, 0;
	selp.b32 	%r597, %r517, 0, %p63;
	setp.lt.s32 	%p64, %r427, 8;
	selp.b64 	%rd280, 0, %rd279, %p64;
	add.s64 	%rd281, %rd280, %rd278;
	mov.b64 	{%r528, %r533}, %rd281;
	selp.b32 	%r598, 0, %r597, %p64;
	add.s32 	%r538, %r598, %r518;
	mov.b32 	%r544, 16;
	// begin inline asm
	shfl.sync.up.b32 %r527, %r528, %r544, %r565, %r566;
	// end inline asm
	// begin inline asm
	shfl.sync.up.b32 %r532, %r533, %r544, %r565, %r566;
	// end inline asm
	mov.b64 	%rd282, {%r527, %r532};
	// begin inline asm
	shfl.sync.up.b32 %r537, %r538, %r544, %r565, %r566;
	// end inline asm
	// begin inline asm
	shfl.sync.up.b32 %r542, %r543, %r544, %r565, %r566;
	// end inline asm
	setp.eq.s64 	%p65, %rd281, 0;
	selp.b32 	%r599, %r537, 0, %p65;
	setp.lt.s32 	%p66, %r427, 16;
	selp.b64 	%rd283, 0, %rd282, %p66;
	add.s64 	%rd152, %rd283, %rd281;
	mov.b64 	{%r548, %r553}, %rd152;
	selp.b32 	%r600, 0, %r599, %p66;
	add.s32 	%r558, %r600, %r538;
	// begin inline asm
	shfl.sync.up.b32 %r547, %r548, %r564, %r565, %r566;
	// end inline asm
	// begin inline asm
	shfl.sync.up.b32 %r552, %r553, %r564, %r565, %r566;
	// end inline asm
	mov.b64 	%rd834, {%r547, %r552};
	// begin inline asm
	shfl.sync.up.b32 %r2117, %r558, %r564, %r565, %r566;
	// end inline asm
	// begin inline asm
	shfl.sync.up.b32 %r562, %r563, %r564, %r565, %r566;
	// end inline asm
	setp.ne.s32 	%p67, %r427, 31;
	@%p67 bra 	$L__BB4_274;
	shl.b32 	%r601, %r282, 4;
	mov.u32 	%r602, _ZN6thrust24THRUST_300001_SM_1000_NS8cuda_cub4core6detail5shmemE;
	add.s32 	%r603, %r602, %r601;
	st.shared.u64 	[%r603], %rd152;
	st.shared.u32 	[%r603+8], %r558;
$L__BB4_274:
	bar.sync 	0;
	ld.shared.u64 	%rd284, [_ZN6thrust24THRUST_300001_SM_1000_NS8cuda_cub4core6detail5shmemE];
	ld.shared.u32 	%r604, [_ZN6thrust24THRUST_300001_SM_1000_NS8cuda_cub4core6detail5shmemE+8];
	ld.shared.u64 	%rd285, [_ZN6thrust24THRUST_300001_SM_1000_NS8cuda_cub4core6detail5shmemE+16];
	ld.shared.u32 	%r605, [_ZN6thrust24THRUST_300001_SM_1000_NS8cuda_cub4core6detail5shmemE+24];
	add.s64 	%rd286, %rd285, %rd284;
	setp.eq.s64 	%p68, %rd285, 0;
	selp.b32 	%r606, %r604, 0, %p68;
	add.s32 	%r607, %r606, %r605;
	setp.eq.s32 	%p69, %r282, 2;
	selp.b64 	%rd287, %rd286, %rd284, %p69;
	selp.b32 	%r608, %r607, %r604, %p69;
	ld.shared.u64 	%rd288, [_ZN6thrust24THRUST_300001_SM_1000_NS8cuda_cub4core6detail5shmemE+32];
	ld.shared.u32 	%r609, [_ZN6thrust24THRUST_300001_SM_1000_NS8cuda_cub4core6detail5shmemE+40];
	add.s64 	%rd289, %rd288, %rd286;
	setp.eq.s64 	%p70, %rd288, 0;
	selp.b32 	%r610, %r607, 0, %p70;
	add.s32 	%r611, %r610, %r609;
	setp.eq.s32 	%p71, %r282, 3;
	selp.b64 	%rd290, %rd289, %rd287, %p71;
	selp.b32 	%r612, %r611, %r608, %p71;
	ld.shared.u64 	%rd291, [_ZN6thrust24THRUST_300001_SM_1000_NS8cuda_cub4core6detail5shmemE+48];
	ld.shared.u32 	%r613, [_ZN6thrust24THRUST_300001_SM_1000_NS8cuda_cub4core6detail5shmemE+56];
	add.s64 	%rd292, %rd291, %rd289;
	setp.eq.s64 	%p72, %rd291, 0;
	selp.b32 	%r614, %r611, 0, %p72;
	add.s32 	%r615, %r614, %r613;
	setp.eq.s32 	%p73, %r282, 4;
	selp.b64 	%rd293, %rd292, %rd290, %p73;
	selp.b32 	%r616, %r615, %r612, %p73;
	ld.shared.u64 	%rd294, [_ZN6thrust24THRUST_300001_SM_1000_NS8cuda_cub4core6detail5shmemE+64];
	ld.shared.u32 	%r617, [_ZN6thrust24THRUST_300001_SM_1000_NS8cuda_cub4core6detail5shmemE+72];
	add.s64 	%rd295, %rd294, %rd292;
	setp.eq.s64 	%p74, %rd294, 0;
	selp.b32 	%r618, %r615, 0, %p74;
	add.s32 	%r619, %r618, %r617;
	setp.eq.s32 	%p75, %r282, 5;
	selp.b64 	%rd296, %rd295, %rd293, %p75;
	selp.b32 	%r620, %r619, %r616, %p75;
	ld.shared.u64 	%rd297, [_ZN6thrust24THRUST_300001_SM_1000_NS8cuda_cub4core6detail5shmemE+80];
	ld.shared.u32 	%r621, [_ZN6thrust24THRUST_300001_SM_1000_NS8cuda_cub4core6detail5shmemE+88];
	add.s64 	%rd298, %rd297, %rd295;
	setp.eq.s64 	%p76, %rd297, 0;
	selp.b32 	%r622, %r619, 0, %p76;
	add.s32 	%r623, %r622, %r621;
	setp.eq.s32 	%p77, %r282, 6;
	selp.b64 	%rd299, %rd298, %rd296, %p77;
	selp.b32 	%r624, %r623, %r620, %p77;
	ld.shared.u64 	%rd300, [_ZN6thrust24THRUST_300001_SM_1000_NS8cuda_cub4core6detail5shmemE+96];
	ld.shared.u32 	%r625, [_ZN6thrust24THRUST_300001_SM_1000_NS8cuda_cub4core6detail5shmemE+104];
	add.s64 	%rd301, %rd300, %rd298;
	setp.eq.s64 	%p78, %rd300, 0;
	selp.b32 	%r626, %r623, 0, %p78;
	add.s32 	%r627, %r626, %r625;
	setp.eq.s32 	%p79, %r282, 7;
	selp.b64 	%rd154, %rd301, %rd299, %p79;
	selp.b32 	%r329, %r627, %r624, %p79;
	ld.shared.u64 	%rd302, [_ZN6thrust24THRUST_300001_SM_1000_NS8cuda_cub4core6detail5shmemE+112];
	ld.shared.u32 	%r628, [_ZN6thrust24THRUST_300001_SM_1000_NS8cuda_cub4core6detail5shmemE+120];
	add.s64 	%rd155, %rd302, %rd301;
	setp.eq.s64 	%p80, %rd302, 0;
	selp.b32 	%r629, %r627, 0, %p80;
	add.s32 	%r330, %r629, %r628;
	setp.lt.u32 	%p81, %r252, 32;
	@%p81 bra 	$L__BB4_276;
	setp.eq.s64 	%p82, %rd834, 0;
	selp.b32 	%r630, %r329, 0, %p82;
	add.s32 	%r631, %r630, %r2117;
	setp.eq.s32 	%p83, %r427, 0;
	selp.b64 	%rd303, 0, %rd834, %p83;
	add.s64 	%rd834, %rd154, %rd303;
	selp.b32 	%r2117, %r329, %r631, %p83;
	bra.uni 	$L__BB4_312;
$L__BB4_276:
	setp.ne.s32 	%p84, %r252, 0;
	mul.wide.u32 	%rd304, %r1, 16;
	add.s64 	%rd157, %rd1, %rd304;
	@%p84 bra 	$L__BB4_278;
	st.shared.u64 	[_ZN6thrust24THRUST_300001_SM_1000_NS8cuda_cub4core6detail5shmemE+200], %rd155;
	st.shared.u32 	[_ZN6thrust24THRUST_300001_SM_1000_NS8cuda_cub4core6detail5shmemE+208], %r330;
	mov.b32 	%r632, 100;
	mov.b64 	%rd306, {%r330, %r632};
	add.s64 	%rd305, %rd157, 512;
	// begin inline asm
	st.relaxed.gpu.v2.u64 [%rd305], {%rd306, %rd155};
	// end inline asm
$L__BB4_278:
	mov.u32 	%r633, %nctaid.x;
	setp.gt.u32 	%p85, %r633, 499;
	@%p85 bra 	$L__BB4_280;
	membar.cta;
	bra.uni 	$L__BB4_281;
$L__BB4_280:
	mov.b32 	%r634, 450;
	// begin inline asm
	nanosleep.u32 %r634;
	// end inline asm
$L__BB4_281:
	mul.wide.u32 	%rd308, %r252, 16;
	xor.b64  	%rd309, %rd308, -16;
	add.s64 	%rd310, %rd157, %rd309;
	add.s64 	%rd158, %rd310, 512;
$L__BB4_282:
	// begin inline asm
	ld.relaxed.gpu.v2.u64 {%rd311, %rd824}, [%rd158];
	// end inline asm
	mov.b64 	{%r2105, %r2110}, %rd311;
	setp.eq.s32 	%p86, %r2110, 99;
	mov.b32 	%r635, -1;
	vote.sync.any.pred 	%p87, %p86, %r635;
	@%p87 bra 	$L__BB4_282;
	setp.eq.s32 	%p88, %r2110, 101;
	mov.b32 	%r657, -1;
	vote.sync.ballot.b32 	%r658, %p88, %r657;
	// begin inline asm
	mov.u32 %r637, %lanemask_ge;
	// end inline asm
	and.b32  	%r659, %r658, %r637;
	or.b32  	%r660, %r659, -2147483648;
	add.s32 	%r661, %r660, -1;
	not.b32 	%r662, %r660;
	and.b32  	%r663, %r662, %r661;
	popc.b32 	%r335, %r663;
	mov.b64 	{%r639, %r644}, %rd824;
	mov.b32 	%r655, 1;
	// begin inline asm
	shfl.sync.down.b32 %r638, %r639, %r655, %r335, %r657;
	// end inline asm
	// begin inline asm
	shfl.sync.down.b32 %r643, %r644, %r655, %r335, %r657;
	// end inline asm
	// begin inline asm
	shfl.sync.down.b32 %r648, %r2105, %r655, %r335, %r657;
	// end inline asm
	// begin inline asm
	shfl.sync.down.b32 %r653, %r654, %r655, %r335, %r657;
	// end inline asm
	setp.ge.s32 	%p90, %r427, %r335;
	@%p90 bra 	$L__BB4_285;
	mov.b64 	%rd314, {%r638, %r643};
	add.s64 	%rd160, %rd824, %rd314;
	setp.eq.s64 	%p91, %rd824, 0;
	selp.b32 	%r664, %r648, 0, %p91;
	add.s32 	%r2105, %r664, %r2105;
	mov.u64 	%rd824, %rd160;
$L__BB4_285:
	mov.b64 	{%r666, %r671}, %rd824;
	mov.b32 	%r682, 2;
	mov.b32 	%r684, -1;
	// begin inline asm
	shfl.sync.down.b32 %r665, %r666, %r682, %r335, %r684;
	// end inline asm
	// begin inline asm
	shfl.sync.down.b32 %r670, %r671, %r682, %r335, %r684;
	// end inline asm
	// begin inline asm
	shfl.sync.down.b32 %r675, %r2105, %r682, %r335, %r684;
	// end inline asm
	// begin inline asm
	shfl.sync.down.b32 %r680, %r681, %r682, %r335, %r684;
	// end inline asm
	add.s32 	%r344, %r427, 2;
	setp.gt.s32 	%p92, %r344, %r335;
	@%p92 bra 	$L__BB4_287;
	mov.b64 	%rd315, {%r665, %r670};
	add.s64 	%rd162, %rd824, %rd315;
	setp.eq.s64 	%p93, %rd824, 0;
	selp.b32 	%r685, %r675, 0, %p93;
	add.s32 	%r2105, %r685, %r2105;
	mov.u64 	%rd824, %rd162;
$L__BB4_287:
	mov.b64 	{%r687, %r692}, %rd824;
	mov.b32 	%r703, 4;
	mov.b32 	%r705, -1;
	// begin inline asm
	shfl.sync.down.b32 %r686, %r687, %r703, %r335, %r705;
	// end inline asm
	// begin inline asm
	shfl.sync.down.b32 %r691, %r692, %r703, %r335, %r705;
	// end inline asm
	// begin inline asm
	shfl.sync.down.b32 %r696, %r2105, %r703, %r335, %r705;
	// end inline asm
	// begin inline asm
	shfl.sync.down.b32 %r701, %r702, %r703, %r335, %r705;
	// end inline asm
	add.s32 	%r350, %r427, 4;
	setp.gt.s32 	%p94, %r350, %r335;
	@%p94 bra 	$L__BB4_289;
	mov.b64 	%rd316, {%r686, %r691};
	add.s64 	%rd164, %rd824, %rd316;
	setp.eq.s64 	%p95, %rd824, 0;
	selp.b32 	%r706, %r696, 0, %p95;
	add.s32 	%r2105, %r706, %r2105;
	mov.u64 	%rd824, %rd164;
$L__BB4_289:
	mov.b64 	{%r708, %r713}, %rd824;
	mov.b32 	%r724, 8;
	mov.b32 	%r726, -1;
	// begin inline asm
	shfl.sync.down.b32 %r707, %r708, %r724, %r335, %r726;
	// end inline asm
	// begin inline asm
	shfl.sync.down.b32 %r712, %r713, %r724, %r335, %r726;
	// end inline asm
	// begin inline asm
	shfl.sync.down.b32 %r717, %r2105, %r724, %r335, %r726;
	// end inline asm
	// begin inline asm
	shfl.sync.down.b32 %r722, %r723, %r724, %r335, %r726;
	// end inline asm
	add.s32 	%r356, %r427, 8;
	setp.gt.s32 	%p96, %r356, %r335;
	@%p96 bra 	$L__BB4_291;
	mov.b64 	%rd317, {%r707, %r712};
	add.s64 	%rd166, %rd824, %rd317;
	setp.eq.s64 	%p97, %rd824, 0;
	selp.b32 	%r727, %r717, 0, %p97;
	add.s32 	%r2105, %r727, %r2105;
	mov.u64 	%rd824, %rd166;
$L__BB4_291:
	mov.b64 	{%r729, %r734}, %rd824;
	mov.b32 	%r745, 16;
	mov.b32 	%r747, -1;
	// begin inline asm
	shfl.sync.down.b32 %r728, %r729, %r745, %r335, %r747;
	// end inline asm
	// begin inline asm
	shfl.sync.down.b32 %r733, %r734, %r745, %r335, %r747;
	// end inline asm
	// begin inline asm
	shfl.sync.down.b32 %r738, %r2105, %r745, %r335, %r747;
	// end inline asm
	// begin inline asm
	shfl.sync.down.b32 %r743, %r744, %r745, %r335, %r747;
	// end inline asm
	add.s32 	%r362, %r427, 16;
	setp.gt.s32 	%p98, %r362, %r335;
	@%p98 bra 	$L__BB4_293;
	mov.b64 	%rd318, {%r728, %r733};
	add.s64 	%rd168, %rd824, %rd318;
	setp.eq.s64 	%p99, %rd824, 0;
	selp.b32 	%r748, %r738, 0, %p99;
	add.s32 	%r2105, %r748, %r2105;
	mov.u64 	%rd824, %rd168;
$L__BB4_293:
	not.b32 	%r749, %r252;
	add.s32 	%r2111, %r1, %r749;
	add.s64 	%rd170, %rd1, 512;
$L__BB4_294:
	setp.ne.s32 	%p100, %r2110, 101;
	mov.b32 	%r750, -1;
	vote.sync.all.pred 	%p101, %p100, %r750;
	not.pred 	%p102, %p101;
	@%p102 bra 	$L__BB4_308;
	mul.wide.s32 	%rd392, %r2111, 16;
	add.s64 	%rd393, %rd170, %rd392;
	add.s64 	%rd391, %rd393, -512;
$L__BB4_296:
	// begin inline asm
	ld.relaxed.gpu.v2.u64 {%rd389, %rd830}, [%rd391];
	// end inline asm
	mov.b64 	{%r2113, %r2110}, %rd389;
	setp.eq.s32 	%p154, %r2110, 99;
	mov.b32 	%r844, -1;
	vote.sync.any.pred 	%p155, %p154, %r844;
	@%p155 bra 	$L__BB4_296;
	setp.eq.s32 	%p156, %r2110, 101;
	mov.b32 	%r865, -1;
	vote.sync.ballot.b32 	%r866, %p156, %r865;
	and.b32  	%r867, %r866, %r637;
	or.b32  	%r868, %r867, -2147483648;
	add.s32 	%r869, %r868, -1;
	not.b32 	%r870, %r868;
	and.b32  	%r871, %r870, %r869;
	popc.b32 	%r371, %r871;
	mov.b64 	{%r847, %r852}, %rd830;
	mov.b32 	%r863, 1;
	// begin inline asm
	shfl.sync.down.b32 %r846, %r847, %r863, %r371, %r865;
	// end inline asm
	// begin inline asm
	shfl.sync.down.b32 %r851, %r852, %r863, %r371, %r865;
	// end inline asm
	// begin inline asm
	shfl.sync.down.b32 %r856, %r2113, %r863, %r371, %r865;
	// end inline asm
	// begin inline asm
	shfl.sync.down.b32 %r861, %r862, %r863, %r371, %r865;
	// end inline asm
	setp.ge.s32 	%p158, %r427, %r371;
	@%p158 bra 	$L__BB4_299;
	mov.b64 	%rd394, {%r846, %r851};
	add.s64 	%rd173, %rd830, %rd394;
	setp.eq.s64 	%p159, %rd830, 0;
	selp.b32 	%r872, %r856, 0, %p159;
	add.s32 	%r2113, %r872, %r2113;
	mov.u64 	%rd830, %rd173;
$L__BB4_299:
	mov.b64 	{%r874, %r879}, %rd830;
	mov.b32 	%r890, 2;
	mov.b32 	%r892, -1;
	// begin inline asm
	shfl.sync.down.b32 %r873, %r874, %r890, %r371, %r892;
	// end inline asm
	// begin inline asm
	shfl.sync.down.b32 %r878, %r879, %r890, %r371, %r892;
	// end inline asm
	// begin inline asm
	shfl.sync.down.b32 %r883, %r2113, %r890, %r371, %r892;
	// end inline asm
	// begin inline asm
	shfl.sync.down.b32 %r888, %r889, %r890, %r371, %r892;
	// end inline asm
	setp.gt.s32 	%p160, %r344, %r371;
	@%p160 bra 	$L__BB4_301;
	mov.b64 	%rd395, {%r873, %r878};
	add.s64 	%rd175, %rd830, %rd395;
	setp.eq.s64 	%p161, %rd830, 0;
	selp.b32 	%r893, %r883, 0, %p161;
	add.s32 	%r2113, %r893, %r2113;
	mov.u64 	%rd830, %rd175;
$L__BB4_301:
	mov.b64 	{%r895, %r900}, %rd830;
	mov.b32 	%r911, 4;
	mov.b32 	%r913, -1;
	// begin inline asm
	shfl.sync.down.b32 %r894, %r895, %r911, %r371, %r913;
	// end inline asm
	// begin inline asm
	shfl.sync.down.b32 %r899, %r900, %r911, %r371, %r913;
	// end inline asm
	// begin inline asm
	shfl.sync.down.b32 %r904, %r2113, %r911, %r371, %r913;
	// end inline asm
	// begin inline asm
	shfl.sync.down.b32 %r909, %r910, %r911, %r371, %r913;
	// end inline asm
	setp.gt.s32 	%p162, %r350, %r371;
	@%p162 bra 	$L__BB4_303;
	mov.b64 	%rd396, {%r894, %r899};
	add.s64 	%rd177, %rd830, %rd396;
	setp.eq.s64 	%p163, %rd830, 0;
	selp.b32 	%r914, %r904, 0, %p163;
	add.s32 	%r2113, %r914, %r2113;
	mov.u64 	%rd830, %rd177;
$L__BB4_303:
	mov.b64 	{%r916, %r921}, %rd830;
	mov.b32 	%r932, 8;
	mov.b32 	%r934, -1;
	// begin inline asm
	shfl.sync.down.b32 %r915, %r916, %r932, %r371, %r934;
	// end inline asm
	// begin inline asm
	shfl.sync.down.b32 %r920, %r921, %r932, %r371, %r934;
	// end inline asm
	// begin inline asm
	shfl.sync.down.b32 %r925, %r2113, %r932, %r371, %r934;
	// end inline asm
	// begin inline asm
	shfl.sync.down.b32 %r930, %r931, %r932, %r371, %r934;
	// end inline asm
	setp.gt.s32 	%p164, %r356, %r371;
	@%p164 bra 	$L__BB4_305;
	mov.b64 	%rd397, {%r915, %r920};
	add.s64 	%rd179, %rd830, %rd397;
	setp.eq.s64 	%p165, %rd830, 0;
	selp.b32 	%r935, %r925, 0, %p165;
	add.s32 	%r2113, %r935, %r2113;
	mov.u64 	%rd830, %rd179;
$L__BB4_305:
	mov.b64 	{%r937, %r942}, %rd830;
	mov.b32 	%r953, 16;
	mov.b32 	%r955, -1;
	// begin inline asm
	shfl.sync.down.b32 %r936, %r937, %r953, %r371, %r955;
	// end inline asm
	// begin inline asm
	shfl.sync.down.b32 %r941, %r942, %r953, %r371, %r955;
	// end inline asm
	// begin inline asm
	shfl.sync.down.b32 %r946, %r2113, %r953, %r371, %r955;
	// end inline asm
	// begin inline asm
	shfl.sync.down.b32 %r951, %r952, %r953, %r371, %r955;
	// end inline asm
	setp.gt.s32 	%p166, %r362, %r371;
	@%p166 bra 	$L__BB4_307;
	mov.b64 	%rd398, {%r936, %r941};
	add.s64 	%rd181, %rd830, %rd398;
	setp.eq.s64 	%p167, %rd830, 0;
	selp.b32 	%r956, %r946, 0, %p167;
	add.s32 	%r2113, %r956, %r2113;
	mov.u64 	%rd830, %rd181;
$L__BB4_307:
	add.s64 	%rd183, %rd830, %rd824;
	setp.eq.s64 	%p168, %rd824, 0;
	selp.b32 	%r957, %r2113, 0, %p168;
	add.s32 	%r2105, %r957, %r2105;
	add.s32 	%r2111, %r2111, -32;
	mov.u64 	%rd824, %rd183;
	bra.uni 	$L__BB4_294;
$L__BB4_308:
	setp.ne.s32 	%p103, %r252, 0;
	@%p103 bra 	$L__BB4_310;
	add.s64 	%rd321, %rd824, %rd155;
	setp.eq.s64 	%p104, %rd155, 0;
	selp.b32 	%r752, %r2105, 0, %p104;
	add.s32 	%r753, %r752, %r330;
	mov.b32 	%r754, 101;
	mov.b64 	%rd320, {%r753, %r754};
	add.s64 	%rd319, %rd157, 512;
	// begin inline asm
	st.relaxed.gpu.v2.u64 [%rd319], {%rd320, %rd321};
	// end inline asm
	st.shared.u64 	[_ZN6thrust24THRUST_300001_SM_1000_NS8cuda_cub4core6detail5shmemE+168], %rd824;
	st.shared.u32 	[_ZN6thrust24THRUST_300001_SM_1000_NS8cuda_cub4core6detail5shmemE+176], %r2105;
	st.shared.u64 	[_ZN6thrust24THRUST_300001_SM_1000_NS8cuda_cub4core6detail5shmemE+184], %rd321;
	st.shared.u32 	[_ZN6thrust24THRUST_300001_SM_1000_NS8cuda_cub4core6detail5shmemE+192], %r753;
$L__BB4_310:
	setp.ne.s32 	%p105, %r427, 0;
	@%p105 bra 	$L__BB4_312;
	st.shared.u64 	[_ZN6thrust24THRUST_300001_SM_1000_NS8cuda_cub4core6detail5shmemE+136], %rd824;
	st.shared.u32 	[_ZN6thrust24THRUST_300001_SM_1000_NS8cuda_cub4core6detail5shmemE+144], %r2105;
	mov.u64 	%rd834, %rd824;
	mov.u32 	%r2117, %r2105;
$L__BB4_312:
	setp.eq.s32 	%p106, %r252, 0;
	bar.sync 	0;
	@%p106 bra 	$L__BB4_314;
	ld.shared.u32 	%r755, [_ZN6thrust24THRUST_300001_SM_1000_NS8cuda_cub4core6detail5shmemE+144];
	ld.shared.u64 	%rd322, [_ZN6thrust24THRUST_300001_SM_1000_NS8cuda_cub4core6detail5shmemE+136];
	add.s64 	%rd185, %rd322, %rd834;
	setp.eq.s64 	%p107, %rd834, 0;
	selp.b32 	%r756, %r755, 0, %p107;
	add.s32 	%r2117, %r756, %r2117;
	mov.u64 	%rd834, %rd185;
$L__BB4_314:
	mul.lo.s32 	%r757, %r252, 9;
	cvt.u64.u32 	%rd323, %r757;
	setp.eq.s64 	%p108, %rd7, %rd323;
	setp.ne.s32 	%p109, %r2103, %r285;
	or.pred  	%p110, %p108, %p109;
	selp.u64 	%rd324, 1, 0, %p110;
	add.s64 	%rd187, %rd834, %rd324;
	selp.b32 	%r758, 0, %r2117, %p110;
	add.s32 	%r402, %r758, %r315;
	selp.u64 	%rd325, 1, 0, %p6;
	add.s64 	%rd326, %rd325, %rd324;
	add.s64 	%rd188, %rd326, %rd834;
	selp.b32 	%r759, 0, %r402, %p6;
	add.s32 	%r403, %r316, %r759;
	selp.u64 	%rd327, 1, 0, %p7;
	add.s64 	%rd189, %rd188, %rd327;
	selp.b32 	%r760, 0, %r403, %p7;
	add.s32 	%r404, %r317, %r760;
	add.s32 	%r761, %r757, 3;
	cvt.u64.u32 	%rd328, %r761;
	setp.eq.s64 	%p111, %rd7, %rd328;
	setp.ne.s32 	%p112, %r287, %r288;
	or.pred  	%p11, %p111, %p112;
	selp.u64 	%rd329, 1, 0, %p11;
	add.s64 	%rd190, %rd189, %rd329;
	selp.b32 	%r762, 0, %r404, %p11;
	add.s32 	%r405, %r318, %r762;
	selp.u64 	%rd330, 1, 0, %p8;
	add.s64 	%rd191, %rd190, %rd330;
	selp.b32 	%r763, 0, %r405, %p8;
	add.s32 	%r406, %r319, %r763;
	selp.u64 	%rd331, 1, 0, %p9;
	add.s64 	%rd192, %rd191, %rd331;
	selp.b32 	%r764, 0, %r406, %p9;
	add.s32 	%r407, %r320, %r764;
	selp.u64 	%rd332, 1, 0, %p10;
	add.s64 	%rd193, %rd192, %rd332;
	selp.b32 	%r765, 0, %r407, %p10;
	add.s32 	%r408, %r321, %r765;
	add.s32 	%r766, %r757, 7;
	cvt.u64.u32 	%rd333, %r766;
	setp.eq.s64 	%p113, %rd7, %rd333;
	setp.ne.s32 	%p114, %r291, %r292;
	or.pred  	%p115, %p113, %p114;
	selp.u64 	%rd334, 1, 0, %p115;
	add.s64 	%rd194, %rd193, %rd334;
	selp.b32 	%r767, 0, %r408, %p115;
	add.s32 	%r409, %r322, %r767;
	ld.shared.u64 	%rd195, [_ZN6thrust24THRUST_300001_SM_1000_NS8cuda_cub4core6detail5shmemE+200];
	ld.shared.u64 	%rd841, [_ZN6thrust24THRUST_300001_SM_1000_NS8cuda_cub4core6detail5shmemE+184];
	ld.shared.u32 	%r410, [_ZN6thrust24THRUST_300001_SM_1000_NS8cuda_cub4core6detail5shmemE+192];
	ld.shared.u64 	%rd197, [_ZN6thrust24THRUST_300001_SM_1000_NS8cuda_cub4core6detail5shmemE+168];
	setp.lt.s64 	%p116, %rd195, 257;
	@%p116 bra 	$L__BB4_340;
	bar.sync 	0;
	mul.lo.s32 	%r771, %r252, 9;
	cvt.u64.u32 	%rd365, %r771;
	setp.ne.s64 	%p132, %rd7, %rd365;
	setp.eq.s32 	%p133, %r2103, %r285;
	and.pred  	%p134, %p132, %p133;
	@%p134 bra 	$L__BB4_317;
	cvt.u32.u64 	%r772, %rd197;
	cvt.u32.u64 	%r773, %rd834;
	sub.s32 	%r774, %r773, %r772;
	shl.b32 	%r775, %r774, 3;
	mov.u32 	%r776, _ZN6thrust24THRUST_300001_SM_1000_NS8cuda_cub4core6detail5shmemE;
	add.s32 	%r777, %r776, %r775;
	st.shared.v2.u32 	[%r777], {%r2103, %r2117};
$L__BB4_317:
	not.pred 	%p135, %p6;
	@%p135 bra 	$L__BB4_319;
	cvt.u32.u64 	%r778, %rd197;
	cvt.u32.u64 	%r779, %rd187;
	sub.s32 	%r780, %r779, %r778;
	shl.b32 	%r781, %r780, 3;
	mov.u32 	%r782, _ZN6thrust24THRUST_300001_SM_1000_NS8cuda_cub4core6detail5shmemE;
	add.s32 	%r783, %r782, %r781;
	st.shared.v2.u32 	[%r783], {%r285, %r402};
$L__BB4_319:
	not.pred 	%p136, %p7;
	@%p136 bra 	$L__BB4_321;
	cvt.u32.u64 	%r784, %rd197;
	cvt.u32.u64 	%r785, %rd188;
	sub.s32 	%r786, %r785, %r784;
	shl.b32 	%r787, %r786, 3;
	mov.u32 	%r788, _ZN6thrust24THRUST_300001_SM_1000_NS8cuda_cub4core6detail5shmemE;
	add.s32 	%r789, %r788, %r787;
	st.shared.v2.u32 	[%r789], {%r286, %r403};
$L__BB4_321:
	not.pred 	%p137, %p11;
	@%p137 bra 	$L__BB4_323;
	cvt.u32.u64 	%r790, %rd197;
	cvt.u32.u64 	%r791, %rd189;
	sub.s32 	%r792, %r791, %r790;
	shl.b32 	%r793, %r792, 3;
	mov.u32 	%r794, _ZN6thrust24THRUST_300001_SM_1000_NS8cuda_cub4core6detail5shmemE;
	add.s32 	%r795, %r794, %r793;
	st.shared.v2.u32 	[%r795], {%r287, %r404};
$L__BB4_323:
	not.pred 	%p138, %p8;
	@%p138 bra 	$L__BB4_325;
	cvt.u32.u64 	%r796, %rd197;
	cvt.u32.u64 	%r797, %rd190;
	sub.s32 	%r798, %r797, %r796;
	shl.b32 	%r799, %r798, 3;
	mov.u32 	%r800, _ZN6thrust24THRUST_300001_SM_1000_NS8cuda_cub4core6detail5shmemE;
	add.s32 	%r801, %r800, %r799;
	st.shared.v2.u32 	[%r801], {%r288, %r405};
$L__BB4_325:
	not.pred 	%p139, %p9;
	@%p139 bra 	$L__BB4_327;
	cvt.u32.u64 	%r802, %rd197;
	cvt.u32.u64 	%r803, %rd191;
	sub.s32 	%r804, %r803, %r802;
	shl.b32 	%r805, %r804, 3;
	mov.u32 	%r806, _ZN6thrust24THRUST_300001_SM_1000_NS8cuda_cub4core6detail5shmemE;
	add.s32 	%r807, %r806, %r805;
	st.shared.v2.u32 	[%r807], {%r289, %r406};
$L__BB4_327:
	not.pred 	%p140, %p10;
	@%p140 bra 	$L__BB4_329;
	cvt.u32.u64 	%r808, %rd197;
	cvt.u32.u64 	%r809, %rd192;
	sub.s32 	%r810, %r809, %r808;
	shl.b32 	%r811, %r810, 3;
	mov.u32 	%r812, _ZN6thrust24THRUST_300001_SM_1000_NS8cuda_cub4core6detail5shmemE;
	add.s32 	%r813, %r812, %r811;
	st.shared.v2.u32 	[%r813], {%r290, %r407};
$L__BB4_329:
	mad.lo.s32 	%r814, %r252, 9, 7;
	cvt.u64.u32 	%rd366, %r814;
	setp.ne.s64 	%p141, %rd7, %rd366;
	setp.eq.s32 	%p142, %r291, %r292;
	and.pred  	%p143, %p141, %p142;
	@%p143 bra 	$L__BB4_331;
	cvt.u32.u64 	%r815, %rd197;
	cvt.u32.u64 	%r816, %rd193;
	sub.s32 	%r817, %r816, %r815;
	shl.b32 	%r818, %r817, 3;
	mov.u32 	%r819, _ZN6thrust24THRUST_300001_SM_1000_NS8cuda_cub4core6detail5shmemE;
	add.s32 	%r820, %r819, %r818;
	st.shared.v2.u32 	[%r820], {%r291, %r408};
$L__BB4_331:
	mad.lo.s32 	%r821, %r252, 9, 8;
	cvt.u64.u32 	%rd367, %r821;
	setp.ne.s64 	%p144, %rd7, %rd367;
	setp.eq.s32 	%p145, %r292, %r293;
	and.pred  	%p146, %p144, %p145;
	@%p146 bra 	$L__BB4_333;
	cvt.u32.u64 	%r822, %rd197;
	cvt.u32.u64 	%r823, %rd194;
	sub.s32 	%r824, %r823, %r822;
	shl.b32 	%r825, %r824, 3;
	mov.u32 	%r826, _ZN6thrust24THRUST_300001_SM_1000_NS8cuda_cub4core6detail5shmemE;
	add.s32 	%r827, %r826, %r825;
	st.shared.v2.u32 	[%r827], {%r292, %r409};
$L__BB4_333:
	bar.sync 	0;
	cvt.u64.u32 	%rd840, %r252;
	setp.le.u64 	%p147, %rd195, %rd840;
	@%p147 bra 	$L__BB4_358;
	not.b64 	%rd368, %rd840;
	add.s64 	%rd199, %rd195, %rd368;
	shr.u64 	%rd369, %rd199, 8;
	add.s64 	%rd370, %rd369, 1;
	and.b64  	%rd836, %rd370, 3;
	and.b64  	%rd371, %rd199, 768;
	setp.eq.s64 	%p148, %rd371, 768;
	@%p148 bra 	$L__BB4_337;
	add.s64 	%rd372, %rd197, %rd840;
	shl.b64 	%rd373, %rd372, 2;
	add.s64 	%rd838, %rd5, %rd373;
	add.s64 	%rd837, %rd4, %rd373;
	shl.b32 	%r828, %r252, 3;
	mov.u32 	%r829, _ZN6thrust24THRUST_300001_SM_1000_NS8cuda_cub4core6detail5shmemE;
	add.s32 	%r2119, %r829, %r828;
	shl.b64 	%rd374, %rd836, 8;
	add.s64 	%rd840, %rd374, %rd840;
$L__BB4_336:
	.pragma "nounroll";
	ld.shared.v2.u32 	{%r830, %r831}, [%r2119];
	st.global.u32 	[%rd837], %r830;
	st.global.u32 	[%rd838], %r831;
	add.s64 	%rd838, %rd838, 1024;
	add.s64 	%rd837, %rd837, 1024;
	add.s32 	%r2119, %r2119, 2048;
	add.s64 	%rd836, %rd836, -1;
	setp.ne.s64 	%p149, %rd836, 0;
	@%p149 bra 	$L__BB4_336;
$L__BB4_337:
	setp.lt.u64 	%p150, %rd199, 768;
	@%p150 bra 	$L__BB4_358;
	mov.u32 	%r834, _ZN6thrust24THRUST_300001_SM_1000_NS8cuda_cub4core6detail5shmemE;
$L__BB4_339:
	cvt.u32.u64 	%r832, %rd840;
	add.s64 	%rd375, %rd840, %rd197;
	shl.b32 	%r833, %r832, 3;
	add.s32 	%r835, %r834, %r833;
	ld.shared.v2.u32 	{%r836, %r837}, [%r835];
	shl.b64 	%rd376, %rd375, 2;
	add.s64 	%rd377, %rd4, %rd376;
	st.global.u32 	[%rd377], %r836;
	add.s64 	%rd378, %rd5, %rd376;
	st.global.u32 	[%rd378], %r837;
	and.b64  	%rd379, %rd840, 4294967295;
	add.s64 	%rd380, %rd197, %rd379;
	ld.shared.v2.u32 	{%r838, %r839}, [%r835+2048];
	shl.b64 	%rd381, %rd380, 2;
	add.s64 	%rd382, %rd4, %rd381;
	st.global.u32 	[%rd382+1024], %r838;
	add.s64 	%rd383, %rd5, %rd381;
	st.global.u32 	[%rd383+1024], %r839;
	ld.shared.v2.u32 	{%r840, %r841}, [%r835+4096];
	st.global.u32 	[%rd382+2048], %r840;
	st.global.u32 	[%rd383+2048], %r841;
	ld.shared.v2.u32 	{%r842, %r843}, [%r835+6144];
	st.global.u32 	[%rd382+3072], %r842;
	st.global.u32 	[%rd383+3072], %r843;
	add.s64 	%rd384, %rd840, 1024;
	and.b64  	%rd840, %rd384, 4294967295;
	setp.gt.u64 	%p151, %rd195, %rd840;
	@%p151 bra 	$L__BB4_339;
	bra.uni 	$L__BB4_358;
$L__BB4_340:
	mul.lo.s32 	%r768, %r252, 9;
	cvt.u64.u32 	%rd335, %r768;
	setp.ne.s64 	%p117, %rd7, %rd335;
	setp.eq.s32 	%p118, %r2103, %r285;
	and.pred  	%p119, %p117, %p118;
	@%p119 bra 	$L__BB4_342;
	shl.b64 	%rd336, %rd834, 2;
	add.s64 	%rd337, %rd4, %rd336;
	st.global.u32 	[%rd337], %r2103;
	add.s64 	%rd338, %rd5, %rd336;
	st.global.u32 	[%rd338], %r2117;
$L__BB4_342:
	not.pred 	%p120, %p6;
	@%p120 bra 	$L__BB4_344;
	shl.b64 	%rd339, %rd187, 2;
	add.s64 	%rd340, %rd4, %rd339;
	st.global.u32 	[%rd340], %r285;
	add.s64 	%rd341, %rd5, %rd339;
	st.global.u32 	[%rd341], %r402;
$L__BB4_344:
	not.pred 	%p121, %p7;
	@%p121 bra 	$L__BB4_346;
	shl.b64 	%rd342, %rd188, 2;
	add.s64 	%rd343, %rd4, %rd342;
	st.global.u32 	[%rd343], %r286;
	add.s64 	%rd344, %rd5, %rd342;
	st.global.u32 	[%rd344], %r403;
$L__BB4_346:
	not.pred 	%p122, %p11;
	@%p122 bra 	$L__BB4_348;
	shl.b64 	%rd345, %rd189, 2;
	add.s64 	%rd346, %rd4, %rd345;
	st.global.u32 	[%rd346], %r287;
	add.s64 	%rd347, %rd5, %rd345;
	st.global.u32 	[%rd347], %r404;
$L__BB4_348:
	not.pred 	%p123, %p8;
	@%p123 bra 	$L__BB4_350;
	shl.b64 	%rd348, %rd190, 2;
	add.s64 	%rd349, %rd4, %rd348;
	st.global.u32 	[%rd349], %r288;
	add.s64 	%rd350, %rd5, %rd348;
	st.global.u32 	[%rd350], %r405;
$L__BB4_350:
	not.pred 	%p124, %p9;
	@%p124 bra 	$L__BB4_352;
	shl.b64 	%rd351, %rd191, 2;
	add.s64 	%rd352, %rd4, %rd351;
	st.global.u32 	[%rd352], %r289;
	add.s64 	%rd353, %rd5, %rd351;
	st.global.u32 	[%rd353], %r406;
$L__BB4_352:
	not.pred 	%p125, %p10;
	@%p125 bra 	$L__BB4_354;
	shl.b64 	%rd354, %rd192, 2;
	add.s64 	%rd355, %rd4, %rd354;
	st.global.u32 	[%rd355], %r290;
	add.s64 	%rd356, %rd5, %rd354;
	st.global.u32 	[%rd356], %r407;
$L__BB4_354:
	mad.lo.s32 	%r769, %r252, 9, 7;
	cvt.u64.u32 	%rd357, %r769;
	setp.ne.s64 	%p126, %rd7, %rd357;
	setp.eq.s32 	%p127, %r291, %r292;
	and.pred  	%p128, %p126, %p127;
	@%p128 bra 	$L__BB4_356;
	shl.b64 	%rd358, %rd193, 2;
	add.s64 	%rd359, %rd4, %rd358;
	st.global.u32 	[%rd359], %r291;
	add.s64 	%rd360, %rd5, %rd358;
	st.global.u32 	[%rd360], %r408;
$L__BB4_356:
	mad.lo.s32 	%r770, %r252, 9, 8;
	cvt.u64.u32 	%rd361, %r770;
	setp.ne.s64 	%p129, %rd7, %rd361;
	setp.eq.s32 	%p130, %r292, %r293;
	and.pred  	%p131, %p129, %p130;
	@%p131 bra 	$L__BB4_358;
	shl.b64 	%rd362, %rd194, 2;
	add.s64 	%rd363, %rd4, %rd362;
	st.global.u32 	[%rd363], %r292;
	add.s64 	%rd364, %rd5, %rd362;
	st.global.u32 	[%rd364], %r409;
$L__BB4_358:
	setp.ne.s32 	%p152, %r252, 255;
	@%p152 bra 	$L__BB4_362;
	setp.ne.s64 	%p153, %rd7, 2304;
	@%p153 bra 	$L__BB4_361;
	shl.b64 	%rd385, %rd841, 2;
	add.s64 	%rd386, %rd4, %rd385;
	st.global.u32 	[%rd386], %r293;
	add.s64 	%rd387, %rd5, %rd385;
	st.global.u32 	[%rd387], %r410;
	add.s64 	%rd841, %rd841, 1;
$L__BB4_361:
	ld.param.u64 	%rd790, [_ZN6thrust24THRUST_300001_SM_1000_NS8cuda_cub4core6detail13_kernel_agentINS1_15__reduce_by_key16ReduceByKeyAgentINS0_10device_ptrIiEES8_S8_S8_N4cuda3std3__48equal_toIiEENSB_4plusIiEEPllEEJS8_S8_S8_S8_SG_N3cub18CUB_300001_SM_100024ReduceByKeyScanTileStateIilLb1EEESD_SF_llEEEvDpT0__param_4];
	cvta.to.global.u64 	%rd388, %rd790;
	st.global.u64 	[%rd388], %rd841;
$L__BB4_362:
	ret;

}
	// .globl	_ZN3cub18CUB_300001_SM_10006detail11EmptyKernelIvEEvv
.visible .entry _ZN3cub18CUB_300001_SM_10006detail11EmptyKernelIvEEvv()
{


	ret;

}
	// .globl	_ZN3cub18CUB_300001_SM_10006detail8for_each13static_kernelINS2_12policy_hub_t12policy_500_tElN6thrust24THRUST_300001_SM_1000_NS8cuda_cub6__fill7functorINS7_10device_ptrIfEEfEEEEvT0_T1_
.visible .entry _ZN3cub18CUB_300001_SM_10006detail8for_each13static_kernelINS2_12policy_hub_t12policy_500_tElN6thrust24THRUST_300001_SM_1000_NS8cuda_cub6__fill7functorINS7_10device_ptrIfEEfEEEEvT0_T1_(
	.param .u64 _ZN3cub18CUB_300001_SM_10006detail8for_each13static_kernelINS2_12policy_hub_t12policy_500_tElN6thrust24THRUST_300001_SM_1000_NS8cuda_cub6__fill7functorINS7_10device_ptrIfEEfEEEEvT0_T1__param_0,
	.param .align 8 .b8 _ZN3cub18CUB_300001_SM_10006detail8for_each13static_kernelINS2_12policy_hub_t12policy_500_tElN6thrust24THRUST_300001_SM_1000_NS8cuda_cub6__fill7functorINS7_10device_ptrIfEEfEEEEvT0_T1__param_1[16]
)
.maxntid 256
{
	.reg .pred 	%p<4>;
	.reg .b16 	%rs<5>;
	.reg .b32 	%r<10>;
	.reg .b32 	%f<3>;
	.reg .b64 	%rd<17>;

	ld.param.f32 	%f2, [_ZN3cub18CUB_300001_SM_10006detail8for_each13static_kernelINS2_12policy_hub_t12policy_500_tElN6thrust24THRUST_300001_SM_1000_NS8cuda_cub6__fill7functorINS7_10device_ptrIfEEfEEEEvT0_T1__param_1+8];
	ld.param.u64 	%rd5, [_ZN3cub18CUB_300001_SM_10006detail8for_each13static_kernelINS2_12policy_hub_t12policy_500_tElN6thrust24THRUST_300001_SM_1000_NS8cuda_cub6__fill7functorINS7_10device_ptrIfEEfEEEEvT0_T1__param_1];
	ld.param.u64 	%rd6, [_ZN3cub18CUB_300001_SM_10006detail8for_each13static_kernelINS2_12policy_hub_t12policy_500_tElN6thrust24THRUST_300001_SM_1000_NS8cuda_cub6__fill7functorINS7_10device_ptrIfEEfEEEEvT0_T1__param_0];
	mov.u32 	%r7, %ctaid.x;
	mul.wide.u32 	%rd1, %r7, 512;
	sub.s64 	%rd2, %rd6, %rd1;
	setp.lt.s64 	%p1, %rd2, 512;
	@%p1 bra 	$L__BB6_2;
	mov.u32 	%r9, %tid.x;
	cvta.to.global.u64 	%rd12, %rd5;
	cvt.u64.u32 	%rd13, %r9;
	add.s64 	%rd14, %rd1, %rd13;
	shl.b64 	%rd15, %rd14, 2;
	add.s64 	%rd16, %rd12, %rd15;
	st.global.f32 	[%rd16], %f2;
	st.global.f32 	[%rd16+1024], %f2;
	bra.uni 	$L__BB6_6;
$L__BB6_2:
	cvta.to.global.u64 	%rd7, %rd5;
	mov.u32 	%r1, %tid.x;
	cvt.s64.s32 	%rd3, %rd2;
	cvt.u64.u32 	%rd8, %r1;
	setp.le.s64 	%p2, %rd3, %rd8;
	add.s64 	%rd9, %rd1, %rd8;
	shl.b64 	%rd10, %rd9, 2;
	add.s64 	%rd4, %rd7, %rd10;
	@%p2 bra 	$L__BB6_4;
	st.global.f32 	[%rd4], %f2;
$L__BB6_4:
	add.s32 	%r8, %r1, 256;
	cvt.u64.u32 	%rd11, %r8;
	setp.le.s64 	%p3, %rd3, %rd11;
	@%p3 bra 	$L__BB6_6;
	st.global.f32 	[%rd4+1024], %f2;
$L__BB6_6:
	ret;

}
	// .globl	_ZN3cub18CUB_300001_SM_10006detail8for_each13static_kernelINS2_12policy_hub_t12policy_500_tElN6thrust24THRUST_300001_SM_1000_NS8cuda_cub6__fill7functorINS7_10device_ptrIiEEiEEEEvT0_T1_
.visible .entry _ZN3cub18CUB_300001_SM_10006detail8for_each13static_kernelINS2_12policy_hub_t12policy_500_tElN6thrust24THRUST_300001_SM_1000_NS8cuda_cub6__fill7functorINS7_10device_ptrIiEEiEEEEvT0_T1_(
	.param .u64 _ZN3cub18CUB_300001_SM_10006detail8for_each13static_kernelINS2_12policy_hub_t12policy_500_tElN6thrust24THRUST_300001_SM_1000_NS8cuda_cub6__fill7functorINS7_10device_ptrIiEEiEEEEvT0_T1__param_0,
	.param .align 8 .b8 _ZN3cub18CUB_300001_SM_10006detail8for_each13static_kernelINS2_12policy_hub_t12policy_500_tElN6thrust24THRUST_300001_SM_1000_NS8cuda_cub6__fill7functorINS7_10device_ptrIiEEiEEEEvT0_T1__param_1[16]
)
.maxntid 256
{
	.reg .pred 	%p<4>;
	.reg .b16 	%rs<5>;
	.reg .b32 	%r<12>;
	.reg .b64 	%rd<17>;

	ld.param.u32 	%r3, [_ZN3cub18CUB_300001_SM_10006detail8for_each13static_kernelINS2_12policy_hub_t12policy_500_tElN6thrust24THRUST_300001_SM_1000_NS8cuda_cub6__fill7functorINS7_10device_ptrIiEEiEEEEvT0_T1__param_1+8];
	ld.param.u64 	%rd5, [_ZN3cub18CUB_300001_SM_10006detail8for_each13static_kernelINS2_12policy_hub_t12policy_500_tElN6thrust24THRUST_300001_SM_1000_NS8cuda_cub6__fill7functorINS7_10device_ptrIiEEiEEEEvT0_T1__param_1];
	ld.param.u64 	%rd6, [_ZN3cub18CUB_300001_SM_10006detail8for_each13static_kernelINS2_12policy_hub_t12policy_500_tElN6thrust24THRUST_300001_SM_1000_NS8cuda_cub6__fill7functorINS7_10device_ptrIiEEiEEEEvT0_T1__param_0];
	mov.u32 	%r9, %ctaid.x;
	mul.wide.u32 	%rd1, %r9, 512;
	sub.s64 	%rd2, %rd6, %rd1;
	setp.lt.s64 	%p1, %rd2, 512;
	@%p1 bra 	$L__BB7_2;
	mov.u32 	%r11, %tid.x;
	cvta.to.global.u64 	%rd12, %rd5;
	cvt.u64.u32 	%rd13, %r11;
	add.s64 	%rd14, %rd1, %rd13;
	shl.b64 	%rd15, %rd14, 2;
	add.s64 	%rd16, %rd12, %rd15;
	st.global.u32 	[%rd16], %r3;
	st.global.u32 	[%rd16+1024], %r3;
	bra.uni 	$L__BB7_6;
$L__BB7_2:
	cvta.to.global.u64 	%rd7, %rd5;
	mov.u32 	%r2, %tid.x;
	cvt.s64.s32 	%rd3, %rd2;
	cvt.u64.u32 	%rd8, %r2;
	setp.le.s64 	%p2, %rd3, %rd8;
	add.s64 	%rd9, %rd1, %rd8;
	shl.b64 	%rd10, %rd9, 2;
	add.s64 	%rd4, %rd7, %rd10;
	@%p2 bra 	$L__BB7_4;
	st.global.u32 	[%rd4], %r3;
$L__BB7_4:
	add.s32 	%r10, %r2, 256;
	cvt.u64.u32 	%rd11, %r10;
	setp.le.s64 	%p3, %rd3, %rd11;
	@%p3 bra 	$L__BB7_6;
	st.global.u32 	[%rd4+1024], %r3;
$L__BB7_6:
	ret;

}
	// .globl	_ZN3cub18CUB_300001_SM_10006detail9transform16transform_kernelINS2_10policy_hubILb1EN4cuda3std3__45tupleIJN6thrust24THRUST_300001_SM_1000_NS10device_ptrIfEEEEEE10policy1000Ei14custom_functorNSB_IiEEJPfEEEvT0_iT1_T2_DpNS2_10kernel_argIT3_EE
.visible .entry _ZN3cub18CUB_300001_SM_10006detail9transform16transform_kernelINS2_10policy_hubILb1EN4cuda3std3__45tupleIJN6thrust24THRUST_300001_SM_1000_NS10device_ptrIfEEEEEE10policy1000Ei14custom_functorNSB_IiEEJPfEEEvT0_iT1_T2_DpNS2_10kernel_argIT3_EE(
	.param .u32 _ZN3cub18CUB_300001_SM_10006detail9transform16transform_kernelINS2_10policy_hubILb1EN4cuda3std3__45tupleIJN6thrust24THRUST_300001_SM_1000_NS10device_ptrIfEEEEEE10policy1000Ei14custom_functorNSB_IiEEJPfEEEvT0_iT1_T2_DpNS2_10kernel_argIT3_EE_param_0,
	.param .u32 _ZN3cub18CUB_300001_SM_10006detail9transform16transform_kernelINS2_10policy_hubILb1EN4cuda3std3__45tupleIJN6thrust24THRUST_300001_SM_1000_NS10device_ptrIfEEEEEE10policy1000Ei14custom_functorNSB_IiEEJPfEEEvT0_iT1_T2_DpNS2_10kernel_argIT3_EE_param_1,
	.param .align 4 .b8 _ZN3cub18CUB_300001_SM_10006detail9transform16transform_kernelINS2_10policy_hubILb1EN4cuda3std3__45tupleIJN6thrust24THRUST_300001_SM_1000_NS10device_ptrIfEEEEEE10policy1000Ei14custom_functorNSB_IiEEJPfEEEvT0_iT1_T2_DpNS2_10kernel_argIT3_EE_param_2[4],
	.param .align 8 .b8 _ZN3cub18CUB_300001_SM_10006detail9transform16transform_kernelINS2_10policy_hubILb1EN4cuda3std3__45tupleIJN6thrust24THRUST_300001_SM_1000_NS10device_ptrIfEEEEEE10policy1000Ei14custom_functorNSB_IiEEJPfEEEvT0_iT1_T2_DpNS2_10kernel_argIT3_EE_param_3[8],
	.param .align 8 .b8 _ZN3cub18CUB_300001_SM_10006detail9transform16transform_kernelINS2_10policy_hubILb1EN4cuda3std3__45tupleIJN6thrust24THRUST_300001_SM_1000_NS10device_ptrIfEEEEEE10policy1000Ei14custom_functorNSB_IiEEJPfEEEvT0_iT1_T2_DpNS2_10kernel_argIT3_EE_param_4[16]
)
.maxntid 128
{
	.reg .pred 	%p<37>;
	.reg .b32 	%r<107>;
	.reg .b32 	%f<93>;
	.reg .b64 	%rd<64>;

	ld.param.f32 	%f2, [_ZN3cub18CUB_300001_SM_10006detail9transform16transform_kernelINS2_10policy_hubILb1EN4cuda3std3__45tupleIJN6thrust24THRUST_300001_SM_1000_NS10device_ptrIfEEEEEE10policy1000Ei14custom_functorNSB_IiEEJPfEEEvT0_iT1_T2_DpNS2_10kernel_argIT3_EE_param_2];
	ld.param.u32 	%r43, [_ZN3cub18CUB_300001_SM_10006detail9transform16transform_kernelINS2_10policy_hubILb1EN4cuda3std3__45tupleIJN6thrust24THRUST_300001_SM_1000_NS10device_ptrIfEEEEEE10policy1000Ei14custom_functorNSB_IiEEJPfEEEvT0_iT1_T2_DpNS2_10kernel_argIT3_EE_param_0];
	ld.param.u64 	%rd14, [_ZN3cub18CUB_300001_SM_10006detail9transform16transform_kernelINS2_10policy_hubILb1EN4cuda3std3__45tupleIJN6thrust24THRUST_300001_SM_1000_NS10device_ptrIfEEEEEE10policy1000Ei14custom_functorNSB_IiEEJPfEEEvT0_iT1_T2_DpNS2_10kernel_argIT3_EE_param_4];
	ld.param.u64 	%rd15, [_ZN3cub18CUB_300001_SM_10006detail9transform16transform_kernelINS2_10policy_hubILb1EN4cuda3std3__45tupleIJN6thrust24THRUST_300001_SM_1000_NS10device_ptrIfEEEEEE10policy1000Ei14custom_functorNSB_IiEEJPfEEEvT0_iT1_T2_DpNS2_10kernel_argIT3_EE_param_3];
	ld.param.u32 	%r42, [_ZN3cub18CUB_300001_SM_10006detail9transform16transform_kernelINS2_10policy_hubILb1EN4cuda3std3__45tupleIJN6thrust24THRUST_300001_SM_1000_NS10device_ptrIfEEEEEE10policy1000Ei14custom_functorNSB_IiEEJPfEEEvT0_iT1_T2_DpNS2_10kernel_argIT3_EE_param_1];
	cvta.to.global.u64 	%rd1, %rd15;
	cvta.to.global.u64 	%rd2, %rd14;
	shl.b32 	%r1, %r42, 7;
	mov.u32 	%r44, %ctaid.x;
	mul.lo.s32 	%r2, %r1, %r44;
	sub.s32 	%r3, %r43, %r2;
	min.s32 	%r4, %r1, %r3;
	shl.b32 	%r5, %r4, 2;
	mov.u32 	%r6, %tid.x;
	shl.b32 	%r97, %r6, 7;
	setp.ge.s32 	%p1, %r97, %r5;
	@%p1 bra 	$L__BB8_3;
	mul.wide.u32 	%rd16, %r6, 128;
	add.s64 	%rd17, %rd2, %rd16;
	mul.wide.s32 	%rd18, %r2, 4;
	add.s64 	%rd62, %rd17, %rd18;
$L__BB8_2:
	.pragma "nounroll";
	// begin inline asm
	prefetch.global.L2 [%rd62];
	// end inline asm
	add.s32 	%r97, %r97, 16384;
	add.s64 	%rd62, %rd62, 16384;
	setp.lt.s32 	%p2, %r97, %r5;
	@%p2 bra 	$L__BB8_2;
$L__BB8_3:
	mul.wide.s32 	%rd20, %r2, 4;
	add.s64 	%rd6, %rd2, %rd20;
	add.s64 	%rd7, %rd1, %rd20;
	setp.gt.s32 	%p3, %r1, %r3;
	@%p3 bra 	$L__BB8_16;
	setp.lt.s32 	%p4, %r42, 1;
	@%p4 bra 	$L__BB8_57;
	and.b32  	%r10, %r42, 7;
	setp.lt.u32 	%p5, %r42, 8;
	mov.b32 	%r104, 0;
	@%p5 bra 	$L__BB8_8;
	and.b32  	%r104, %r42, 2147483640;
	neg.s32 	%r99, %r104;
	mul.wide.u32 	%rd21, %r6, 4;
	add.s64 	%rd63, %rd20, %rd21;
	add.s32 	%r98, %r6, 128;
$L__BB8_7:
	.pragma "nounroll";
	mul.wide.s32 	%rd22, %r98, 4;
	add.s64 	%rd23, %rd20, %rd22;
	add.s64 	%rd24, %rd2, %rd63;
	ld.global.f32 	%f3, [%rd24];
	div.rn.f32 	%f4, %f3, %f2;
	cvt.rmi.f32.f32 	%f5, %f4;
	cvt.rzi.s32.f32 	%r46, %f5;
	add.s64 	%rd25, %rd1, %rd63;
	st.global.u32 	[%rd25], %r46;
	add.s64 	%rd26, %rd2, %rd23;
	ld.global.f32 	%f6, [%rd26];
	div.rn.f32 	%f7, %f6, %f2;
	cvt.rmi.f32.f32 	%f8, %f7;
	cvt.rzi.s32.f32 	%r47, %f8;
	add.s64 	%rd27, %rd1, %rd23;
	st.global.u32 	[%rd27], %r47;
	ld.global.f32 	%f9, [%rd26+512];
	div.rn.f32 	%f10, %f9, %f2;
	cvt.rmi.f32.f32 	%f11, %f10;
	cvt.rzi.s32.f32 	%r48, %f11;
	st.global.u32 	[%rd27+512], %r48;
	ld.global.f32 	%f12, [%rd26+1024];
	div.rn.f32 	%f13, %f12, %f2;
	cvt.rmi.f32.f32 	%f14, %f13;
	cvt.rzi.s32.f32 	%r49, %f14;
	st.global.u32 	[%rd27+1024], %r49;
	ld.global.f32 	%f15, [%rd26+1536];
	div.rn.f32 	%f16, %f15, %f2;
	cvt.rmi.f32.f32 	%f17, %f16;
	cvt.rzi.s32.f32 	%r50, %f17;
	st.global.u32 	[%rd27+1536], %r50;
	ld.global.f32 	%f18, [%rd26+2048];
	div.rn.f32 	%f19, %f18, %f2;
	cvt.rmi.f32.f32 	%f20, %f19;
	cvt.rzi.s32.f32 	%r51, %f20;
	st.global.u32 	[%rd27+2048], %r51;
	ld.global.f32 	%f21, [%rd26+2560];
	div.rn.f32 	%f22, %f21, %f2;
	cvt.rmi.f32.f32 	%f23, %f22;
	cvt.rzi.s32.f32 	%r52, %f23;
	st.global.u32 	[%rd27+2560], %r52;
	ld.global.f32 	%f24, [%rd26+3072];
	div.rn.f32 	%f25, %f24, %f2;
	cvt.rmi.f32.f32 	%f26, %f25;
	cvt.rzi.s32.f32 	%r53, %f26;
	st.global.u32 	[%rd27+3072], %r53;
	add.s32 	%r99, %r99, 8;
	add.s64 	%rd63, %rd63, 4096;
	add.s32 	%r98, %r98, 1024;
	setp.eq.s32 	%p6, %r99, 0;
	@%p6 bra 	$L__BB8_8;
	bra.uni 	$L__BB8_7;
$L__BB8_8:
	setp.eq.s32 	%p7, %r10, 0;
	@%p7 bra 	$L__BB8_57;
	and.b32  	%r37, %r42, 3;
	setp.lt.u32 	%p8, %r10, 4;
	@%p8 bra 	$L__BB8_11;
	shl.b32 	%r54, %r104, 7;
	add.s32 	%r55, %r54, %r6;
	mul.wide.s32 	%rd28, %r55, 4;
	add.s64 	%rd29, %rd6, %rd28;
	ld.global.f32 	%f27, [%rd29];
	div.rn.f32 	%f28, %f27, %f2;
	cvt.rmi.f32.f32 	%f29, %f28;
	cvt.rzi.s32.f32 	%r56, %f29;
	add.s64 	%rd30, %rd7, %rd28;
	st.global.u32 	[%rd30], %r56;
	ld.global.f32 	%f30, [%rd29+512];
	div.rn.f32 	%f31, %f30, %f2;
	cvt.rmi.f32.f32 	%f32, %f31;
	cvt.rzi.s32.f32 	%r57, %f32;
	st.global.u32 	[%rd30+512], %r57;
	ld.global.f32 	%f33, [%rd29+1024];
	div.rn.f32 	%f34, %f33, %f2;
	cvt.rmi.f32.f32 	%f35, %f34;
	cvt.rzi.s32.f32 	%r58, %f35;
	st.global.u32 	[%rd30+1024], %r58;
	ld.global.f32 	%f36, [%rd29+1536];
	div.rn.f32 	%f37, %f36, %f2;
	cvt.rmi.f32.f32 	%f38, %f37;
	cvt.rzi.s32.f32 	%r59, %f38;
	st.global.u32 	[%rd30+1536], %r59;
	add.s32 	%r104, %r104, 4;
$L__BB8_11:
	setp.eq.s32 	%p9, %r37, 0;
	@%p9 bra 	$L__BB8_57;
	setp.eq.s32 	%p10, %r37, 1;
	@%p10 bra 	$L__BB8_14;
	shl.b32 	%r60, %r104, 7;
	add.s32 	%r61, %r60, %r6;
	mul.wide.s32 	%rd31, %r61, 4;
	add.s64 	%rd32, %rd6, %rd31;
	ld.global.f32 	%f39, [%rd32];
	div.rn.f32 	%f40, %f39, %f2;
	cvt.rmi.f32.f32 	%f41, %f40;
	cvt.rzi.s32.f32 	%r62, %f41;
	add.s64 	%rd33, %rd7, %rd31;
	st.global.u32 	[%rd33], %r62;
	ld.global.f32 	%f42, [%rd32+512];
	div.rn.f32 	%f43, %f42, %f2;
	cvt.rmi.f32.f32 	%f44, %f43;
	cvt.rzi.s32.f32 	%r63, %f44;
	st.global.u32 	[%rd33+512], %r63;
	add.s32 	%r104, %r104, 2;
$L__BB8_14:
	and.b32  	%r64, %r42, 1;
	setp.eq.b32 	%p11, %r64, 1;
	not.pred 	%p12, %p11;
	@%p12 bra 	$L__BB8_57;
	shl.b32 	%r65, %r104, 7;
	add.s32 	%r66, %r65, %r6;
	mul.wide.s32 	%rd34, %r66, 4;
	add.s64 	%rd35, %rd6, %rd34;
	ld.global.f32 	%f45, [%rd35];
	div.rn.f32 	%f46, %f45, %f2;
	cvt.rmi.f32.f32 	%f47, %f46;
	cvt.rzi.s32.f32 	%r67, %f47;
	add.s64 	%rd36, %rd7, %rd34;
	st.global.u32 	[%rd36], %r67;
	bra.uni 	$L__BB8_57;
$L__BB8_16:
	setp.lt.s32 	%p13, %r42, 1;
	@%p13 bra 	$L__BB8_57;
	and.b32  	%r14, %r42, 7;
	setp.lt.u32 	%p14, %r42, 8;
	mov.b32 	%r101, 0;
	@%p14 bra 	$L__BB8_36;
	and.b32  	%r101, %r42, 2147483640;
	mov.b32 	%r100, 0;
$L__BB8_19:
	.pragma "nounroll";
	shl.b32 	%r70, %r100, 7;
	add.s32 	%r21, %r70, %r6;
	setp.ge.s32 	%p15, %r21, %r4;
	@%p15 bra 	$L__BB8_21;
	mul.wide.u32 	%rd37, %r21, 4;
	add.s64 	%rd38, %rd6, %rd37;
	ld.global.f32 	%f48, [%rd38];
	div.rn.f32 	%f49, %f48, %f2;
	cvt.rmi.f32.f32 	%f50, %f49;
	cvt.rzi.s32.f32 	%r71, %f50;
	add.s64 	%rd39, %rd7, %rd37;
	st.global.u32 	[%rd39], %r71;
$L__BB8_21:
	add.s32 	%r72, %r21, 128;
	setp.ge.s32 	%p16, %r72, %r4;
	mul.wide.s32 	%rd40, %r72, 4;
	add.s64 	%rd12, %rd6, %rd40;
	add.s64 	%rd13, %rd7, %rd40;
	@%p16 bra 	$L__BB8_23;
	ld.global.f32 	%f51, [%rd12];
	div.rn.f32 	%f52, %f51, %f2;
	cvt.rmi.f32.f32 	%f53, %f52;
	cvt.rzi.s32.f32 	%r73, %f53;
	st.global.u32 	[%rd13], %r73;
$L__BB8_23:
	add.s32 	%r74, %r21, 256;
	setp.ge.s32 	%p17, %r74, %r4;
	@%p17 bra 	$L__BB8_25;
	ld.global.f32 	%f54, [%rd12+512];
	div.rn.f32 	%f55, %f54, %f2;
	cvt.rmi.f32.f32 	%f56, %f55;
	cvt.rzi.s32.f32 	%r75, %f56;
	st.global.u32 	[%rd13+512], %r75;
$L__BB8_25:
	add.s32 	%r76, %r21, 384;
	setp.ge.s32 	%p18, %r76, %r4;
	@%p18 bra 	$L__BB8_27;
	ld.global.f32 	%f57, [%rd12+1024];
	div.rn.f32 	%f58, %f57, %f2;
	cvt.rmi.f32.f32 	%f59, %f58;
	cvt.rzi.s32.f32 	%r77, %f59;
	st.global.u32 	[%rd13+1024], %r77;
$L__BB8_27:
	add.s32 	%r78, %r21, 512;
	setp.ge.s32 	%p19, %r78, %r4;
	@%p19 bra 	$L__BB8_29;
	ld.global.f32 	%f60, [%rd12+1536];
	div.rn.f32 	%f61, %f60, %f2;
	cvt.rmi.f32.f32 	%f62, %f61;
	cvt.rzi.s32.f32 	%r79, %f62;
	st.global.u32 	[%rd13+1536], %r79;
$L__BB8_29:
	add.s32 	%r80, %r21, 640;
	setp.ge.s32 	%p20, %r80, %r4;
	@%p20 bra 	$L__BB8_31;
	ld.global.f32 	%f63, [%rd12+2048];
	div.rn.f32 	%f64, %f63, %f2;
	cvt.rmi.f32.f32 	%f65, %f64;
	cvt.rzi.s32.f32 	%r81, %f65;
	st.global.u32 	[%rd13+2048], %r81;
$L__BB8_31:
	add.s32 	%r82, %r21, 768;
	setp.ge.s32 	%p21, %r82, %r4;
	@%p21 bra 	$L__BB8_33;
	ld.global.f32 	%f66, [%rd12+2560];
	div.rn.f32 	%f67, %f66, %f2;
	cvt.rmi.f32.f32 	%f68, %f67;
	cvt.rzi.s32.f32 	%r83, %f68;
	st.global.u32 	[%rd13+2560], %r83;
$L__BB8_33:
	add.s32 	%r84, %r21, 896;
	setp.ge.s32 	%p22, %r84, %r4;
	@%p22 bra 	$L__BB8_35;
	ld.global.f32 	%f69, [%rd12+3072];
	div.rn.f32 	%f70, %f69, %f2;
	cvt.rmi.f32.f32 	%f71, %f70;
	cvt.rzi.s32.f32 	%r85, %f71;
	st.global.u32 	[%rd13+3072], %r85;
$L__BB8_35:
	add.s32 	%r100, %r100, 8;
	setp.ne.s32 	%p23, %r100, %r101;
	@%p23 bra 	$L__BB8_19;
$L__BB8_36:
	setp.eq.s32 	%p24, %r14, 0;
	@%p24 bra 	$L__BB8_57;
	and.b32  	%r24, %r42, 3;
	setp.lt.u32 	%p25, %r14, 4;
	@%p25 bra 	$L__BB8_47;
	shl.b32 	%r86, %r101, 7;
	add.s32 	%r25, %r86, %r6;
	setp.ge.s32 	%p26, %r25, %r4;
	@%p26 bra 	$L__BB8_40;
	mul.wide.s32 	%rd41, %r25, 4;
	add.s64 	%rd42, %rd6, %rd41;
	ld.global.f32 	%f72, [%rd42];
	div.rn.f32 	%f73, %f72, %f2;
	cvt.rmi.f32.f32 	%f74, %f73;
	cvt.rzi.s32.f32 	%r87, %f74;
	add.s64 	%rd43, %rd7, %rd41;
	st.global.u32 	[%rd43], %r87;
$L__BB8_40:
	add.s32 	%r26, %r25, 128;
	setp.ge.s32 	%p27, %r26, %r4;
	@%p27 bra 	$L__BB8_42;
	mul.wide.s32 	%rd44, %r26, 4;
	add.s64 	%rd45, %rd6, %rd44;
	ld.global.f32 	%f75, [%rd45];
	div.rn.f32 	%f76, %f75, %f2;
	cvt.rmi.f32.f32 	%f77, %f76;
	cvt.rzi.s32.f32 	%r88, %f77;
	add.s64 	%rd46, %rd7, %rd44;
	st.global.u32 	[%rd46], %r88;
$L__BB8_42:
	add.s32 	%r27, %r25, 256;
	setp.ge.s32 	%p28, %r27, %r4;
	@%p28 bra 	$L__BB8_44;
	mul.wide.s32 	%rd47, %r27, 4;
	add.s64 	%rd48, %rd6, %rd47;
	ld.global.f32 	%f78, [%rd48];
	div.rn.f32 	%f79, %f78, %f2;
	cvt.rmi.f32.f32 	%f80, %f79;
	cvt.rzi.s32.f32 	%r89, %f80;
	add.s64 	%rd49, %rd7, %rd47;
	st.global.u32 	[%rd49], %r89;
$L__BB8_44:
	add.s32 	%r28, %r25, 384;
	setp.ge.s32 	%p29, %r28, %r4;
	@%p29 bra 	$L__BB8_46;
	mul.wide.s32 	%rd50, %r28, 4;
	add.s64 	%rd51, %rd6, %rd50;
	ld.global.f32 	%f81, [%rd51];
	div.rn.f32 	%f82, %f81, %f2;
	cvt.rmi.f32.f32 	%f83, %f82;
	cvt.rzi.s32.f32 	%r90, %f83;
	add.s64 	%rd52, %rd7, %rd50;
	st.global.u32 	[%rd52], %r90;
$L__BB8_46:
	add.s32 	%r101, %r101, 4;
$L__BB8_47:
	setp.eq.s32 	%p30, %r24, 0;
	@%p30 bra 	$L__BB8_57;
	setp.eq.s32 	%p31, %r24, 1;
	@%p31 bra 	$L__BB8_54;
	shl.b32 	%r91, %r101, 7;
	add.s32 	%r31, %r91, %r6;
	setp.ge.s32 	%p32, %r31, %r4;
	@%p32 bra 	$L__BB8_51;
	mul.wide.s32 	%rd53, %r31, 4;
	add.s64 	%rd54, %rd6, %rd53;
	ld.global.f32 	%f84, [%rd54];
	div.rn.f32 	%f85, %f84, %f2;
	cvt.rmi.f32.f32 	%f86, %f85;
	cvt.rzi.s32.f32 	%r92, %f86;
	add.s64 	%rd55, %rd7, %rd53;
	st.global.u32 	[%rd55], %r92;
$L__BB8_51:
	add.s32 	%r32, %r31, 128;
	setp.ge.s32 	%p33, %r32, %r4;
	@%p33 bra 	$L__BB8_53;
	mul.wide.s32 	%rd56, %r32, 4;
	add.s64 	%rd57, %rd6, %rd56;
	ld.global.f32 	%f87, [%rd57];
	div.rn.f32 	%f88, %f87, %f2;
	cvt.rmi.f32.f32 	%f89, %f88;
	cvt.rzi.s32.f32 	%r93, %f89;
	add.s64 	%rd58, %rd7, %rd56;
	st.global.u32 	[%rd58], %r93;
$L__BB8_53:
	add.s32 	%r101, %r101, 2;
$L__BB8_54:
	and.b32  	%r94, %r42, 1;
	setp.eq.b32 	%p34, %r94, 1;
	not.pred 	%p35, %p34;
	@%p35 bra 	$L__BB8_57;
	shl.b32 	%r95, %r101, 7;
	add.s32 	%r35, %r95, %r6;
	setp.ge.s32 	%p36, %r35, %r4;
	@%p36 bra 	$L__BB8_57;
	mul.wide.s32 	%rd59, %r35, 4;
	add.s64 	%rd60, %rd6, %rd59;
	ld.global.f32 	%f90, [%rd60];
	div.rn.f32 	%f91, %f90, %f2;
	cvt.rmi.f32.f32 	%f92, %f91;
	cvt.rzi.s32.f32 	%r96, %f92;
	add.s64 	%rd61, %rd7, %rd59;
	st.global.u32 	[%rd61], %r96;
$L__BB8_57:
	ret;

}
	// .globl	_ZN3cub18CUB_300001_SM_10006detail9transform16transform_kernelINS2_10policy_hubILb1EN4cuda3std3__45tupleIJN6thrust24THRUST_300001_SM_1000_NS10device_ptrIfEEEEEE10policy1000El14custom_functorNSB_IiEEJPfEEEvT0_iT1_T2_DpNS2_10kernel_argIT3_EE
.visible .entry _ZN3cub18CUB_300001_SM_10006detail9transform16transform_kernelINS2_10policy_hubILb1EN4cuda3std3__45tupleIJN6thrust24THRUST_300001_SM_1000_NS10device_ptrIfEEEEEE10policy1000El14custom_functorNSB_IiEEJPfEEEvT0_iT1_T2_DpNS2_10kernel_argIT3_EE(
	.param .u64 _ZN3cub18CUB_300001_SM_10006detail9transform16transform_kernelINS2_10policy_hubILb1EN4cuda3std3__45tupleIJN6thrust24THRUST_300001_SM_1000_NS10device_ptrIfEEEEEE10policy1000El14custom_functorNSB_IiEEJPfEEEvT0_iT1_T2_DpNS2_10kernel_argIT3_EE_param_0,
	.param .u32 _ZN3cub18CUB_300001_SM_10006detail9transform16transform_kernelINS2_10policy_hubILb1EN4cuda3std3__45tupleIJN6thrust24THRUST_300001_SM_1000_NS10device_ptrIfEEEEEE10policy1000El14custom_functorNSB_IiEEJPfEEEvT0_iT1_T2_DpNS2_10kernel_argIT3_EE_param_1,
	.param .align 4 .b8 _ZN3cub18CUB_300001_SM_10006detail9transform16transform_kernelINS2_10policy_hubILb1EN4cuda3std3__45tupleIJN6thrust24THRUST_300001_SM_1000_NS10device_ptrIfEEEEEE10policy1000El14custom_functorNSB_IiEEJPfEEEvT0_iT1_T2_DpNS2_10kernel_argIT3_EE_param_2[4],
	.param .align 8 .b8 _ZN3cub18CUB_300001_SM_10006detail9transform16transform_kernelINS2_10policy_hubILb1EN4cuda3std3__45tupleIJN6thrust24THRUST_300001_SM_1000_NS10device_ptrIfEEEEEE10policy1000El14custom_functorNSB_IiEEJPfEEEvT0_iT1_T2_DpNS2_10kernel_argIT3_EE_param_3[8],
	.param .align 8 .b8 _ZN3cub18CUB_300001_SM_10006detail9transform16transform_kernelINS2_10policy_hubILb1EN4cuda3std3__45tupleIJN6thrust24THRUST_300001_SM_1000_NS10device_ptrIfEEEEEE10policy1000El14custom_functorNSB_IiEEJPfEEEvT0_iT1_T2_DpNS2_10kernel_argIT3_EE_param_4[16]
)
.maxntid 128
{
	.reg .pred 	%p<37>;
	.reg .b32 	%r<104>;
	.reg .b32 	%f<93>;
	.reg .b64 	%rd<70>;

	ld.param.f32 	%f2, [_ZN3cub18CUB_300001_SM_10006detail9transform16transform_kernelINS2_10policy_hubILb1EN4cuda3std3__45tupleIJN6thrust24THRUST_300001_SM_1000_NS10device_ptrIfEEEEEE10policy1000El14custom_functorNSB_IiEEJPfEEEvT0_iT1_T2_DpNS2_10kernel_argIT3_EE_param_2];
	ld.param.u64 	%rd15, [_ZN3cub18CUB_300001_SM_10006detail9transform16transform_kernelINS2_10policy_hubILb1EN4cuda3std3__45tupleIJN6thrust24THRUST_300001_SM_1000_NS10device_ptrIfEEEEEE10policy1000El14custom_functorNSB_IiEEJPfEEEvT0_iT1_T2_DpNS2_10kernel_argIT3_EE_param_0];
	ld.param.u64 	%rd16, [_ZN3cub18CUB_300001_SM_10006detail9transform16transform_kernelINS2_10policy_hubILb1EN4cuda3std3__45tupleIJN6thrust24THRUST_300001_SM_1000_NS10device_ptrIfEEEEEE10policy1000El14custom_functorNSB_IiEEJPfEEEvT0_iT1_T2_DpNS2_10kernel_argIT3_EE_param_4];
	ld.param.u64 	%rd17, [_ZN3cub18CUB_300001_SM_10006detail9transform16transform_kernelINS2_10policy_hubILb1EN4cuda3std3__45tupleIJN6thrust24THRUST_300001_SM_1000_NS10device_ptrIfEEEEEE10policy1000El14custom_functorNSB_IiEEJPfEEEvT0_iT1_T2_DpNS2_10kernel_argIT3_EE_param_3];
	ld.param.u32 	%r40, [_ZN3cub18CUB_300001_SM_10006detail9transform16transform_kernelINS2_10policy_hubILb1EN4cuda3std3__45tupleIJN6thrust24THRUST_300001_SM_1000_NS10device_ptrIfEEEEEE10policy1000El14custom_functorNSB_IiEEJPfEEEvT0_iT1_T2_DpNS2_10kernel_argIT3_EE_param_1];
	cvta.to.global.u64 	%rd1, %rd17;
	cvta.to.global.u64 	%rd2, %rd16;
	shl.b32 	%r1, %r40, 7;
	mov.u32 	%r41, %ctaid.x;
	cvt.u64.u32 	%rd18, %r41;
	cvt.s64.s32 	%rd19, %r1;
	mul.lo.s64 	%rd3, %rd19, %rd18;
	sub.s64 	%rd20, %rd15, %rd3;
	min.s64 	%rd21, %rd20, %rd19;
	cvt.u32.u64 	%r2, %rd21;
	shl.b32 	%r3, %r2, 2;
	mov.u32 	%r4, %tid.x;
	shl.b32 	%r94, %r4, 7;
	setp.ge.s32 	%p1, %r94, %r3;
	@%p1 bra 	$L__BB9_3;
	shl.b64 	%rd22, %rd3, 2;
	add.s64 	%rd23, %rd2, %rd22;
	mul.wide.u32 	%rd24, %r4, 128;
	add.s64 	%rd68, %rd23, %rd24;
$L__BB9_2:
	.pragma "nounroll";
	// begin inline asm
	prefetch.global.L2 [%rd68];
	// end inline asm
	add.s32 	%r94, %r94, 16384;
	add.s64 	%rd68, %rd68, 16384;
	setp.lt.s32 	%p2, %r94, %r3;
	@%p2 bra 	$L__BB9_2;
$L__BB9_3:
	shl.b64 	%rd26, %rd3, 2;
	add.s64 	%rd7, %rd2, %rd26;
	add.s64 	%rd8, %rd1, %rd26;
	setp.eq.s32 	%p3, %r1, %r2;
	@%p3 bra 	$L__BB9_45;
	setp.lt.s32 	%p4, %r40, 1;
	@%p4 bra 	$L__BB9_57;
	and.b32  	%r8, %r40, 7;
	setp.lt.u32 	%p5, %r40, 8;
	mov.b32 	%r101, 0;
	@%p5 bra 	$L__BB9_24;
	and.b32  	%r101, %r40, 2147483640;
	mov.b32 	%r97, 0;
$L__BB9_7:
	.pragma "nounroll";
	shl.b32 	%r44, %r97, 7;
	add.s32 	%r19, %r44, %r4;
	setp.ge.s32 	%p6, %r19, %r2;
	@%p6 bra 	$L__BB9_9;
	mul.wide.u32 	%rd27, %r19, 4;
	add.s64 	%rd28, %rd7, %rd27;
	ld.global.f32 	%f3, [%rd28];
	div.rn.f32 	%f4, %f3, %f2;
	cvt.rmi.f32.f32 	%f5, %f4;
	cvt.rzi.s32.f32 	%r45, %f5;
	add.s64 	%rd29, %rd8, %rd27;
	st.global.u32 	[%rd29], %r45;
$L__BB9_9:
	add.s32 	%r46, %r19, 128;
	setp.ge.s32 	%p7, %r46, %r2;
	mul.wide.s32 	%rd30, %r46, 4;
	add.s64 	%rd13, %rd7, %rd30;
	add.s64 	%rd14, %rd8, %rd30;
	@%p7 bra 	$L__BB9_11;
	ld.global.f32 	%f6, [%rd13];
	div.rn.f32 	%f7, %f6, %f2;
	cvt.rmi.f32.f32 	%f8, %f7;
	cvt.rzi.s32.f32 	%r47, %f8;
	st.global.u32 	[%rd14], %r47;
$L__BB9_11:
	add.s32 	%r48, %r19, 256;
	setp.ge.s32 	%p8, %r48, %r2;
	@%p8 bra 	$L__BB9_13;
	ld.global.f32 	%f9, [%rd13+512];
	div.rn.f32 	%f10, %f9, %f2;
	cvt.rmi.f32.f32 	%f11, %f10;
	cvt.rzi.s32.f32 	%r49, %f11;
	st.global.u32 	[%rd14+512], %r49;
$L__BB9_13:
	add.s32 	%r50, %r19, 384;
	setp.ge.s32 	%p9, %r50, %r2;
	@%p9 bra 	$L__BB9_15;
	ld.global.f32 	%f12, [%rd13+1024];
	div.rn.f32 	%f13, %f12, %f2;
	cvt.rmi.f32.f32 	%f14, %f13;
	cvt.rzi.s32.f32 	%r51, %f14;
	st.global.u32 	[%rd14+1024], %r51;
$L__BB9_15:
	add.s32 	%r52, %r19, 512;
	setp.ge.s32 	%p10, %r52, %r2;
	@%p10 bra 	$L__BB9_17;
	ld.global.f32 	%f15, [%rd13+1536];
	div.rn.f32 	%f16, %f15, %f2;
	cvt.rmi.f32.f32 	%f17, %f16;
	cvt.rzi.s32.f32 	%r53, %f17;
	st.global.u32 	[%rd14+1536], %r53;
$L__BB9_17:
	add.s32 	%r54, %r19, 640;
	setp.ge.s32 	%p11, %r54, %r2;
	@%p11 bra 	$L__BB9_19;
	ld.global.f32 	%f18, [%rd13+2048];
	div.rn.f32 	%f19, %f18, %f2;
	cvt.rmi.f32.f32 	%f20, %f19;
	cvt.rzi.s32.f32 	%r55, %f20;
	st.global.u32 	[%rd14+2048], %r55;
$L__BB9_19:
	add.s32 	%r56, %r19, 768;
	setp.ge.s32 	%p12, %r56, %r2;
	@%p12 bra 	$L__BB9_21;
	ld.global.f32 	%f21, [%rd13+2560];
	div.rn.f32 	%f22, %f21, %f2;
	cvt.rmi.f32.f32 	%f23, %f22;
	cvt.rzi.s32.f32 	%r57, %f23;
	st.global.u32 	[%rd14+2560], %r57;
$L__BB9_21:
	add.s32 	%r58, %r19, 896;
	setp.ge.s32 	%p13, %r58, %r2;
	@%p13 bra 	$L__BB9_23;
	ld.global.f32 	%f24, [%rd13+3072];
	div.rn.f32 	%f25, %f24, %f2;
	cvt.rmi.f32.f32 	%f26, %f25;
	cvt.rzi.s32.f32 	%r59, %f26;
	st.global.u32 	[%rd14+3072], %r59;
$L__BB9_23:
	add.s32 	%r97, %r97, 8;
	setp.eq.s32 	%p14, %r97, %r101;
	@%p14 bra 	$L__BB9_24;
	bra.uni 	$L__BB9_7;
$L__BB9_24:
	setp.eq.s32 	%p15, %r8, 0;
	@%p15 bra 	$L__BB9_57;
	and.b32  	%r28, %r40, 3;
	setp.lt.u32 	%p16, %r8, 4;
	@%p16 bra 	$L__BB9_35;
	shl.b32 	%r60, %r101, 7;
	add.s32 	%r29, %r60, %r4;
	setp.ge.s32 	%p17, %r29, %r2;
	@%p17 bra 	$L__BB9_28;
	mul.wide.s32 	%rd31, %r29, 4;
	add.s64 	%rd32, %rd7, %rd31;
	ld.global.f32 	%f27, [%rd32];
	div.rn.f32 	%f28, %f27, %f2;
	cvt.rmi.f32.f32 	%f29, %f28;
	cvt.rzi.s32.f32 	%r61, %f29;
	add.s64 	%rd33, %rd8, %rd31;
	st.global.u32 	[%rd33], %r61;
$L__BB9_28:
	add.s32 	%r30, %r29, 128;
	setp.ge.s32 	%p18, %r30, %r2;
	@%p18 bra 	$L__BB9_30;
	mul.wide.s32 	%rd34, %r30, 4;
	add.s64 	%rd35, %rd7, %rd34;
	ld.global.f32 	%f30, [%rd35];
	div.rn.f32 	%f31, %f30, %f2;
	cvt.rmi.f32.f32 	%f32, %f31;
	cvt.rzi.s32.f32 	%r62, %f32;
	add.s64 	%rd36, %rd8, %rd34;
	st.global.u32 	[%rd36], %r62;
$L__BB9_30:
	add.s32 	%r31, %r29, 256;
	setp.ge.s32 	%p19, %r31, %r2;
	@%p19 bra 	$L__BB9_32;
	mul.wide.s32 	%rd37, %r31, 4;
	add.s64 	%rd38, %rd7, %rd37;
	ld.global.f32 	%f33, [%rd38];
	div.rn.f32 	%f34, %f33, %f2;
	cvt.rmi.f32.f32 	%f35, %f34;
	cvt.rzi.s32.f32 	%r63, %f35;
	add.s64 	%rd39, %rd8, %rd37;
	st.global.u32 	[%rd39], %r63;
$L__BB9_32:
	add.s32 	%r32, %r29, 384;
	setp.ge.s32 	%p20, %r32, %r2;
	@%p20 bra 	$L__BB9_34;
	mul.wide.s32 	%rd40, %r32, 4;
	add.s64 	%rd41, %rd7, %rd40;
	ld.global.f32 	%f36, [%rd41];
	div.rn.f32 	%f37, %f36, %f2;
	cvt.rmi.f32.f32 	%f38, %f37;
	cvt.rzi.s32.f32 	%r64, %f38;
	add.s64 	%rd42, %rd8, %rd40;
	st.global.u32 	[%rd42], %r64;
$L__BB9_34:
	add.s32 	%r101, %r101, 4;
$L__BB9_35:
	setp.eq.s32 	%p21, %r28, 0;
	@%p21 bra 	$L__BB9_57;
	setp.eq.s32 	%p22, %r28, 1;
	@%p22 bra 	$L__BB9_42;
	shl.b32 	%r65, %r101, 7;
	add.s32 	%r35, %r65, %r4;
	setp.ge.s32 	%p23, %r35, %r2;
	@%p23 bra 	$L__BB9_39;
	mul.wide.s32 	%rd43, %r35, 4;
	add.s64 	%rd44, %rd7, %rd43;
	ld.global.f32 	%f39, [%rd44];
	div.rn.f32 	%f40, %f39, %f2;
	cvt.rmi.f32.f32 	%f41, %f40;
	cvt.rzi.s32.f32 	%r66, %f41;
	add.s64 	%rd45, %rd8, %rd43;
	st.global.u32 	[%rd45], %r66;
$L__BB9_39:
	add.s32 	%r36, %r35, 128;
	setp.ge.s32 	%p24, %r36, %r2;
	@%p24 bra 	$L__BB9_41;
	mul.wide.s32 	%rd46, %r36, 4;
	add.s64 	%rd47, %rd7, %rd46;
	ld.global.f32 	%f42, [%rd47];
	div.rn.f32 	%f43, %f42, %f2;
	cvt.rmi.f32.f32 	%f44, %f43;
	cvt.rzi.s32.f32 	%r67, %f44;
	add.s64 	%rd48, %rd8, %rd46;
	st.global.u32 	[%rd48], %r67;
$L__BB9_41:
	add.s32 	%r101, %r101, 2;
$L__BB9_42:
	and.b32  	%r68, %r40, 1;
	setp.eq.b32 	%p25, %r68, 1;
	not.pred 	%p26, %p25;
	@%p26 bra 	$L__BB9_57;
	shl.b32 	%r69, %r101, 7;
	add.s32 	%r39, %r69, %r4;
	setp.ge.s32 	%p27, %r39, %r2;
	@%p27 bra 	$L__BB9_57;
	mul.wide.s32 	%rd49, %r39, 4;
	add.s64 	%rd50, %rd7, %rd49;
	ld.global.f32 	%f45, [%rd50];
	div.rn.f32 	%f46, %f45, %f2;
	cvt.rmi.f32.f32 	%f47, %f46;
	cvt.rzi.s32.f32 	%r70, %f47;
	add.s64 	%rd51, %rd8, %rd49;
	st.global.u32 	[%rd51], %r70;
	bra.uni 	$L__BB9_57;
$L__BB9_45:
	setp.lt.s32 	%p28, %r40, 1;
	@%p28 bra 	$L__BB9_57;
	and.b32  	%r10, %r40, 7;
	setp.lt.u32 	%p29, %r40, 8;
	mov.b32 	%r99, 0;
	@%p29 bra 	$L__BB9_49;
	and.b32  	%r99, %r40, 2147483640;
	neg.s32 	%r96, %r99;
	mul.wide.u32 	%rd52, %r4, 4;
	add.s64 	%rd69, %rd26, %rd52;
	add.s32 	%r95, %r4, 128;
$L__BB9_48:
	.pragma "nounroll";
	mul.wide.s32 	%rd53, %r95, 4;
	add.s64 	%rd54, %rd26, %rd53;
	add.s64 	%rd55, %rd2, %rd69;
	ld.global.f32 	%f48, [%rd55];
	div.rn.f32 	%f49, %f48, %f2;
	cvt.rmi.f32.f32 	%f50, %f49;
	cvt.rzi.s32.f32 	%r72, %f50;
	add.s64 	%rd56, %rd1, %rd69;
	st.global.u32 	[%rd56], %r72;
	add.s64 	%rd57, %rd2, %rd54;
	ld.global.f32 	%f51, [%rd57];
	div.rn.f32 	%f52, %f51, %f2;
	cvt.rmi.f32.f32 	%f53, %f52;
	cvt.rzi.s32.f32 	%r73, %f53;
	add.s64 	%rd58, %rd1, %rd54;
	st.global.u32 	[%rd58], %r73;
	ld.global.f32 	%f54, [%rd57+512];
	div.rn.f32 	%f55, %f54, %f2;
	cvt.rmi.f32.f32 	%f56, %f55;
	cvt.rzi.s32.f32 	%r74, %f56;
	st.global.u32 	[%rd58+512], %r74;
	ld.global.f32 	%f57, [%rd57+1024];
	div.rn.f32 	%f58, %f57, %f2;
	cvt.rmi.f32.f32 	%f59, %f58;
	cvt.rzi.s32.f32 	%r75, %f59;
	st.global.u32 	[%rd58+1024], %r75;
	ld.global.f32 	%f60, [%rd57+1536];
	div.rn.f32 	%f61, %f60, %f2;
	cvt.rmi.f32.f32 	%f62, %f61;
	cvt.rzi.s32.f32 	%r76, %f62;
	st.global.u32 	[%rd58+1536], %r76;
	ld.global.f32 	%f63, [%rd57+2048];
	div.rn.f32 	%f64, %f63, %f2;
	cvt.rmi.f32.f32 	%f65, %f64;
	cvt.rzi.s32.f32 	%r77, %f65;
	st.global.u32 	[%rd58+2048], %r77;
	ld.global.f32 	%f66, [%rd57+2560];
	div.rn.f32 	%f67, %f66, %f2;
	cvt.rmi.f32.f32 	%f68, %f67;
	cvt.rzi.s32.f32 	%r78, %f68;
	st.global.u32 	[%rd58+2560], %r78;
	ld.global.f32 	%f69, [%rd57+3072];
	div.rn.f32 	%f70, %f69, %f2;
	cvt.rmi.f32.f32 	%f71, %f70;
	cvt.rzi.s32.f32 	%r79, %f71;
	st.global.u32 	[%rd58+3072], %r79;
	add.s32 	%r96, %r96, 8;
	add.s64 	%rd69, %rd69, 4096;
	add.s32 	%r95, %r95, 1024;
	setp.eq.s32 	%p30, %r96, 0;
	@%p30 bra 	$L__BB9_49;
	bra.uni 	$L__BB9_48;
$L__BB9_49:
	setp.eq.s32 	%p31, %r10, 0;
	@%p31 bra 	$L__BB9_57;
	and.b32  	%r22, %r40, 3;
	setp.lt.u32 	%p32, %r10, 4;
	@%p32 bra 	$L__BB9_52;
	shl.b32 	%r80, %r99, 7;
	add.s32 	%r81, %r80, %r4;
	mul.wide.s32 	%rd59, %r81, 4;
	add.s64 	%rd60, %rd7, %rd59;
	ld.global.f32 	%f72, [%rd60];
	div.rn.f32 	%f73, %f72, %f2;
	cvt.rmi.f32.f32 	%f74, %f73;
	cvt.rzi.s32.f32 	%r82, %f74;
	add.s64 	%rd61, %rd8, %rd59;
	st.global.u32 	[%rd61], %r82;
	ld.global.f32 	%f75, [%rd60+512];
	div.rn.f32 	%f76, %f75, %f2;
	cvt.rmi.f32.f32 	%f77, %f76;
	cvt.rzi.s32.f32 	%r83, %f77;
	st.global.u32 	[%rd61+512], %r83;
	ld.global.f32 	%f78, [%rd60+1024];
	div.rn.f32 	%f79, %f78, %f2;
	cvt.rmi.f32.f32 	%f80, %f79;
	cvt.rzi.s32.f32 	%r84, %f80;
	st.global.u32 	[%rd61+1024], %r84;
	ld.global.f32 	%f81, [%rd60+1536];
	div.rn.f32 	%f82, %f81, %f2;
	cvt.rmi.f32.f32 	%f83, %f82;
	cvt.rzi.s32.f32 	%r85, %f83;
	st.global.u32 	[%rd61+1536], %r85;
	add.s32 	%r99, %r99, 4;
$L__BB9_52:
	setp.eq.s32 	%p33, %r22, 0;
	@%p33 bra 	$L__BB9_57;
	setp.eq.s32 	%p34, %r22, 1;
	@%p34 bra 	$L__BB9_55;
	shl.b32 	%r86, %r99, 7;
	add.s32 	%r87, %r86, %r4;
	mul.wide.s32 	%rd62, %r87, 4;
	add.s64 	%rd63, %rd7, %rd62;
	ld.global.f32 	%f84, [%rd63];
	div.rn.f32 	%f85, %f84, %f2;
	cvt.rmi.f32.f32 	%f86, %f85;
	cvt.rzi.s32.f32 	%r88, %f86;
	add.s64 	%rd64, %rd8, %rd62;
	st.global.u32 	[%rd64], %r88;
	ld.global.f32 	%f87, [%rd63+512];
	div.rn.f32 	%f88, %f87, %f2;
	cvt.rmi.f32.f32 	%f89, %f88;
	cvt.rzi.s32.f32 	%r89, %f89;
	st.global.u32 	[%rd64+512], %r89;
	add.s32 	%r99, %r99, 2;
$L__BB9_55:
	and.b32  	%r90, %r40, 1;
	setp.eq.b32 	%p35, %r90, 1;
	not.pred 	%p36, %p35;
	@%p36 bra 	$L__BB9_57;
	shl.b32 	%r91, %r99, 7;
	add.s32 	%r92, %r91, %r4;
	mul.wide.s32 	%rd65, %r92, 4;
	add.s64 	%rd66, %rd7, %rd65;
	ld.global.f32 	%f90, [%rd66];
	div.rn.f32 	%f91, %f90, %f2;
	cvt.rmi.f32.f32 	%f92, %f91;
	cvt.rzi.s32.f32 	%r93, %f92;
	add.s64 	%rd67, %rd8, %rd65;
	st.global.u32 	[%rd67], %r93;
$L__BB9_57:
	ret;

}
	// .globl	_ZN3cub18CUB_300001_SM_10006detail10radix_sort31DeviceRadixSortSingleTileKernelINS1_5radix10policy_hubIiNS0_8NullTypeEyE10Policy1000ELNS0_9SortOrderE0EiS6_yNS1_21identity_decomposer_tEEEvPKT1_PSB_PKT2_PSF_T3_iiT4_
.visible .entry _ZN3cub18CUB_300001_SM_10006detail10radix_sort31DeviceRadixSortSingleTileKernelINS1_5radix10policy_hubIiNS0_8NullTypeEyE10Policy1000ELNS0_9SortOrderE0EiS6_yNS1_21identity_decomposer_tEEEvPKT1_PSB_PKT2_PSF_T3_iiT4_(
	.param .u64 .ptr .align 1 _ZN3cub18CUB_300001_SM_10006detail10radix_sort31DeviceRadixSortSingleTileKernelINS1_5radix10policy_hubIiNS0_8NullTypeEyE10Policy1000ELNS0_9SortOrderE0EiS6_yNS1_21identity_decomposer_tEEEvPKT1_PSB_PKT2_PSF_T3_iiT4__param_0,
	.param .u64 .ptr .align 1 _ZN3cub18CUB_300001_SM_10006detail10radix_sort31DeviceRadixSortSingleTileKernelINS1_5radix10policy_hubIiNS0_8NullTypeEyE10Policy1000ELNS0_9SortOrderE0EiS6_yNS1_21identity_decomposer_tEEEvPKT1_PSB_PKT2_PSF_T3_iiT4__param_1,
	.param .u64 .ptr .align 1 _ZN3cub18CUB_300001_SM_10006detail10radix_sort31DeviceRadixSortSingleTileKernelINS1_5radix10policy_hubIiNS0_8NullTypeEyE10Policy1000ELNS0_9SortOrderE0EiS6_yNS1_21identity_decomposer_tEEEvPKT1_PSB_PKT2_PSF_T3_iiT4__param_2,
	.param .u64 .ptr .align 1 _ZN3cub18CUB_300001_SM_10006detail10radix_sort31DeviceRadixSortSingleTileKernelINS1_5radix10policy_hubIiNS0_8NullTypeEyE10Policy1000ELNS0_9SortOrderE0EiS6_yNS1_21identity_decomposer_tEEEvPKT1_PSB_PKT2_PSF_T3_iiT4__param_3,
	.param .u64 _ZN3cub18CUB_300001_SM_10006detail10radix_sort31DeviceRadixSortSingleTileKernelINS1_5radix10policy_hubIiNS0_8NullTypeEyE10Policy1000ELNS0_9SortOrderE0EiS6_yNS1_21identity_decomposer_tEEEvPKT1_PSB_PKT2_PSF_T3_iiT4__param_4,
	.param .u32 _ZN3cub18CUB_300001_SM_10006detail10radix_sort31DeviceRadixSortSingleTileKernelINS1_5radix10policy_hubIiNS0_8NullTypeEyE10Policy1000ELNS0_9SortOrderE0EiS6_yNS1_21identity_decomposer_tEEEvPKT1_PSB_PKT2_PSF_T3_iiT4__param_5,
	.param .u32 _ZN3cub18CUB_300001_SM_10006detail10radix_sort31DeviceRadixSortSingleTileKernelINS1_5radix10policy_hubIiNS0_8NullTypeEyE10Policy1000ELNS0_9SortOrderE0EiS6_yNS1_21identity_decomposer_tEEEvPKT1_PSB_PKT2_PSF_T3_iiT4__param_6,
	.param .align 1 .b8 _ZN3cub18CUB_300001_SM_10006detail10radix_sort31DeviceRadixSortSingleTileKernelINS1_5radix10policy_hubIiNS0_8NullTypeEyE10Policy1000ELNS0_9SortOrderE0EiS6_yNS1_21identity_decomposer_tEEEvPKT1_PSB_PKT2_PSF_T3_iiT4__param_7[1]
)
.maxntid 256
.minnctapersm 1
{
	.reg .pred 	%p<52>;
	.reg .b16 	%rs<39>;
	.reg .b32 	%r<744>;
	.reg .b64 	%rd<29>;
	// demoted variable
	.shared .align 16 .b8 _ZZN3cub18CUB_300001_SM_10006detail10radix_sort31DeviceRadixSortSingleTileKernelINS1_5radix10policy_hubIiNS0_8NullTypeEyE10Policy1000ELNS0_9SortOrderE0EiS6_yNS1_21identity_decomposer_tEEEvPKT1_PSB_PKT2_PSF_T3_iiT4_E12temp_storage[33856];
	ld.param.u64 	%rd5, [_ZN3cub18CUB_300001_SM_10006detail10radix_sort31DeviceRadixSortSingleTileKernelINS1_5radix10policy_hubIiNS0_8NullTypeEyE10Policy1000ELNS0_9SortOrderE0EiS6_yNS1_21identity_decomposer_tEEEvPKT1_PSB_PKT2_PSF_T3_iiT4__param_0];
	ld.param.u64 	%rd3, [_ZN3cub18CUB_300001_SM_10006detail10radix_sort31DeviceRadixSortSingleTileKernelINS1_5radix10policy_hubIiNS0_8NullTypeEyE10Policy1000ELNS0_9SortOrderE0EiS6_yNS1_21identity_decomposer_tEEEvPKT1_PSB_PKT2_PSF_T3_iiT4__param_1];
	ld.param.u64 	%rd4, [_ZN3cub18CUB_300001_SM_10006detail10radix_sort31DeviceRadixSortSingleTileKernelINS1_5radix10policy_hubIiNS0_8NullTypeEyE10Policy1000ELNS0_9SortOrderE0EiS6_yNS1_21identity_decomposer_tEEEvPKT1_PSB_PKT2_PSF_T3_iiT4__param_4];
	ld.param.u32 	%r189, [_ZN3cub18CUB_300001_SM_10006detail10radix_sort31DeviceRadixSortSingleTileKernelINS1_5radix10policy_hubIiNS0_8NullTypeEyE10Policy1000ELNS0_9SortOrderE0EiS6_yNS1_21identity_decomposer_tEEEvPKT1_PSB_PKT2_PSF_T3_iiT4__param_5];
	ld.param.u32 	%r190, [_ZN3cub18CUB_300001_SM_10006detail10radix_sort31DeviceRadixSortSingleTileKernelINS1_5radix10policy_hubIiNS0_8NullTypeEyE10Policy1000ELNS0_9SortOrderE0EiS6_yNS1_21identity_decomposer_tEEEvPKT1_PSB_PKT2_PSF_T3_iiT4__param_6];
	cvta.to.global.u64 	%rd6, %rd5;
	cvt.u32.u64 	%r1, %rd4;
	mov.u32 	%r2, %tid.x;
	mul.lo.s32 	%r3, %r2, 19;
	setp.ge.s32 	%p1, %r3, %r1;
	mul.wide.u32 	%rd7, %r3, 4;
	add.s64 	%rd1, %rd6, %rd7;
	mov.b32 	%r741, -1;
	@%p1 bra 	$L__BB10_2;
	ld.global.u32 	%r192, [%rd1];
	xor.b32  	%r741, %r192, -2147483648;
$L__BB10_2:
	add.s32 	%r194, %r3, 1;
	setp.ge.s32 	%p2, %r194, %r1;
	mov.b32 	%r740, -1;
	@%p2 bra 	$L__BB10_4;
	ld.global.u32 	%r195, [%rd1+4];
	xor.b32  	%r740, %r195, -2147483648;
$L__BB10_4:
	add.s32 	%r197, %r3, 2;
	setp.ge.s32 	%p3, %r197, %r1;
	mov.b32 	%r739, -1;
	@%p3 bra 	$L__BB10_6;
	ld.global.u32 	%r198, [%rd1+8];
	xor.b32  	%r739, %r198, -2147483648;
$L__BB10_6:
	add.s32 	%r200, %r3, 3;
	setp.ge.s32 	%p4, %r200, %r1;
	mov.b32 	%r738, -1;
	@%p4 bra 	$L__BB10_8;
	ld.global.u32 	%r201, [%rd1+12];
	xor.b32  	%r738, %r201, -2147483648;
$L__BB10_8:
	add.s32 	%r203, %r3, 4;
	setp.ge.s32 	%p5, %r203, %r1;
	mov.b32 	%r737, -1;
	@%p5 bra 	$L__BB10_10;
	ld.global.u32 	%r204, [%rd1+16];
	xor.b32  	%r737, %r204, -2147483648;
$L__BB10_10:
	add.s32 	%r206, %r3, 5;
	setp.ge.s32 	%p6, %r206, %r1;
	mov.b32 	%r736, -1;
	@%p6 bra 	$L__BB10_12;
	ld.global.u32 	%r207, [%rd1+20];
	xor.b32  	%r736, %r207, -2147483648;
$L__BB10_12:
	add.s32 	%r209, %r3, 6;
	setp.ge.s32 	%p7, %r209, %r1;
	mov.b32 	%r735, -1;
	@%p7 bra 	$L__BB10_14;
	ld.global.u32 	%r210, [%rd1+24];
	xor.b32  	%r735, %r210, -2147483648;
$L__BB10_14:
	add.s32 	%r212, %r3, 7;
	setp.ge.s32 	%p8, %r212, %r1;
	mov.b32 	%r734, -1;
	@%p8 bra 	$L__BB10_16;
	ld.global.u32 	%r213, [%rd1+28];
	xor.b32  	%r734, %r213, -2147483648;
$L__BB10_16:
	add.s32 	%r215, %r3, 8;
	setp.ge.s32 	%p9, %r215, %r1;
	mov.b32 	%r733, -1;
	@%p9 bra 	$L__BB10_18;
	ld.global.u32 	%r216, [%rd1+32];
	xor.b32  	%r733, %r216, -2147483648;
$L__BB10_18:
	add.s32 	%r218, %r3, 9;
	setp.ge.s32 	%p10, %r218, %r1;
	mov.b32 	%r732, -1;
	@%p10 bra 	$L__BB10_20;
	ld.global.u32 	%r219, [%rd1+36];
	xor.b32  	%r732, %r219, -2147483648;
$L__BB10_20:
	add.s32 	%r221, %r3, 10;
	setp.ge.s32 	%p11, %r221, %r1;
	mov.b32 	%r731, -1;
	@%p11 bra 	$L__BB10_22;
	ld.global.u32 	%r222, [%rd1+40];
	xor.b32  	%r731, %r222, -2147483648;
$L__BB10_22:
	add.s32 	%r224, %r3, 11;
	setp.ge.s32 	%p12, %r224, %r1;
	mov.b32 	%r730, -1;
	@%p12 bra 	$L__BB10_24;
	ld.global.u32 	%r225, [%rd1+44];
	xor.b32  	%r730, %r225, -2147483648;
$L__BB10_24:
	add.s32 	%r227, %r3, 12;
	setp.ge.s32 	%p13, %r227, %r1;
	mov.b32 	%r729, -1;
	@%p13 bra 	$L__BB10_26;
	ld.global.u32 	%r228, [%rd1+48];
	xor.b32  	%r729, %r228, -2147483648;
$L__BB10_26:
	add.s32 	%r230, %r3, 13;
	setp.ge.s32 	%p14, %r230, %r1;
	mov.b32 	%r728, -1;
	@%p14 bra 	$L__BB10_28;
	ld.global.u32 	%r231, [%rd1+52];
	xor.b32  	%r728, %r231, -2147483648;
$L__BB10_28:
	add.s32 	%r233, %r3, 14;
	setp.ge.s32 	%p15, %r233, %r1;
	mov.b32 	%r727, -1;
	@%p15 bra 	$L__BB10_30;
	ld.global.u32 	%r234, [%rd1+56];
	xor.b32  	%r727, %r234, -2147483648;
$L__BB10_30:
	add.s32 	%r236, %r3, 15;
	setp.ge.s32 	%p16, %r236, %r1;
	mov.b32 	%r726, -1;
	@%p16 bra 	$L__BB10_32;
	ld.global.u32 	%r237, [%rd1+60];
	xor.b32  	%r726, %r237, -2147483648;
$L__BB10_32:
	add.s32 	%r239, %r3, 16;
	setp.ge.s32 	%p17, %r239, %r1;
	mov.b32 	%r725, -1;
	@%p17 bra 	$L__BB10_34;
	ld.global.u32 	%r240, [%rd1+64];
	xor.b32  	%r725, %r240, -2147483648;
$L__BB10_34:
	add.s32 	%r242, %r3, 17;
	setp.ge.s32 	%p18, %r242, %r1;
	mov.b32 	%r724, -1;
	@%p18 bra 	$L__BB10_36;
	ld.global.u32 	%r243, [%rd1+68];
	xor.b32  	%r724, %r243, -2147483648;
$L__BB10_36:
	add.s32 	%r245, %r3, 18;
	setp.ge.s32 	%p19, %r245, %r1;
	mov.b32 	%r723, -1;
	@%p19 bra 	$L__BB10_38;
	ld.global.u32 	%r246, [%rd1+72];
	xor.b32  	%r723, %r246, -2147483648;
$L__BB10_38:
	bar.sync 	0;
	shr.u32 	%r42, %r2, 5;
	shl.b32 	%r248, %r2, 2;
	mov.u32 	%r249, _ZZN3cub18CUB_300001_SM_10006detail10radix_sort31DeviceRadixSortSingleTileKernelINS1_5radix10policy_hubIiNS0_8NullTypeEyE10Policy1000ELNS0_9SortOrderE0EiS6_yNS1_21identity_decomposer_tEEEvPKT1_PSB_PKT2_PSF_T3_iiT4_E12temp_storage;
	add.s32 	%r43, %r249, %r248;
	shl.b32 	%r250, %r2, 7;
	add.s32 	%r44, %r43, %r250;
	shl.b32 	%r251, %r42, 2;
	add.s32 	%r252, %r249, %r251;
	add.s32 	%r45, %r252, 33792;
	mad.lo.s32 	%r46, %r2, -56, %r44;
	add.s32 	%r722, %r189, 6;
	sub.s32 	%r721, %r190, %r189;
$L__BB10_39:
	add.s32 	%r312, %r722, -6;
	min.s32 	%r255, %r721, 6;
	mov.b32 	%r341, 0;
	st.shared.u32 	[%r43], %r341;
	st.shared.u32 	[%r43+1024], %r341;
	st.shared.u32 	[%r43+2048], %r341;
	st.shared.u32 	[%r43+3072], %r341;
	st.shared.u32 	[%r43+4096], %r341;
	st.shared.u32 	[%r43+5120], %r341;
	st.shared.u32 	[%r43+6144], %r341;
	st.shared.u32 	[%r43+7168], %r341;
	st.shared.u32 	[%r43+8192], %r341;
	st.shared.u32 	[%r43+9216], %r341;
	st.shared.u32 	[%r43+10240], %r341;
	st.shared.u32 	[%r43+11264], %r341;
	st.shared.u32 	[%r43+12288], %r341;
	st.shared.u32 	[%r43+13312], %r341;
	st.shared.u32 	[%r43+14336], %r341;
	st.shared.u32 	[%r43+15360], %r341;
	st.shared.u32 	[%r43+16384], %r341;
	st.shared.u32 	[%r43+17408], %r341;
	st.shared.u32 	[%r43+18432], %r341;
	st.shared.u32 	[%r43+19456], %r341;
	st.shared.u32 	[%r43+20480], %r341;
	st.shared.u32 	[%r43+21504], %r341;
	st.shared.u32 	[%r43+22528], %r341;
	st.shared.u32 	[%r43+23552], %r341;
	st.shared.u32 	[%r43+24576], %r341;
	st.shared.u32 	[%r43+25600], %r341;
	st.shared.u32 	[%r43+26624], %r341;
	st.shared.u32 	[%r43+27648], %r341;
	st.shared.u32 	[%r43+28672], %r341;
	st.shared.u32 	[%r43+29696], %r341;
	st.shared.u32 	[%r43+30720], %r341;
	st.shared.u32 	[%r43+31744], %r341;
	st.shared.u32 	[%r43+32768], %r341;
	// begin inline asm
	bmsk.clamp.b32 %r253, %r341, %r255;
	// end inline asm
	// begin inline asm
	shr.b32 %r256, %r741, %r312;
	// end inline asm
	and.b32  	%r344, %r253, %r256;
	shl.b32 	%r345, %r344, 10;
	and.b32  	%r346, %r345, 31744;
	add.s32 	%r347, %r43, %r346;
	shr.u32 	%r348, %r344, 4;
	and.b32  	%r349, %r348, 268435454;
	add.s32 	%r71, %r347, %r349;
	ld.shared.u16 	%rs1, [%r71];
	add.s16 	%rs20, %rs1, 1;
	st.shared.u16 	[%r71], %rs20;
	// begin inline asm
	shr.b32 %r259, %r740, %r312;
	// end inline asm
	and.b32  	%r350, %r253, %r259;
	shl.b32 	%r351, %r350, 10;
	and.b32  	%r352, %r351, 31744;
	add.s32 	%r353, %r43, %r352;
	shr.u32 	%r354, %r350, 4;
	and.b32  	%r355, %r354, 268435454;
	add.s32 	%r72, %r353, %r355;
	ld.shared.u16 	%rs2, [%r72];
	add.s16 	%rs21, %rs2, 1;
	st.shared.u16 	[%r72], %rs21;
	// begin inline asm
	shr.b32 %r262, %r739, %r312;
	// end inline asm
	and.b32  	%r356, %r253, %r262;
	shl.b32 	%r357, %r356, 10;
	and.b32  	%r358, %r357, 31744;
	add.s32 	%r359, %r43, %r358;
	shr.u32 	%r360, %r356, 4;
	and.b32  	%r361, %r360, 268435454;
	add.s32 	%r73, %r359, %r361;
	ld.shared.u16 	%rs3, [%r73];
	add.s16 	%rs22, %rs3, 1;
	st.shared.u16 	[%r73], %rs22;
	// begin inline asm
	shr.b32 %r265, %r738, %r312;
	// end inline asm
	and.b32  	%r362, %r253, %r265;
	shl.b32 	%r363, %r362, 10;
	and.b32  	%r364, %r363, 31744;
	add.s32 	%r365, %r43, %r364;
	shr.u32 	%r366, %r362, 4;
	and.b32  	%r367, %r366, 268435454;
	add.s32 	%r74, %r365, %r367;
	ld.shared.u16 	%rs4, [%r74];
	add.s16 	%rs23, %rs4, 1;
	st.shared.u16 	[%r74], %rs23;
	// begin inline asm
	shr.b32 %r268, %r737, %r312;
	// end inline asm
	and.b32  	%r368, %r253, %r268;
	shl.b32 	%r369, %r368, 10;
	and.b32  	%r370, %r369, 31744;
	add.s32 	%r371, %r43, %r370;
	shr.u32 	%r372, %r368, 4;
	and.b32  	%r373, %r372, 268435454;
	add.s32 	%r75, %r371, %r373;
	ld.shared.u16 	%rs5, [%r75];
	add.s16 	%rs24, %rs5, 1;
	st.shared.u16 	[%r75], %rs24;
	// begin inline asm
	shr.b32 %r271, %r736, %r312;
	// end inline asm
	and.b32  	%r374, %r253, %r271;
	shl.b32 	%r375, %r374, 10;
	and.b32  	%r376, %r375, 31744;
	add.s32 	%r377, %r43, %r376;
	shr.u32 	%r378, %r374, 4;
	and.b32  	%r379, %r378, 268435454;
	add.s32 	%r76, %r377, %r379;
	ld.shared.u16 	%rs6, [%r76];
	add.s16 	%rs25, %rs6, 1;
	st.shared.u16 	[%r76], %rs25;
	// begin inline asm
	shr.b32 %r274, %r735, %r312;
	// end inline asm
	and.b32  	%r380, %r253, %r274;
	shl.b32 	%r381, %r380, 10;
	and.b32  	%r382, %r381, 31744;
	add.s32 	%r383, %r43, %r382;
	shr.u32 	%r384, %r380, 4;
	and.b32  	%r385, %r384, 268435454;
	add.s32 	%r77, %r383, %r385;
	ld.shared.u16 	%rs7, [%r77];
	add.s16 	%rs26, %rs7, 1;
	st.shared.u16 	[%r77], %rs26;
	// begin inline asm
	shr.b32 %r277, %r734, %r312;
	// end inline asm
	and.b32  	%r386, %r253, %r277;
	shl.b32 	%r387, %r386, 10;
	and.b32  	%r388, %r387, 31744;
	add.s32 	%r389, %r43, %r388;
	shr.u32 	%r390, %r386, 4;
	and.b32  	%r391, %r390, 268435454;
	add.s32 	%r78, %r389, %r391;
	ld.shared.u16 	%rs8, [%r78];
	add.s16 	%rs27, %rs8, 1;
	st.shared.u16 	[%r78], %rs27;
	// begin inline asm
	shr.b32 %r280, %r733, %r312;
	// end inline asm
	and.b32  	%r392, %r253, %r280;
	shl.b32 	%r393, %r392, 10;
	and.b32  	%r394, %r393, 31744;
	add.s32 	%r395, %r43, %r394;
	shr.u32 	%r396, %r392, 4;
	and.b32  	%r397, %r396, 268435454;
	add.s32 	%r79, %r395, %r397;
	ld.shared.u16 	%rs9, [%r79];
	add.s16 	%rs28, %rs9, 1;
	st.shared.u16 	[%r79], %rs28;
	// begin inline asm
	shr.b32 %r283, %r732, %r312;
	// end inline asm
	and.b32  	%r398, %r253, %r283;
	shl.b32 	%r399, %r398, 10;
	and.b32  	%r400, %r399, 31744;
	add.s32 	%r401, %r43, %r400;
	shr.u32 	%r402, %r398, 4;
	and.b32  	%r403, %r402, 268435454;
	add.s32 	%r80, %r401, %r403;
	ld.shared.u16 	%rs10, [%r80];
	add.s16 	%rs29, %rs10, 1;
	st.shared.u16 	[%r80], %rs29;
	// begin inline asm
	shr.b32 %r286, %r731, %r312;
	// end inline asm
	and.b32  	%r404, %r253, %r286;
	shl.b32 	%r405, %r404, 10;
	and.b32  	%r406, %r405, 31744;
	add.s32 	%r407, %r43, %r406;
	shr.u32 	%r408, %r404, 4;
	and.b32  	%r409, %r408, 268435454;
	add.s32 	%r81, %r407, %r409;
	ld.shared.u16 	%rs11, [%r81];
	add.s16 	%rs30, %rs11, 1;
	st.shared.u16 	[%r81], %rs30;
	// begin inline asm
	shr.b32 %r289, %r730, %r312;
	// end inline asm
	and.b32  	%r410, %r253, %r289;
	shl.b32 	%r411, %r410, 10;
	and.b32  	%r412, %r411, 31744;
	add.s32 	%r413, %r43, %r412;
	shr.u32 	%r414, %r410, 4;
	and.b32  	%r415, %r414, 268435454;
	add.s32 	%r82, %r413, %r415;
	ld.shared.u16 	%rs12, [%r82];
	add.s16 	%rs31, %rs12, 1;
	st.shared.u16 	[%r82], %rs31;
	// begin inline asm
	shr.b32 %r292, %r729, %r312;
	// end inline asm
	and.b32  	%r416, %r253, %r292;
	shl.b32 	%r417, %r416, 10;
	and.b32  	%r418, %r417, 31744;
	add.s32 	%r419, %r43, %r418;
	shr.u32 	%r420, %r416, 4;
	and.b32  	%r421, %r420, 268435454;
	add.s32 	%r83, %r419, %r421;
	ld.shared.u16 	%rs13, [%r83];
	add.s16 	%rs32, %rs13, 1;
	st.shared.u16 	[%r83], %rs32;
	// begin inline asm
	shr.b32 %r295, %r728, %r312;
	// end inline asm
	and.b32  	%r422, %r253, %r295;
	shl.b32 	%r423, %r422, 10;
	and.b32  	%r424, %r423, 31744;
	add.s32 	%r425, %r43, %r424;
	shr.u32 	%r426, %r422, 4;
	and.b32  	%r427, %r426, 268435454;
	add.s32 	%r84, %r425, %r427;
	ld.shared.u16 	%rs14, [%r84];
	add.s16 	%rs33, %rs14, 1;
	st.shared.u16 	[%r84], %rs33;
	// begin inline asm
	shr.b32 %r298, %r727, %r312;
	// end inline asm
	and.b32  	%r428, %r253, %r298;
	shl.b32 	%r429, %r428, 10;
	and.b32  	%r430, %r429, 31744;
	add.s32 	%r431, %r43, %r430;
	shr.u32 	%r432, %r428, 4;
	and.b32  	%r433, %r432, 268435454;
	add.s32 	%r85, %r431, %r433;
	ld.shared.u16 	%rs15, [%r85];
	add.s16 	%rs34, %rs15, 1;
	st.shared.u16 	[%r85], %rs34;
	// begin inline asm
	shr.b32 %r301, %r726, %r312;
	// end inline asm
	and.b32  	%r434, %r253, %r301;
	shl.b32 	%r435, %r434, 10;
	and.b32  	%r436, %r435, 31744;
	add.s32 	%r437, %r43, %r436;
	shr.u32 	%r438, %r434, 4;
	and.b32  	%r439, %r438, 268435454;
	add.s32 	%r86, %r437, %r439;
	ld.shared.u16 	%rs16, [%r86];
	add.s16 	%rs35, %rs16, 1;
	st.shared.u16 	[%r86], %rs35;
	// begin inline asm
	shr.b32 %r304, %r725, %r312;
	// end inline asm
	and.b32  	%r440, %r253, %r304;
	shl.b32 	%r441, %r440, 10;
	and.b32  	%r442, %r441, 31744;
	add.s32 	%r443, %r43, %r442;
	shr.u32 	%r444, %r440, 4;
	and.b32  	%r445, %r444, 268435454;
	add.s32 	%r87, %r443, %r445;
	ld.shared.u16 	%rs17, [%r87];
	add.s16 	%rs36, %rs17, 1;
	st.shared.u16 	[%r87], %rs36;
	// begin inline asm
	shr.b32 %r307, %r724, %r312;
	// end inline asm
	and.b32  	%r446, %r253, %r307;
	shl.b32 	%r447, %r446, 10;
	and.b32  	%r448, %r447, 31744;
	add.s32 	%r449, %r43, %r448;
	shr.u32 	%r450, %r446, 4;
	and.b32  	%r451, %r450, 268435454;
	add.s32 	%r88, %r449, %r451;
	ld.shared.u16 	%rs18, [%r88];
	add.s16 	%rs37, %rs18, 1;
	st.shared.u16 	[%r88], %rs37;
	// begin inline asm
	shr.b32 %r310, %r723, %r312;
	// end inline asm
	and.b32  	%r452, %r253, %r310;
	shl.b32 	%r453, %r452, 10;
	and.b32  	%r454, %r453, 31744;
	add.s32 	%r455, %r43, %r454;
	shr.u32 	%r456, %r452, 4;
	and.b32  	%r457, %r456, 268435454;
	add.s32 	%r89, %r455, %r457;
	ld.shared.u16 	%rs19, [%r89];
	add.s16 	%rs38, %rs19, 1;
	st.shared.u16 	[%r89], %rs38;
	bar.sync 	0;
	ld.shared.u32 	%r90, [%r44];
	ld.shared.u32 	%r458, [%r44+4];
	ld.shared.u32 	%r459, [%r44+8];
	ld.shared.u32 	%r460, [%r44+12];
	ld.shared.u32 	%r461, [%r44+16];
	ld.shared.u32 	%r462, [%r44+20];
	ld.shared.u32 	%r463, [%r44+24];
	ld.shared.u32 	%r464, [%r44+28];
	ld.shared.u32 	%r465, [%r44+32];
	ld.shared.u32 	%r466, [%r44+36];
	ld.shared.u32 	%r467, [%r44+40];
	ld.shared.u32 	%r468, [%r44+44];
	ld.shared.u32 	%r469, [%r44+48];
	ld.shared.u32 	%r470, [%r44+52];
	ld.shared.u32 	%r471, [%r44+56];
	ld.shared.u32 	%r472, [%r44+60];
	ld.shared.u32 	%r473, [%r44+64];
	ld.shared.u32 	%r474, [%r44+68];
	ld.shared.u32 	%r475, [%r44+72];
	ld.shared.u32 	%r476, [%r44+76];
	ld.shared.u32 	%r477, [%r44+80];
	ld.shared.u32 	%r478, [%r44+84];
	ld.shared.u32 	%r479, [%r44+88];
	ld.shared.u32 	%r480, [%r44+92];
	ld.shared.u32 	%r481, [%r44+96];
	ld.shared.u32 	%r482, [%r44+100];
	ld.shared.u32 	%r483, [%r44+104];
	ld.shared.u32 	%r484, [%r44+108];
	ld.shared.u32 	%r485, [%r44+112];
	ld.shared.u32 	%r486, [%r44+116];
	ld.shared.u32 	%r487, [%r44+120];
	ld.shared.u32 	%r488, [%r44+124];
	ld.shared.u32 	%r489, [%r44+128];
	add.s32 	%r91, %r458, %r90;
	add.s32 	%r92, %r459, %r91;
	add.s32 	%r93, %r460, %r92;
	add.s32 	%r94, %r461, %r93;
	add.s32 	%r95, %r462, %r94;
	add.s32 	%r96, %r463, %r95;
	add.s32 	%r97, %r464, %r96;
	add.s32 	%r98, %r465, %r97;
	add.s32 	%r99, %r466, %r98;
	add.s32 	%r100, %r467, %r99;
	add.s32 	%r101, %r468, %r100;
	add.s32 	%r102, %r469, %r101;
	add.s32 	%r103, %r470, %r102;
	add.s32 	%r104, %r471, %r103;
	add.s32 	%r105, %r472, %r104;
	add.s32 	%r106, %r473, %r105;
	add.s32 	%r107, %r474, %r106;
	add.s32 	%r108, %r475, %r107;
	add.s32 	%r109, %r476, %r108;
	add.s32 	%r110, %r477, %r109;
	add.s32 	%r111, %r478, %r110;
	add.s32 	%r112, %r479, %r111;
	add.s32 	%r113, %r480, %r112;
	add.s32 	%r114, %r481, %r113;
	add.s32 	%r115, %r482, %r114;
	add.s32 	%r116, %r483, %r115;
	add.s32 	%r117, %r484, %r116;
	add.s32 	%r118, %r485, %r117;
	add.s32 	%r119, %r486, %r118;
	add.s32 	%r120, %r487, %r119;
	add.s32 	%r121, %r488, %r120;
	add.s32 	%r318, %r489, %r121;
	// begin inline asm
	mov.u32 %r313, %laneid;
	// end inline asm
	mov.b32 	%r316, 1;
	mov.b32 	%r343, -1;
	// begin inline asm
	{  .reg .u32 r0;  .reg .pred p;  shfl.sync.up.b32 r0|p, %r318, %r316, %r341, %r343;  @p add.u32 r0, r0, %r318;  mov.u32 %r314, r0;}
	// end inline asm
	mov.b32 	%r322, 2;
	// begin inline asm
	{  .reg .u32 r0;  .reg .pred p;  shfl.sync.up.b32 r0|p, %r314, %r322, %r341, %r343;  @p add.u32 r0, r0, %r314;  mov.u32 %r320, r0;}
	// end inline asm
	mov.b32 	%r328, 4;
	// begin inline asm
	{  .reg .u32 r0;  .reg .pred p;  shfl.sync.up.b32 r0|p, %r320, %r328, %r341, %r343;  @p add.u32 r0, r0, %r320;  mov.u32 %r326, r0;}
	// end inline asm
	mov.b32 	%r334, 8;
	// begin inline asm
	{  .reg .u32 r0;  .reg .pred p;  shfl.sync.up.b32 r0|p, %r326, %r334, %r341, %r343;  @p add.u32 r0, r0, %r326;  mov.u32 %r332, r0;}
	// end inline asm
	mov.b32 	%r340, 16;
	// begin inline asm
	{  .reg .u32 r0;  .reg .pred p;  shfl.sync.up.b32 r0|p, %r332, %r340, %r341, %r343;  @p add.u32 r0, r0, %r332;  mov.u32 %r338, r0;}
	// end inline asm
	setp.ne.s32 	%p20, %r313, 31;
	@%p20 bra 	$L__BB10_41;
	st.shared.u32 	[%r45], %r338;
$L__BB10_41:
	sub.s32 	%r490, %r338, %r318;
	setp.gt.u32 	%p21, %r2, 31;
	setp.eq.s32 	%p22, %r42, 7;
	setp.eq.s32 	%p23, %r42, 6;
	setp.eq.s32 	%p24, %r42, 5;
	setp.eq.s32 	%p25, %r42, 4;
	setp.eq.s32 	%p26, %r42, 3;
	setp.eq.s32 	%p27, %r42, 2;
	setp.eq.s32 	%p28, %r42, 1;
	bar.sync 	0;
	ld.shared.v4.u32 	{%r491, %r492, %r493, %r494}, [_ZZN3cub18CUB_300001_SM_10006detail10radix_sort31DeviceRadixSortSingleTileKernelINS1_5radix10policy_hubIiNS0_8NullTypeEyE10Policy1000ELNS0_9SortOrderE0EiS6_yNS1_21identity_decomposer_tEEEvPKT1_PSB_PKT2_PSF_T3_iiT4_E12temp_storage+33792];
	selp.b32 	%r495, %r491, %r742, %p28;
	add.s32 	%r496, %r492, %r491;
	selp.b32 	%r497, %r496, %r495, %p27;
	add.s32 	%r498, %r496, %r493;
	selp.b32 	%r499, %r498, %r497, %p26;
	add.s32 	%r500, %r498, %r494;
	selp.b32 	%r501, %r500, %r499, %p25;
	ld.shared.v4.u32 	{%r502, %r503, %r504, %r505}, [_ZZN3cub18CUB_300001_SM_10006detail10radix_sort31DeviceRadixSortSingleTileKernelINS1_5radix10policy_hubIiNS0_8NullTypeEyE10Policy1000ELNS0_9SortOrderE0EiS6_yNS1_21identity_decomposer_tEEEvPKT1_PSB_PKT2_PSF_T3_iiT4_E12temp_storage+33808];
	add.s32 	%r506, %r500, %r502;
	selp.b32 	%r507, %r506, %r501, %p24;
	add.s32 	%r508, %r506, %r503;
	selp.b32 	%r509, %r508, %r507, %p23;
	add.s32 	%r510, %r508, %r504;
	selp.b32 	%r742, %r510, %r509, %p22;
	add.s32 	%r126, %r510, %r505;
	setp.ne.s32 	%p29, %r313, 0;
	selp.b32 	%r511, %r490, 0, %p29;
	add.s32 	%r512, %r742, %r511;
	or.pred  	%p30, %p21, %p29;
	selp.b32 	%r743, %r512, %r490, %p21;
	@%p30 bra 	$L__BB10_43;
	shl.b32 	%r743, %r126, 16;
	st.shared.u32 	[_ZZN3cub18CUB_300001_SM_10006detail10radix_sort31DeviceRadixSortSingleTileKernelINS1_5radix10policy_hubIiNS0_8NullTypeEyE10Policy1000ELNS0_9SortOrderE0EiS6_yNS1_21identity_decomposer_tEEEvPKT1_PSB_PKT2_PSF_T3_iiT4_E12temp_storage+33832], %r743;
$L__BB10_43:
	setp.eq.s32 	%p31, %r2, 0;
	bar.sync 	0;
	ld.shared.u32 	%r513, [_ZZN3cub18CUB_300001_SM_10006detail10radix_sort31DeviceRadixSortSingleTileKernelINS1_5radix10policy_hubIiNS0_8NullTypeEyE10Policy1000ELNS0_9SortOrderE0EiS6_yNS1_21identity_decomposer_tEEEvPKT1_PSB_PKT2_PSF_T3_iiT4_E12temp_storage+33832];
	selp.b32 	%r514, 0, %r513, %p31;
	add.s32 	%r515, %r743, %r514;
	add.s32 	%r516, %r90, %r515;
	add.s32 	%r517, %r91, %r515;
	add.s32 	%r518, %r92, %r515;
	add.s32 	%r519, %r93, %r515;
	add.s32 	%r520, %r94, %r515;
	add.s32 	%r521, %r95, %r515;
	add.s32 	%r522, %r96, %r515;
	add.s32 	%r523, %r97, %r515;
	add.s32 	%r524, %r98, %r515;
	add.s32 	%r525, %r99, %r515;
	add.s32 	%r526, %r100, %r515;
	add.s32 	%r527, %r101, %r515;
	add.s32 	%r528, %r102, %r515;
	add.s32 	%r529, %r103, %r515;
	add.s32 	%r530, %r104, %r515;
	add.s32 	%r531, %r105, %r515;
	add.s32 	%r532, %r106, %r515;
	add.s32 	%r533, %r107, %r515;
	add.s32 	%r534, %r108, %r515;
	add.s32 	%r535, %r109, %r515;
	add.s32 	%r536, %r110, %r515;
	add.s32 	%r537, %r111, %r515;
	add.s32 	%r538, %r112, %r515;
	add.s32 	%r539, %r113, %r515;
	add.s32 	%r540, %r114, %r515;
	add.s32 	%r541, %r115, %r515;
	add.s32 	%r542, %r116, %r515;
	add.s32 	%r543, %r117, %r515;
	add.s32 	%r544, %r118, %r515;
	add.s32 	%r545, %r119, %r515;
	add.s32 	%r546, %r120, %r515;
	add.s32 	%r547, %r121, %r515;
	st.shared.u32 	[%r44], %r515;
	st.shared.u32 	[%r44+4], %r516;
	st.shared.u32 	[%r44+8], %r517;
	st.shared.u32 	[%r44+12], %r518;
	st.shared.u32 	[%r44+16], %r519;
	st.shared.u32 	[%r44+20], %r520;
	st.shared.u32 	[%r44+24], %r521;
	st.shared.u32 	[%r44+28], %r522;
	st.shared.u32 	[%r44+32], %r523;
	st.shared.u32 	[%r44+36], %r524;
	st.shared.u32 	[%r44+40], %r525;
	st.shared.u32 	[%r44+44], %r526;
	st.shared.u32 	[%r44+48], %r527;
	st.shared.u32 	[%r44+52], %r528;
	st.shared.u32 	[%r44+56], %r529;
	st.shared.u32 	[%r44+60], %r530;
	st.shared.u32 	[%r44+64], %r531;
	st.shared.u32 	[%r44+68], %r532;
	st.shared.u32 	[%r44+72], %r533;
	st.shared.u32 	[%r44+76], %r534;
	st.shared.u32 	[%r44+80], %r535;
	st.shared.u32 	[%r44+84], %r536;
	st.shared.u32 	[%r44+88], %r537;
	st.shared.u32 	[%r44+92], %r538;
	st.shared.u32 	[%r44+96], %r539;
	st.shared.u32 	[%r44+100], %r540;
	st.shared.u32 	[%r44+104], %r541;
	st.shared.u32 	[%r44+108], %r542;
	st.shared.u32 	[%r44+112], %r543;
	st.shared.u32 	[%r44+116], %r544;
	st.shared.u32 	[%r44+120], %r545;
	st.shared.u32 	[%r44+124], %r546;
	st.shared.u32 	[%r44+128], %r547;
	bar.sync 	0;
	cvt.u32.u16 	%r548, %rs1;
	ld.shared.u16 	%r549, [%r71];
	add.s32 	%r130, %r549, %r548;
	cvt.u32.u16 	%r550, %rs2;
	ld.shared.u16 	%r551, [%r72];
	add.s32 	%r131, %r551, %r550;
	cvt.u32.u16 	%r552, %rs3;
	ld.shared.u16 	%r553, [%r73];
	add.s32 	%r132, %r553, %r552;
	cvt.u32.u16 	%r554, %rs4;
	ld.shared.u16 	%r555, [%r74];
	add.s32 	%r133, %r555, %r554;
	cvt.u32.u16 	%r556, %rs5;
	ld.shared.u16 	%r557, [%r75];
	add.s32 	%r134, %r557, %r556;
	cvt.u32.u16 	%r558, %rs6;
	ld.shared.u16 	%r559, [%r76];
	add.s32 	%r135, %r559, %r558;
	cvt.u32.u16 	%r560, %rs7;
	ld.shared.u16 	%r561, [%r77];
	add.s32 	%r136, %r561, %r560;
	cvt.u32.u16 	%r562, %rs8;
	ld.shared.u16 	%r563, [%r78];
	add.s32 	%r137, %r563, %r562;
	cvt.u32.u16 	%r564, %rs9;
	ld.shared.u16 	%r565, [%r79];
	add.s32 	%r138, %r565, %r564;
	cvt.u32.u16 	%r566, %rs10;
	ld.shared.u16 	%r567, [%r80];
	add.s32 	%r139, %r567, %r566;
	cvt.u32.u16 	%r568, %rs11;
	ld.shared.u16 	%r569, [%r81];
	add.s32 	%r140, %r569, %r568;
	cvt.u32.u16 	%r570, %rs12;
	ld.shared.u16 	%r571, [%r82];
	add.s32 	%r141, %r571, %r570;
	cvt.u32.u16 	%r572, %rs13;
	ld.shared.u16 	%r573, [%r83];
	add.s32 	%r142, %r573, %r572;
	cvt.u32.u16 	%r574, %rs14;
	ld.shared.u16 	%r575, [%r84];
	add.s32 	%r143, %r575, %r574;
	cvt.u32.u16 	%r576, %rs15;
	ld.shared.u16 	%r577, [%r85];
	add.s32 	%r144, %r577, %r576;
	cvt.u32.u16 	%r578, %rs16;
	ld.shared.u16 	%r579, [%r86];
	add.s32 	%r145, %r579, %r578;
	cvt.u32.u16 	%r580, %rs17;
	ld.shared.u16 	%r581, [%r87];
	add.s32 	%r146, %r581, %r580;
	cvt.u32.u16 	%r582, %rs18;
	ld.shared.u16 	%r583, [%r88];
	add.s32 	%r147, %r583, %r582;
	cvt.u32.u16 	%r584, %rs19;
	ld.shared.u16 	%r585, [%r89];
	add.s32 	%r148, %r585, %r584;
	bar.sync 	0;
	setp.lt.s32 	%p32, %r722, %r190;
	@%p32 bra 	$L__BB10_83;
	cvt.u64.u32 	%rd8, %r2;
	shl.b32 	%r586, %r130, 2;
	mov.u32 	%r587, _ZZN3cub18CUB_300001_SM_10006detail10radix_sort31DeviceRadixSortSingleTileKernelINS1_5radix10policy_hubIiNS0_8NullTypeEyE10Policy1000ELNS0_9SortOrderE0EiS6_yNS1_21identity_decomposer_tEEEvPKT1_PSB_PKT2_PSF_T3_iiT4_E12temp_storage;
	add.s32 	%r588, %r587, %r586;
	st.shared.u32 	[%r588], %r741;
	shl.b32 	%r589, %r131, 2;
	add.s32 	%r590, %r587, %r589;
	st.shared.u32 	[%r590], %r740;
	shl.b32 	%r591, %r132, 2;
	add.s32 	%r592, %r587, %r591;
	st.shared.u32 	[%r592], %r739;
	shl.b32 	%r593, %r133, 2;
	add.s32 	%r594, %r587, %r593;
	st.shared.u32 	[%r594], %r738;
	shl.b32 	%r595, %r134, 2;
	add.s32 	%r596, %r587, %r595;
	st.shared.u32 	[%r596], %r737;
	shl.b32 	%r597, %r135, 2;
	add.s32 	%r598, %r587, %r597;
	st.shared.u32 	[%r598], %r736;
	shl.b32 	%r599, %r136, 2;
	add.s32 	%r600, %r587, %r599;
	st.shared.u32 	[%r600], %r735;
	shl.b32 	%r601, %r137, 2;
	add.s32 	%r602, %r587, %r601;
	st.shared.u32 	[%r602], %r734;
	shl.b32 	%r603, %r138, 2;
	add.s32 	%r604, %r587, %r603;
	st.shared.u32 	[%r604], %r733;
	shl.b32 	%r605, %r139, 2;
	add.s32 	%r606, %r587, %r605;
	st.shared.u32 	[%r606], %r732;
	shl.b32 	%r607, %r140, 2;
	add.s32 	%r608, %r587, %r607;
	st.shared.u32 	[%r608], %r731;
	shl.b32 	%r609, %r141, 2;
	add.s32 	%r610, %r587, %r609;
	st.shared.u32 	[%r610], %r730;
	shl.b32 	%r611, %r142, 2;
	add.s32 	%r612, %r587, %r611;
	st.shared.u32 	[%r612], %r729;
	shl.b32 	%r613, %r143, 2;
	add.s32 	%r614, %r587, %r613;
	st.shared.u32 	[%r614], %r728;
	shl.b32 	%r615, %r144, 2;
	add.s32 	%r616, %r587, %r615;
	st.shared.u32 	[%r616], %r727;
	shl.b32 	%r617, %r145, 2;
	add.s32 	%r618, %r587, %r617;
	st.shared.u32 	[%r618], %r726;
	shl.b32 	%r619, %r146, 2;
	add.s32 	%r620, %r587, %r619;
	st.shared.u32 	[%r620], %r725;
	shl.b32 	%r621, %r147, 2;
	add.s32 	%r622, %r587, %r621;
	st.shared.u32 	[%r622], %r724;
	shl.b32 	%r623, %r148, 2;
	add.s32 	%r624, %r587, %r623;
	st.shared.u32 	[%r624], %r723;
	bar.sync 	0;
	mad.lo.s32 	%r149, %r2, -72, %r46;
	ld.shared.u32 	%r150, [%r149+1024];
	ld.shared.u32 	%r151, [%r149+2048];
	ld.shared.u32 	%r152, [%r149+3072];
	ld.shared.u32 	%r153, [%r149+4096];
	ld.shared.u32 	%r154, [%r149+5120];
	ld.shared.u32 	%r155, [%r149+6144];
	ld.shared.u32 	%r156, [%r149+7168];
	ld.shared.u32 	%r157, [%r149+8192];
	ld.shared.u32 	%r158, [%r149+9216];
	ld.shared.u32 	%r159, [%r149+10240];
	ld.shared.u32 	%r160, [%r149+11264];
	ld.shared.u32 	%r161, [%r149+12288];
	ld.shared.u32 	%r162, [%r149+13312];
	ld.shared.u32 	%r163, [%r149+14336];
	ld.shared.u32 	%r164, [%r149+15360];
	ld.shared.u32 	%r165, [%r149+16384];
	ld.shared.u32 	%r166, [%r149+17408];
	ld.shared.u32 	%r167, [%r149+18432];
	setp.gt.u64 	%p33, %rd4, %rd8;
	cvta.to.global.u64 	%rd9, %rd3;
	mul.wide.u32 	%rd10, %r2, 4;
	add.s64 	%rd2, %rd9, %rd10;
	@%p33 bra 	$L__BB10_45;
	bra.uni 	$L__BB10_46;
$L__BB10_45:
	ld.shared.u32 	%r625, [%r149];
	xor.b32  	%r626, %r625, -2147483648;
	st.global.u32 	[%rd2], %r626;
$L__BB10_46:
	add.s32 	%r627, %r2, 256;
	cvt.u64.u32 	%rd11, %r627;
	setp.le.u64 	%p34, %rd4, %rd11;
	@%p34 bra 	$L__BB10_48;
	xor.b32  	%r628, %r150, -2147483648;
	st.global.u32 	[%rd2+1024], %r628;
$L__BB10_48:
	add.s32 	%r629, %r2, 512;
	cvt.u64.u32 	%rd12, %r629;
	setp.le.u64 	%p35, %rd4, %rd12;
	@%p35 bra 	$L__BB10_50;
	xor.b32  	%r630, %r151, -2147483648;
	st.global.u32 	[%rd2+2048], %r630;
$L__BB10_50:
	add.s32 	%r631, %r2, 768;
	cvt.u64.u32 	%rd13, %r631;
	setp.le.u64 	%p36, %rd4, %rd13;
	@%p36 bra 	$L__BB10_52;
	xor.b32  	%r632, %r152, -2147483648;
	st.global.u32 	[%rd2+3072], %r632;
$L__BB10_52:
	or.b32  	%r633, %r2, 1024;
	cvt.u64.u32 	%rd14, %r633;
	setp.le.u64 	%p37, %rd4, %rd14;
	@%p37 bra 	$L__BB10_54;
	xor.b32  	%r634, %r153, -2147483648;
	st.global.u32 	[%rd2+4096], %r634;
$L__BB10_54:
	add.s32 	%r635, %r2, 1280;
	cvt.u64.u32 	%rd15, %r635;
	setp.le.u64 	%p38, %rd4, %rd15;
	@%p38 bra 	$L__BB10_56;
	xor.b32  	%r636, %r154, -2147483648;
	st.global.u32 	[%rd2+5120], %r636;
$L__BB10_56:
	add.s32 	%r637, %r2, 1536;
	cvt.u64.u32 	%rd16, %r637;
	setp.le.u64 	%p39, %rd4, %rd16;
	@%p39 bra 	$L__BB10_58;
	xor.b32  	%r638, %r155, -2147483648;
	st.global.u32 	[%rd2+6144], %r638;
$L__BB10_58:
	add.s32 	%r639, %r2, 1792;
	cvt.u64.u32 	%rd17, %r639;
	setp.le.u64 	%p40, %rd4, %rd17;
	@%p40 bra 	$L__BB10_60;
	xor.b32  	%r640, %r156, -2147483648;
	st.global.u32 	[%rd2+7168], %r640;
$L__BB10_60:
	or.b32  	%r641, %r2, 2048;
	cvt.u64.u32 	%rd18, %r641;
	setp.le.u64 	%p41, %rd4, %rd18;
	@%p41 bra 	$L__BB10_62;
	xor.b32  	%r642, %r157, -2147483648;
	st.global.u32 	[%rd2+8192], %r642;
$L__BB10_62:
	add.s32 	%r643, %r2, 2304;
	cvt.u64.u32 	%rd19, %r643;
	setp.le.u64 	%p42, %rd4, %rd19;
	@%p42 bra 	$L__BB10_64;
	xor.b32  	%r644, %r158, -2147483648;
	st.global.u32 	[%rd2+9216], %r644;
$L__BB10_64:
	add.s32 	%r645, %r2, 2560;
	cvt.u64.u32 	%rd20, %r645;
	setp.le.u64 	%p43, %rd4, %rd20;
	@%p43 bra 	$L__BB10_66;
	xor.b32  	%r646, %r159, -2147483648;
	st.global.u32 	[%rd2+10240], %r646;
$L__BB10_66:
	add.s32 	%r647, %r2, 2816;
	cvt.u64.u32 	%rd21, %r647;
	setp.le.u64 	%p44, %rd4, %rd21;
	@%p44 bra 	$L__BB10_68;
	xor.b32  	%r648, %r160, -2147483648;
	st.global.u32 	[%rd2+11264], %r648;
$L__BB10_68:
	or.b32  	%r649, %r2, 3072;
	cvt.u64.u32 	%rd22, %r649;
	setp.le.u64 	%p45, %rd4, %rd22;
	@%p45 bra 	$L__BB10_70;
	xor.b32  	%r650, %r161, -2147483648;
	st.global.u32 	[%rd2+12288], %r650;
$L__BB10_70:
	add.s32 	%r651, %r2, 3328;
	cvt.u64.u32 	%rd23, %r651;
	setp.le.u64 	%p46, %rd4, %rd23;
	@%p46 bra 	$L__BB10_72;
	xor.b32  	%r652, %r162, -2147483648;
	st.global.u32 	[%rd2+13312], %r652;
$L__BB10_72:
	add.s32 	%r653, %r2, 3584;
	cvt.u64.u32 	%rd24, %r653;
	setp.le.u64 	%p47, %rd4, %rd24;
	@%p47 bra 	$L__BB10_74;
	xor.b32  	%r654, %r163, -2147483648;
	st.global.u32 	[%rd2+14336], %r654;
$L__BB10_74:
	add.s32 	%r655, %r2, 3840;
	cvt.u64.u32 	%rd25, %r655;
	setp.le.u64 	%p48, %rd4, %rd25;
	@%p48 bra 	$L__BB10_76;
	xor.b32  	%r656, %r164, -2147483648;
	st.global.u32 	[%rd2+15360], %r656;
$L__BB10_76:
	or.b32  	%r657, %r2, 4096;
	cvt.u64.u32 	%rd26, %r657;
	setp.le.u64 	%p49, %rd4, %rd26;
	@%p49 bra 	$L__BB10_78;
	xor.b32  	%r658, %r165, -2147483648;
	st.global.u32 	[%rd2+16384], %r658;
$L__BB10_78:
	add.s32 	%r659, %r2, 4352;
	cvt.u64.u32 	%rd27, %r659;
	setp.le.u64 	%p50, %rd4, %rd27;
	@%p50 bra 	$L__BB10_80;
	xor.b32  	%r660, %r166, -2147483648;
	st.global.u32 	[%rd2+17408], %r660;
$L__BB10_80:
	add.s32 	%r661, %r2, 4608;
	cvt.u64.u32 	%rd28, %r661;
	setp.le.u64 	%p51, %rd4, %rd28;
	@%p51 bra 	$L__BB10_82;
	xor.b32  	%r662, %r167, -2147483648;
	st.global.u32 	[%rd2+18432], %r662;
$L__BB10_82:
	ret;
$L__BB10_83:
	shl.b32 	%r663, %r130, 2;
	mov.u32 	%r664, _ZZN3cub18CUB_300001_SM_10006detail10radix_sort31DeviceRadixSortSingleTileKernelINS1_5radix10policy_hubIiNS0_8NullTypeEyE10Policy1000ELNS0_9SortOrderE0EiS6_yNS1_21identity_decomposer_tEEEvPKT1_PSB_PKT2_PSF_T3_iiT4_E12temp_storage;
	add.s32 	%r665, %r664, %r663;
	st.shared.u32 	[%r665], %r741;
	shl.b32 	%r666, %r131, 2;
	add.s32 	%r667, %r664, %r666;
	st.shared.u32 	[%r667], %r740;
	shl.b32 	%r668, %r132, 2;
	add.s32 	%r669, %r664, %r668;
	st.shared.u32 	[%r669], %r739;
	shl.b32 	%r670, %r133, 2;
	add.s32 	%r671, %r664, %r670;
	st.shared.u32 	[%r671], %r738;
	shl.b32 	%r672, %r134, 2;
	add.s32 	%r673, %r664, %r672;
	st.shared.u32 	[%r673], %r737;
	shl.b32 	%r674, %r135, 2;
	add.s32 	%r675, %r664, %r674;
	st.shared.u32 	[%r675], %r736;
	shl.b32 	%r676, %r136, 2;
	add.s32 	%r677, %r664, %r676;
	st.shared.u32 	[%r677], %r735;
	shl.b32 	%r678, %r137, 2;
	add.s32 	%r679, %r664, %r678;
	st.shared.u32 	[%r679], %r734;
	shl.b32 	%r680, %r138, 2;
	add.s32 	%r681, %r664, %r680;
	st.shared.u32 	[%r681], %r733;
	shl.b32 	%r682, %r139, 2;
	add.s32 	%r683, %r664, %r682;
	st.shared.u32 	[%r683], %r732;
	shl.b32 	%r684, %r140, 2;
	add.s32 	%r685, %r664, %r684;
	st.shared.u32 	[%r685], %r731;
	shl.b32 	%r686, %r141, 2;
	add.s32 	%r687, %r664, %r686;
	st.shared.u32 	[%r687], %r730;
	shl.b32 	%r688, %r142, 2;
	add.s32 	%r689, %r664, %r688;
	st.shared.u32 	[%r689], %r729;
	shl.b32 	%r690, %r143, 2;
	add.s32 	%r691, %r664, %r690;
	st.shared.u32 	[%r691], %r728;
	shl.b32 	%r692, %r144, 2;
	add.s32 	%r693, %r664, %r692;
	st.shared.u32 	[%r693], %r727;
	shl.b32 	%r694, %r145, 2;
	add.s32 	%r695, %r664, %r694;
	st.shared.u32 	[%r695], %r726;
	shl.b32 	%r696, %r146, 2;
	add.s32 	%r697, %r664, %r696;
	st.shared.u32 	[%r697], %r725;
	shl.b32 	%r698, %r147, 2;
	add.s32 	%r699, %r664, %r698;
	st.shared.u32 	[%r699], %r724;
	shl.b32 	%r700, %r148, 2;
	add.s32 	%r701, %r664, %r700;
	st.shared.u32 	[%r701], %r723;
	bar.sync 	0;
	ld.shared.u32 	%r741, [%r46];
	ld.shared.u32 	%r740, [%r46+4];
	ld.shared.u32 	%r739, [%r46+8];
	ld.shared.u32 	%r738, [%r46+12];
	ld.shared.u32 	%r737, [%r46+16];
	ld.shared.u32 	%r736, [%r46+20];
	ld.shared.u32 	%r735, [%r46+24];
	ld.shared.u32 	%r734, [%r46+28];
	ld.shared.u32 	%r733, [%r46+32];
	ld.shared.u32 	%r732, [%r46+36];
	ld.shared.u32 	%r731, [%r46+40];
	ld.shared.u32 	%r730, [%r46+44];
	ld.shared.u32 	%r729, [%r46+48];
	ld.shared.u32 	%r728, [%r46+52];
	ld.shared.u32 	%r727, [%r46+56];
	ld.shared.u32 	%r726, [%r46+60];
	ld.shared.u32 	%r725, [%r46+64];
	ld.shared.u32 	%r724, [%r46+68];
	ld.shared.u32 	%r723, [%r46+72];
	bar.sync 	0;
	add.s32 	%r722, %r722, 6;
	add.s32 	%r721, %r721, -6;
	bra.uni 	$L__BB10_39;

}
	// .globl	_ZN3cub18CUB_300001_SM_10006detail10radix_sort30DeviceRadixSortHistogramKernelINS1_5radix10policy_hubIiNS0_8NullTypeEyE10Policy1000ELNS0_9SortOrderE0EiyNS1_21identity_decomposer_tEEEvPT2_PKT1_SB_iiT3_
.visible .entry _ZN3cub18CUB_300001_SM_10006detail10radix_sort30DeviceRadixSortHistogramKernelINS1_5radix10policy_hubIiNS0_8NullTypeEyE10Policy1000ELNS0_9SortOrderE0EiyNS1_21identity_decomposer_tEEEvPT2_PKT1_SB_iiT3_(
	.param .u64 .ptr .align 1 _ZN3cub18CUB_300001_SM_10006detail10radix_sort30DeviceRadixSortHistogramKernelINS1_5radix10policy_hubIiNS0_8NullTypeEyE10Policy1000ELNS0_9SortOrderE0EiyNS1_21identity_decomposer_tEEEvPT2_PKT1_SB_iiT3__param_0,
	.param .u64 .ptr .align 1 _ZN3cub18CUB_300001_SM_10006detail10radix_sort30DeviceRadixSortHistogramKernelINS1_5radix10policy_hubIiNS0_8NullTypeEyE10Policy1000ELNS0_9SortOrderE0EiyNS1_21identity_decomposer_tEEEvPT2_PKT1_SB_iiT3__param_1,
	.param .u64 _ZN3cub18CUB_300001_SM_10006detail10radix_sort30DeviceRadixSortHistogramKernelINS1_5radix10policy_hubIiNS0_8NullTypeEyE10Policy1000ELNS0_9SortOrderE0EiyNS1_21identity_decomposer_tEEEvPT2_PKT1_SB_iiT3__param_2,
	.param .u32 _ZN3cub18CUB_300001_SM_10006detail10radix_sort30DeviceRadixSortHistogramKernelINS1_5radix10policy_hubIiNS0_8NullTypeEyE10Policy1000ELNS0_9SortOrderE0EiyNS1_21identity_decomposer_tEEEvPT2_PKT1_SB_iiT3__param_3,
	.param .u32 _ZN3cub18CUB_300001_SM_10006detail10radix_sort30DeviceRadixSortHistogramKernelINS1_5radix10policy_hubIiNS0_8NullTypeEyE10Policy1000ELNS0_9SortOrderE0EiyNS1_21identity_decomposer_tEEEvPT2_PKT1_SB_iiT3__param_4,
	.param .align 1 .b8 _ZN3cub18CUB_300001_SM_10006detail10radix_sort30DeviceRadixSortHistogramKernelINS1_5radix10policy_hubIiNS0_8NullTypeEyE10Policy1000ELNS0_9SortOrderE0EiyNS1_21identity_decomposer_tEEEvPT2_PKT1_SB_iiT3__param_5[1]
)
.maxntid 128
{
	.reg .pred 	%p<91>;
	.reg .b32 	%r<486>;
	.reg .b64 	%rd<137>;
	// demoted variable
	.shared .align 4 .b8 _ZZN3cub18CUB_300001_SM_10006detail10radix_sort30DeviceRadixSortHistogramKernelINS1_5radix10policy_hubIiNS0_8NullTypeEyE10Policy1000ELNS0_9SortOrderE0EiyNS1_21identity_decomposer_tEEEvPT2_PKT1_SB_iiT3_E12temp_storage[4096];
	ld.param.u64 	%rd18, [_ZN3cub18CUB_300001_SM_10006detail10radix_sort30DeviceRadixSortHistogramKernelINS1_5radix10policy_hubIiNS0_8NullTypeEyE10Policy1000ELNS0_9SortOrderE0EiyNS1_21identity_decomposer_tEEEvPT2_PKT1_SB_iiT3__param_0];
	ld.param.u64 	%rd19, [_ZN3cub18CUB_300001_SM_10006detail10radix_sort30DeviceRadixSortHistogramKernelINS1_5radix10policy_hubIiNS0_8NullTypeEyE10Policy1000ELNS0_9SortOrderE0EiyNS1_21identity_decomposer_tEEEvPT2_PKT1_SB_iiT3__param_1];
	ld.param.u64 	%rd17, [_ZN3cub18CUB_300001_SM_10006detail10radix_sort30DeviceRadixSortHistogramKernelINS1_5radix10policy_hubIiNS0_8NullTypeEyE10Policy1000ELNS0_9SortOrderE0EiyNS1_21identity_decomposer_tEEEvPT2_PKT1_SB_iiT3__param_2];
	ld.param.u32 	%r174, [_ZN3cub18CUB_300001_SM_10006detail10radix_sort30DeviceRadixSortHistogramKernelINS1_5radix10policy_hubIiNS0_8NullTypeEyE10Policy1000ELNS0_9SortOrderE0EiyNS1_21identity_decomposer_tEEEvPT2_PKT1_SB_iiT3__param_3];
	ld.param.u32 	%r175, [_ZN3cub18CUB_300001_SM_10006detail10radix_sort30DeviceRadixSortHistogramKernelINS1_5radix10policy_hubIiNS0_8NullTypeEyE10Policy1000ELNS0_9SortOrderE0EiyNS1_21identity_decomposer_tEEEvPT2_PKT1_SB_iiT3__param_4];
	cvta.to.global.u64 	%rd1, %rd19;
	cvta.to.global.u64 	%rd2, %rd18;
	setp.eq.s64 	%p2, %rd17, 0;
	@%p2 bra 	$L__BB11_153;
	sub.s32 	%r176, %r175, %r174;
	add.s32 	%r177, %r176, 7;
	shr.s32 	%r178, %r177, 31;
	shr.u32 	%r179, %r178, 29;
	add.s32 	%r180, %r177, %r179;
	shr.s32 	%r181, %r180, 3;
	mov.u32 	%r182, %tid.x;
	setp.gt.u32 	%p3, %r182, 255;
	setp.lt.s32 	%p4, %r177, 8;
	mov.u32 	%r183, %ctaid.x;
	shl.b32 	%r184, %r183, 11;
	cvt.u64.u32 	%rd3, %r184;
	mov.u32 	%r185, %nctaid.x;
	shl.b32 	%r186, %r185, 11;
	cvt.u64.u32 	%rd4, %r186;
	add.s32 	%r1, %r181, -1;
	and.b32  	%r2, %r181, 15;
	and.b32  	%r3, %r181, 7;
	add.s32 	%r4, %r3, -1;
	and.b32  	%r5, %r181, 3;
	or.pred  	%p1, %p3, %p4;
	shl.b32 	%r187, %r182, 2;
	mov.u32 	%r188, _ZZN3cub18CUB_300001_SM_10006detail10radix_sort30DeviceRadixSortHistogramKernelINS1_5radix10policy_hubIiNS0_8NullTypeEyE10Policy1000ELNS0_9SortOrderE0EiyNS1_21identity_decomposer_tEEEvPT2_PKT1_SB_iiT3_E12temp_storage;
	add.s32 	%r6, %r188, %r187;
	and.b32  	%r7, %r181, 268435440;
	cvt.u64.u32 	%rd5, %r182;
	add.s32 	%r8, %r182, 128;
	add.s32 	%r9, %r182, 256;
	add.s32 	%r10, %r182, 384;
	add.s32 	%r11, %r182, 512;
	add.s32 	%r12, %r182, 640;
	add.s32 	%r13, %r182, 768;
	or.b32  	%r14, %r182, 1024;
	add.s32 	%r15, %r182, 1920;
	and.b32  	%r16, %r181, 268435448;
	and.b32  	%r17, %r181, 1;
	neg.s32 	%r18, %r7;
	add.s32 	%r19, %r6, 8192;
	add.s64 	%rd21, %rd17, -1;
	shr.u64 	%rd22, %rd21, 30;
	add.s64 	%rd23, %rd22, 1;
	min.u64 	%rd6, %rd23, %rd17;
	mov.b64 	%rd135, 0;
$L__BB11_2:
	@%p1 bra 	$L__BB11_30;
	setp.lt.u32 	%p5, %r1, 15;
	mov.b32 	%r439, 0;
	@%p5 bra 	$L__BB11_6;
	mov.u32 	%r436, %r19;
	mov.u32 	%r437, %r18;
$L__BB11_5:
	.pragma "nounroll";
	mov.b32 	%r190, 0;
	st.shared.u32 	[%r436+-8192], %r190;
	st.shared.u32 	[%r436+-7168], %r190;
	st.shared.u32 	[%r436+-6144], %r190;
	st.shared.u32 	[%r436+-5120], %r190;
	st.shared.u32 	[%r436+-4096], %r190;
	st.shared.u32 	[%r436+-3072], %r190;
	st.shared.u32 	[%r436+-2048], %r190;
	st.shared.u32 	[%r436+-1024], %r190;
	st.shared.u32 	[%r436], %r190;
	st.shared.u32 	[%r436+1024], %r190;
	st.shared.u32 	[%r436+2048], %r190;
	st.shared.u32 	[%r436+3072], %r190;
	st.shared.u32 	[%r436+4096], %r190;
	st.shared.u32 	[%r436+5120], %r190;
	st.shared.u32 	[%r436+6144], %r190;
	st.shared.u32 	[%r436+7168], %r190;
	add.s32 	%r437, %r437, 16;
	add.s32 	%r436, %r436, 16384;
	setp.ne.s32 	%p6, %r437, 0;
	mov.u32 	%r439, %r7;
	@%p6 bra 	$L__BB11_5;
$L__BB11_6:
	add.s32 	%r25, %r2, -1;
	setp.eq.s32 	%p7, %r2, 0;
	@%p7 bra 	$L__BB11_16;
	setp.lt.u32 	%p8, %r25, 7;
	@%p8 bra 	$L__BB11_9;
	shl.b32 	%r191, %r439, 10;
	add.s32 	%r192, %r6, %r191;
	mov.b32 	%r193, 0;
	st.shared.u32 	[%r192], %r193;
	st.shared.u32 	[%r192+1024], %r193;
	st.shared.u32 	[%r192+2048], %r193;
	st.shared.u32 	[%r192+3072], %r193;
	st.shared.u32 	[%r192+4096], %r193;
	st.shared.u32 	[%r192+5120], %r193;
	st.shared.u32 	[%r192+6144], %r193;
	st.shared.u32 	[%r192+7168], %r193;
	add.s32 	%r439, %r439, 8;
$L__BB11_9:
	setp.eq.s32 	%p9, %r3, 0;
	@%p9 bra 	$L__BB11_16;
	setp.lt.u32 	%p10, %r4, 3;
	@%p10 bra 	$L__BB11_12;
	shl.b32 	%r194, %r439, 10;
	add.s32 	%r195, %r6, %r194;
	mov.b32 	%r196, 0;
	st.shared.u32 	[%r195], %r196;
	st.shared.u32 	[%r195+1024], %r196;
	st.shared.u32 	[%r195+2048], %r196;
	st.shared.u32 	[%r195+3072], %r196;
	add.s32 	%r439, %r439, 4;
$L__BB11_12:
	setp.eq.s32 	%p11, %r5, 0;
	@%p11 bra 	$L__BB11_16;
	setp.eq.s32 	%p12, %r5, 1;
	shl.b32 	%r197, %r439, 10;
	add.s32 	%r30, %r6, %r197;
	mov.b32 	%r198, 0;
	st.shared.u32 	[%r30], %r198;
	@%p12 bra 	$L__BB11_16;
	setp.eq.s32 	%p13, %r5, 2;
	mov.b32 	%r199, 0;
	st.shared.u32 	[%r30+1024], %r199;
	@%p13 bra 	$L__BB11_16;
	mov.b32 	%r200, 0;
	st.shared.u32 	[%r30+2048], %r200;
$L__BB11_16:
	cvt.u32.u64 	%r201, %rd5;
	setp.gt.u32 	%p14, %r201, 127;
	@%p14 bra 	$L__BB11_30;
	setp.lt.u32 	%p15, %r1, 15;
	mov.b32 	%r443, 0;
	@%p15 bra 	$L__BB11_20;
	mov.b32 	%r441, 0;
$L__BB11_19:
	.pragma "nounroll";
	shl.b32 	%r204, %r441, 10;
	add.s32 	%r205, %r6, %r204;
	mov.b32 	%r206, 0;
	st.shared.u32 	[%r205+512], %r206;
	st.shared.u32 	[%r205+1536], %r206;
	st.shared.u32 	[%r205+2560], %r206;
	st.shared.u32 	[%r205+3584], %r206;
	st.shared.u32 	[%r205+4608], %r206;
	st.shared.u32 	[%r205+5632], %r206;
	st.shared.u32 	[%r205+6656], %r206;
	st.shared.u32 	[%r205+7680], %r206;
	st.shared.u32 	[%r205+8704], %r206;
	st.shared.u32 	[%r205+9728], %r206;
	st.shared.u32 	[%r205+10752], %r206;
	st.shared.u32 	[%r205+11776], %r206;
	st.shared.u32 	[%r205+12800], %r206;
	st.shared.u32 	[%r205+13824], %r206;
	st.shared.u32 	[%r205+14848], %r206;
	st.shared.u32 	[%r205+15872], %r206;
	add.s32 	%r441, %r441, 16;
	setp.ne.s32 	%p16, %r441, %r7;
	mov.u32 	%r443, %r7;
	@%p16 bra 	$L__BB11_19;
$L__BB11_20:
	setp.eq.s32 	%p17, %r2, 0;
	@%p17 bra 	$L__BB11_30;
	setp.lt.u32 	%p18, %r25, 7;
	@%p18 bra 	$L__BB11_23;
	shl.b32 	%r207, %r443, 10;
	add.s32 	%r208, %r6, %r207;
	mov.b32 	%r209, 0;
	st.shared.u32 	[%r208+512], %r209;
	st.shared.u32 	[%r208+1536], %r209;
	st.shared.u32 	[%r208+2560], %r209;
	st.shared.u32 	[%r208+3584], %r209;
	st.shared.u32 	[%r208+4608], %r209;
	st.shared.u32 	[%r208+5632], %r209;
	st.shared.u32 	[%r208+6656], %r209;
	st.shared.u32 	[%r208+7680], %r209;
	add.s32 	%r443, %r443, 8;
$L__BB11_23:
	setp.eq.s32 	%p19, %r3, 0;
	@%p19 bra 	$L__BB11_30;
	setp.lt.u32 	%p20, %r4, 3;
	@%p20 bra 	$L__BB11_26;
	shl.b32 	%r210, %r443, 10;
	add.s32 	%r211, %r6, %r210;
	mov.b32 	%r212, 0;
	st.shared.u32 	[%r211+512], %r212;
	st.shared.u32 	[%r211+1536], %r212;
	st.shared.u32 	[%r211+2560], %r212;
	st.shared.u32 	[%r211+3584], %r212;
	add.s32 	%r443, %r443, 4;
$L__BB11_26:
	setp.eq.s32 	%p21, %r5, 0;
	@%p21 bra 	$L__BB11_30;
	setp.eq.s32 	%p22, %r5, 1;
	shl.b32 	%r213, %r443, 10;
	add.s32 	%r38, %r6, %r213;
	mov.b32 	%r214, 0;
	st.shared.u32 	[%r38+512], %r214;
	@%p22 bra 	$L__BB11_30;
	setp.eq.s32 	%p23, %r5, 2;
	mov.b32 	%r215, 0;
	st.shared.u32 	[%r38+1536], %r215;
	@%p23 bra 	$L__BB11_30;
	mov.b32 	%r216, 0;
	st.shared.u32 	[%r38+2560], %r216;
$L__BB11_30:
	bar.sync 	0;
	bar.sync 	0;
	shl.b64 	%rd8, %rd135, 30;
	sub.s64 	%rd24, %rd17, %rd8;
	min.u64 	%rd9, %rd24, 1073741824;
	setp.le.u64 	%p24, %rd9, %rd3;
	@%p24 bra 	$L__BB11_70;
	mov.u64 	%rd136, %rd3;
$L__BB11_32:
	add.s64 	%rd11, %rd136, %rd8;
	sub.s64 	%rd12, %rd17, %rd11;
	setp.lt.u64 	%p25, %rd12, 2048;
	@%p25 bra 	$L__BB11_34;
	add.s64 	%rd27, %rd11, %rd5;
	shl.b64 	%rd28, %rd27, 2;
	add.s64 	%rd29, %rd1, %rd28;
	ld.global.u32 	%r475, [%rd29];
	ld.global.u32 	%r474, [%rd29+512];
	ld.global.u32 	%r473, [%rd29+1024];
	ld.global.u32 	%r472, [%rd29+1536];
	ld.global.u32 	%r471, [%rd29+2048];
	ld.global.u32 	%r470, [%rd29+2560];
	ld.global.u32 	%r469, [%rd29+3072];
	ld.global.u32 	%r468, [%rd29+3584];
	ld.global.u32 	%r467, [%rd29+4096];
	ld.global.u32 	%r466, [%rd29+4608];
	ld.global.u32 	%r465, [%rd29+5120];
	ld.global.u32 	%r464, [%rd29+5632];
	ld.global.u32 	%r463, [%rd29+6144];
	ld.global.u32 	%r462, [%rd29+6656];
	ld.global.u32 	%r461, [%rd29+7168];
	ld.global.u32 	%r460, [%rd29+7680];
	bra.uni 	$L__BB11_66;
$L__BB11_34:
	cvt.u32.u64 	%r218, %rd5;
	cvt.u32.u64 	%r55, %rd12;
	setp.ge.s32 	%p26, %r218, %r55;
	add.s64 	%rd25, %rd11, %rd5;
	shl.b64 	%rd26, %rd25, 2;
	add.s64 	%rd13, %rd1, %rd26;
	mov.b32 	%r475, 2147483647;
	@%p26 bra 	$L__BB11_36;
	ld.global.u32 	%r475, [%rd13];
$L__BB11_36:
	setp.ge.s32 	%p27, %r8, %r55;
	mov.b32 	%r474, 2147483647;
	@%p27 bra 	$L__BB11_38;
	ld.global.u32 	%r474, [%rd13+512];
$L__BB11_38:
	setp.ge.s32 	%p28, %r9, %r55;
	mov.b32 	%r473, 2147483647;
	@%p28 bra 	$L__BB11_40;
	ld.global.u32 	%r473, [%rd13+1024];
$L__BB11_40:
	setp.ge.s32 	%p29, %r10, %r55;
	mov.b32 	%r472, 2147483647;
	@%p29 bra 	$L__BB11_42;
	ld.global.u32 	%r472, [%rd13+1536];
$L__BB11_42:
	setp.ge.s32 	%p30, %r11, %r55;
	mov.b32 	%r471, 2147483647;
	@%p30 bra 	$L__BB11_44;
	ld.global.u32 	%r471, [%rd13+2048];
$L__BB11_44:
	setp.ge.s32 	%p31, %r12, %r55;
	mov.b32 	%r470, 2147483647;
	@%p31 bra 	$L__BB11_46;
	ld.global.u32 	%r470, [%rd13+2560];
$L__BB11_46:
	setp.ge.s32 	%p32, %r13, %r55;
	mov.b32 	%r469, 2147483647;
	@%p32 bra 	$L__BB11_48;
	ld.global.u32 	%r469, [%rd13+3072];
$L__BB11_48:
	mov.u32 	%r226, %tid.x;
	add.s32 	%r227, %r226, 896;
	setp.ge.s32 	%p33, %r227, %r55;
	mov.b32 	%r468, 2147483647;
	@%p33 bra 	$L__BB11_50;
	ld.global.u32 	%r468, [%rd13+3584];
$L__BB11_50:
	setp.ge.s32 	%p34, %r14, %r55;
	mov.b32 	%r467, 2147483647;
	@%p34 bra 	$L__BB11_52;
	ld.global.u32 	%r467, [%rd13+4096];
$L__BB11_52:
	add.s32 	%r231, %r226, 1152;
	setp.ge.s32 	%p35, %r231, %r55;
	mov.b32 	%r466, 2147483647;
	@%p35 bra 	$L__BB11_54;
	ld.global.u32 	%r466, [%rd13+4608];
$L__BB11_54:
	add.s32 	%r234, %r226, 1280;
	setp.ge.s32 	%p36, %r234, %r55;
	mov.b32 	%r465, 2147483647;
	@%p36 bra 	$L__BB11_56;
	ld.global.u32 	%r465, [%rd13+5120];
$L__BB11_56:
	add.s32 	%r237, %r226, 1408;
	setp.ge.s32 	%p37, %r237, %r55;
	mov.b32 	%r464, 2147483647;
	@%p37 bra 	$L__BB11_58;
	ld.global.u32 	%r464, [%rd13+5632];
$L__BB11_58:
	add.s32 	%r240, %r226, 1536;
	setp.ge.s32 	%p38, %r240, %r55;
	mov.b32 	%r463, 2147483647;
	@%p38 bra 	$L__BB11_60;
	ld.global.u32 	%r463, [%rd13+6144];
$L__BB11_60:
	add.s32 	%r243, %r226, 1664;
	setp.ge.s32 	%p39, %r243, %r55;
	mov.b32 	%r462, 2147483647;
	@%p39 bra 	$L__BB11_62;
	ld.global.u32 	%r462, [%rd13+6656];
$L__BB11_62:
	add.s32 	%r246, %r226, 1792;
	setp.ge.s32 	%p40, %r246, %r55;
	mov.b32 	%r461, 2147483647;
	@%p40 bra 	$L__BB11_64;
	ld.global.u32 	%r461, [%rd13+7168];
$L__BB11_64:
	setp.ge.s32 	%p41, %r15, %r55;
	mov.b32 	%r460, 2147483647;
	@%p41 bra 	$L__BB11_66;
	ld.global.u32 	%r460, [%rd13+7680];
$L__BB11_66:
	setp.le.s32 	%p42, %r175, %r174;
	@%p42 bra 	$L__BB11_69;
	xor.b32  	%r103, %r460, -2147483648;
	xor.b32  	%r104, %r461, -2147483648;
	xor.b32  	%r105, %r462, -2147483648;
	xor.b32  	%r106, %r463, -2147483648;
	xor.b32  	%r107, %r464, -2147483648;
	xor.b32  	%r108, %r465, -2147483648;
	xor.b32  	%r109, %r466, -2147483648;
	xor.b32  	%r110, %r467, -2147483648;
	xor.b32  	%r111, %r468, -2147483648;
	xor.b32  	%r112, %r469, -2147483648;
	xor.b32  	%r113, %r470, -2147483648;
	xor.b32  	%r114, %r471, -2147483648;
	xor.b32  	%r115, %r472, -2147483648;
	xor.b32  	%r116, %r473, -2147483648;
	xor.b32  	%r117, %r474, -2147483648;
	xor.b32  	%r118, %r475, -2147483648;
	mov.b32 	%r476, 0;
	mov.u32 	%r477, %r174;
$L__BB11_68:
	sub.s32 	%r249, %r175, %r477;
	shl.b32 	%r250, %r476, 10;
	mov.u32 	%r251, _ZZN3cub18CUB_300001_SM_10006detail10radix_sort30DeviceRadixSortHistogramKernelINS1_5radix10policy_hubIiNS0_8NullTypeEyE10Policy1000ELNS0_9SortOrderE0EiyNS1_21identity_decomposer_tEEEvPT2_PKT1_SB_iiT3_E12temp_storage;
	add.s32 	%r252, %r251, %r250;
	min.s32 	%r253, %r249, 8;
	mov.b32 	%r254, -1;
	shl.b32 	%r255, %r254, %r253;
	not.b32 	%r256, %r255;
	shr.u32 	%r257, %r118, %r477;
	and.b32  	%r258, %r257, %r256;
	shl.b32 	%r259, %r258, 2;
	add.s32 	%r260, %r252, %r259;
	atom.shared.add.u32 	%r261, [%r260], 1;
	shr.u32 	%r262, %r117, %r477;
	and.b32  	%r263, %r262, %r256;
	shl.b32 	%r264, %r263, 2;
	add.s32 	%r265, %r252, %r264;
	atom.shared.add.u32 	%r266, [%r265], 1;
	shr.u32 	%r267, %r116, %r477;
	and.b32  	%r268, %r267, %r256;
	shl.b32 	%r269, %r268, 2;
	add.s32 	%r270, %r252, %r269;
	atom.shared.add.u32 	%r271, [%r270], 1;
	shr.u32 	%r272, %r115, %r477;
	and.b32  	%r273, %r272, %r256;
	shl.b32 	%r274, %r273, 2;
	add.s32 	%r275, %r252, %r274;
	atom.shared.add.u32 	%r276, [%r275], 1;
	shr.u32 	%r277, %r114, %r477;
	and.b32  	%r278, %r277, %r256;
	shl.b32 	%r279, %r278, 2;
	add.s32 	%r280, %r252, %r279;
	atom.shared.add.u32 	%r281, [%r280], 1;
	shr.u32 	%r282, %r113, %r477;
	and.b32  	%r283, %r282, %r256;
	shl.b32 	%r284, %r283, 2;
	add.s32 	%r285, %r252, %r284;
	atom.shared.add.u32 	%r286, [%r285], 1;
	shr.u32 	%r287, %r112, %r477;
	and.b32  	%r288, %r287, %r256;
	shl.b32 	%r289, %r288, 2;
	add.s32 	%r290, %r252, %r289;
	atom.shared.add.u32 	%r291, [%r290], 1;
	shr.u32 	%r292, %r111, %r477;
	and.b32  	%r293, %r292, %r256;
	shl.b32 	%r294, %r293, 2;
	add.s32 	%r295, %r252, %r294;
	atom.shared.add.u32 	%r296, [%r295], 1;
	shr.u32 	%r297, %r110, %r477;
	and.b32  	%r298, %r297, %r256;
	shl.b32 	%r299, %r298, 2;
	add.s32 	%r300, %r252, %r299;
	atom.shared.add.u32 	%r301, [%r300], 1;
	shr.u32 	%r302, %r109, %r477;
	and.b32  	%r303, %r302, %r256;
	shl.b32 	%r304, %r303, 2;
	add.s32 	%r305, %r252, %r304;
	atom.shared.add.u32 	%r306, [%r305], 1;
	shr.u32 	%r307, %r108, %r477;
	and.b32  	%r308, %r307, %r256;
	shl.b32 	%r309, %r308, 2;
	add.s32 	%r310, %r252, %r309;
	atom.shared.add.u32 	%r311, [%r310], 1;
	shr.u32 	%r312, %r107, %r477;
	and.b32  	%r313, %r312, %r256;
	shl.b32 	%r314, %r313, 2;
	add.s32 	%r315, %r252, %r314;
	atom.shared.add.u32 	%r316, [%r315], 1;
	shr.u32 	%r317, %r106, %r477;
	and.b32  	%r318, %r317, %r256;
	shl.b32 	%r319, %r318, 2;
	add.s32 	%r320, %r252, %r319;
	atom.shared.add.u32 	%r321, [%r320], 1;
	shr.u32 	%r322, %r105, %r477;
	and.b32  	%r323, %r322, %r256;
	shl.b32 	%r324, %r323, 2;
	add.s32 	%r325, %r252, %r324;
	atom.shared.add.u32 	%r326, [%r325], 1;
	shr.u32 	%r327, %r104, %r477;
	and.b32  	%r328, %r327, %r256;
	shl.b32 	%r329, %r328, 2;
	add.s32 	%r330, %r252, %r329;
	atom.shared.add.u32 	%r331, [%r330], 1;
	shr.u32 	%r332, %r103, %r477;
	and.b32  	%r333, %r332, %r256;
	shl.b32 	%r334, %r333, 2;
	add.s32 	%r335, %r252, %r334;
	atom.shared.add.u32 	%r336, [%r335], 1;
	add.s32 	%r477, %r477, 8;
	add.s32 	%r476, %r476, 1;
	setp.lt.s32 	%p43, %r477, %r175;
	@%p43 bra 	$L__BB11_68;
$L__BB11_69:
	add.s64 	%rd136, %rd136, %rd4;
	setp.lt.u64 	%p44, %rd136, %rd9;
	@%p44 bra 	$L__BB11_32;
$L__BB11_70:
	bar.sync 	0;
	@%p1 bra 	$L__BB11_152;
	setp.lt.u32 	%p45, %r1, 7;
	mov.b32 	%r480, 0;
	@%p45 bra 	$L__BB11_90;
	mov.b32 	%r478, 0;
$L__BB11_73:
	.pragma "nounroll";
	shl.b32 	%r339, %r478, 10;
	add.s32 	%r124, %r6, %r339;
	ld.shared.u32 	%r125, [%r124];
	setp.eq.s32 	%p46, %r125, 0;
	@%p46 bra 	$L__BB11_75;
	cvt.u32.u64 	%r340, %rd5;
	shl.b32 	%r341, %r478, 8;
	add.s32 	%r342, %r341, %r340;
	mul.wide.u32 	%rd30, %r342, 8;
	add.s64 	%rd31, %rd2, %rd30;
	cvt.u64.u32 	%rd32, %r125;
	atom.global.add.u64 	%rd33, [%rd31], %rd32;
$L__BB11_75:
	ld.shared.u32 	%r126, [%r124+1024];
	setp.eq.s32 	%p47, %r126, 0;
	@%p47 bra 	$L__BB11_77;
	cvt.u32.u64 	%r343, %rd5;
	shl.b32 	%r344, %r478, 8;
	add.s32 	%r345, %r344, %r343;
	add.s32 	%r346, %r345, 256;
	mul.wide.u32 	%rd34, %r346, 8;
	add.s64 	%rd35, %rd2, %rd34;
	cvt.u64.u32 	%rd36, %r126;
	atom.global.add.u64 	%rd37, [%rd35], %rd36;
$L__BB11_77:
	ld.shared.u32 	%r127, [%r124+2048];
	setp.eq.s32 	%p48, %r127, 0;
	@%p48 bra 	$L__BB11_79;
	cvt.u32.u64 	%r347, %rd5;
	shl.b32 	%r348, %r478, 8;
	add.s32 	%r349, %r348, %r347;
	add.s32 	%r350, %r349, 512;
	mul.wide.u32 	%rd38, %r350, 8;
	add.s64 	%rd39, %rd2, %rd38;
	cvt.u64.u32 	%rd40, %r127;
	atom.global.add.u64 	%rd41, [%rd39], %rd40;
$L__BB11_79:
	ld.shared.u32 	%r128, [%r124+3072];
	setp.eq.s32 	%p49, %r128, 0;
	@%p49 bra 	$L__BB11_81;
	cvt.u32.u64 	%r351, %rd5;
	shl.b32 	%r352, %r478, 8;
	add.s32 	%r353, %r352, %r351;
	add.s32 	%r354, %r353, 768;
	mul.wide.u32 	%rd42, %r354, 8;
	add.s64 	%rd43, %rd2, %rd42;
	cvt.u64.u32 	%rd44, %r128;
	atom.global.add.u64 	%rd45, [%rd43], %rd44;
$L__BB11_81:
	ld.shared.u32 	%r129, [%r124+4096];
	setp.eq.s32 	%p50, %r129, 0;
	@%p50 bra 	$L__BB11_83;
	cvt.u32.u64 	%r355, %rd5;
	shl.b32 	%r356, %r478, 8;
	add.s32 	%r357, %r356, %r355;
	add.s32 	%r358, %r357, 1024;
	mul.wide.u32 	%rd46, %r358, 8;
	add.s64 	%rd47, %rd2, %rd46;
	cvt.u64.u32 	%rd48, %r129;
	atom.global.add.u64 	%rd49, [%rd47], %rd48;
$L__BB11_83:
	ld.shared.u32 	%r130, [%r124+5120];
	setp.eq.s32 	%p51, %r130, 0;
	@%p51 bra 	$L__BB11_85;
	cvt.u32.u64 	%r359, %rd5;
	shl.b32 	%r360, %r478, 8;
	add.s32 	%r361, %r360, %r359;
	add.s32 	%r362, %r361, 1280;
	mul.wide.u32 	%rd50, %r362, 8;
	add.s64 	%rd51, %rd2, %rd50;
	cvt.u64.u32 	%rd52, %r130;
	atom.global.add.u64 	%rd53, [%rd51], %rd52;
$L__BB11_85:
	ld.shared.u32 	%r131, [%r124+6144];
	setp.eq.s32 	%p52, %r131, 0;
	@%p52 bra 	$L__BB11_87;
	cvt.u32.u64 	%r363, %rd5;
	shl.b32 	%r364, %r478, 8;
	add.s32 	%r365, %r364, %r363;
	add.s32 	%r366, %r365, 1536;
	mul.wide.u32 	%rd54, %r366, 8;
	add.s64 	%rd55, %rd2, %rd54;
	cvt.u64.u32 	%rd56, %r131;
	atom.global.add.u64 	%rd57, [%rd55], %rd56;
$L__BB11_87:
	ld.shared.u32 	%r132, [%r124+7168];
	setp.eq.s32 	%p53, %r132, 0;
	@%p53 bra 	$L__BB11_89;
	cvt.u32.u64 	%r367, %rd5;
	shl.b32 	%r368, %r478, 8;
	add.s32 	%r369, %r368, %r367;
	add.s32 	%r370, %r369, 1792;
	mul.wide.u32 	%rd58, %r370, 8;
	add.s64 	%rd59, %rd2, %rd58;
	cvt.u64.u32 	%rd60, %r132;
	atom.global.add.u64 	%rd61, [%rd59], %rd60;
$L__BB11_89:
	add.s32 	%r478, %r478, 8;
	setp.ne.s32 	%p54, %r478, %r16;
	mov.u32 	%r480, %r16;
	@%p54 bra 	$L__BB11_73;
$L__BB11_90:
	add.s32 	%r135, %r5, -1;
	setp.eq.s32 	%p55, %r3, 0;
	@%p55 bra 	$L__BB11_111;
	setp.lt.u32 	%p56, %r4, 3;
	@%p56 bra 	$L__BB11_101;
	shl.b32 	%r371, %r480, 10;
	add.s32 	%r136, %r6, %r371;
	ld.shared.u32 	%r137, [%r136];
	setp.eq.s32 	%p57, %r137, 0;
	@%p57 bra 	$L__BB11_94;
	cvt.u32.u64 	%r372, %rd5;
	shl.b32 	%r373, %r480, 8;
	add.s32 	%r374, %r373, %r372;
	mul.wide.u32 	%rd62, %r374, 8;
	add.s64 	%rd63, %rd2, %rd62;
	cvt.u64.u32 	%rd64, %r137;
	atom.global.add.u64 	%rd65, [%rd63], %rd64;
$L__BB11_94:
	ld.shared.u32 	%r138, [%r136+1024];
	setp.eq.s32 	%p58, %r138, 0;
	@%p58 bra 	$L__BB11_96;
	cvt.u32.u64 	%r375, %rd5;
	shl.b32 	%r376, %r480, 8;
	add.s32 	%r377, %r376, %r375;
	add.s32 	%r378, %r377, 256;
	mul.wide.u32 	%rd66, %r378, 8;
	add.s64 	%rd67, %rd2, %rd66;
	cvt.u64.u32 	%rd68, %r138;
	atom.global.add.u64 	%rd69, [%rd67], %rd68;
$L__BB11_96:
	ld.shared.u32 	%r139, [%r136+2048];
	setp.eq.s32 	%p59, %r139, 0;
	@%p59 bra 	$L__BB11_98;
	cvt.u32.u64 	%r379, %rd5;
	shl.b32 	%r380, %r480, 8;
	add.s32 	%r381, %r380, %r379;
	add.s32 	%r382, %r381, 512;
	mul.wide.u32 	%rd70, %r382, 8;
	add.s64 	%rd71, %rd2, %rd70;
	cvt.u64.u32 	%rd72, %r139;
	atom.global.add.u64 	%rd73, [%rd71], %rd72;
$L__BB11_98:
	ld.shared.u32 	%r140, [%r136+3072];
	setp.eq.s32 	%p60, %r140, 0;
	@%p60 bra 	$L__BB11_100;
	cvt.u32.u64 	%r383, %rd5;
	shl.b32 	%r384, %r480, 8;
	add.s32 	%r385, %r384, %r383;
	add.s32 	%r386, %r385, 768;
	mul.wide.u32 	%rd74, %r386, 8;
	add.s64 	%rd75, %rd2, %rd74;
	cvt.u64.u32 	%rd76, %r140;
	atom.global.add.u64 	%rd77, [%rd75], %rd76;
$L__BB11_100:
	add.s32 	%r480, %r480, 4;
$L__BB11_101:
	setp.eq.s32 	%p61, %r5, 0;
	@%p61 bra 	$L__BB11_111;
	setp.eq.s32 	%p62, %r135, 0;
	@%p62 bra 	$L__BB11_108;
	shl.b32 	%r387, %r480, 10;
	add.s32 	%r143, %r6, %r387;
	ld.shared.u32 	%r144, [%r143];
	setp.eq.s32 	%p63, %r144, 0;
	@%p63 bra 	$L__BB11_105;
	cvt.u32.u64 	%r388, %rd5;
	shl.b32 	%r389, %r480, 8;
	add.s32 	%r390, %r389, %r388;
	mul.wide.u32 	%rd78, %r390, 8;
	add.s64 	%rd79, %rd2, %rd78;
	cvt.u64.u32 	%rd80, %r144;
	atom.global.add.u64 	%rd81, [%rd79], %rd80;
$L__BB11_105:
	ld.shared.u32 	%r145, [%r143+1024];
	setp.eq.s32 	%p64, %r145, 0;
	@%p64 bra 	$L__BB11_107;
	cvt.u32.u64 	%r391, %rd5;
	shl.b32 	%r392, %r480, 8;
	add.s32 	%r393, %r392, %r391;
	add.s32 	%r394, %r393, 256;
	mul.wide.u32 	%rd82, %r394, 8;
	add.s64 	%rd83, %rd2, %rd82;
	cvt.u64.u32 	%rd84, %r145;
	atom.global.add.u64 	%rd85, [%rd83], %rd84;
$L__BB11_107:
	add.s32 	%r480, %r480, 2;
$L__BB11_108:
	setp.eq.s32 	%p65, %r17, 0;
	@%p65 bra 	$L__BB11_111;
	shl.b32 	%r395, %r480, 10;
	add.s32 	%r396, %r6, %r395;
	ld.shared.u32 	%r148, [%r396];
	setp.eq.s32 	%p66, %r148, 0;
	@%p66 bra 	$L__BB11_111;
	cvt.u32.u64 	%r397, %rd5;
	shl.b32 	%r398, %r480, 8;
	add.s32 	%r399, %r398, %r397;
	mul.wide.u32 	%rd86, %r399, 8;
	add.s64 	%rd87, %rd2, %rd86;
	cvt.u64.u32 	%rd88, %r148;
	atom.global.add.u64 	%rd89, [%rd87], %rd88;
$L__BB11_111:
	cvt.u32.u64 	%r400, %rd5;
	setp.gt.u32 	%p67, %r400, 127;
	@%p67 bra 	$L__BB11_152;
	setp.lt.u32 	%p68, %r1, 7;
	mov.b32 	%r484, 0;
	@%p68 bra 	$L__BB11_131;
	mov.b32 	%r482, 0;
$L__BB11_114:
	.pragma "nounroll";
	shl.b32 	%r404, %r482, 10;
	add.s32 	%r150, %r6, %r404;
	ld.shared.u32 	%r151, [%r150+512];
	setp.eq.s32 	%p69, %r151, 0;
	shl.b32 	%r405, %r482, 8;
	add.s32 	%r406, %r405, %r400;
	mul.wide.u32 	%rd90, %r406, 8;
	add.s64 	%rd15, %rd2, %rd90;
	@%p69 bra 	$L__BB11_116;
	cvt.u64.u32 	%rd91, %r151;
	atom.global.add.u64 	%rd92, [%rd15+1024], %rd91;
$L__BB11_116:
	ld.shared.u32 	%r152, [%r150+1536];
	setp.eq.s32 	%p70, %r152, 0;
	@%p70 bra 	$L__BB11_118;
	cvt.u64.u32 	%rd93, %r152;
	atom.global.add.u64 	%rd94, [%rd15+3072], %rd93;
$L__BB11_118:
	ld.shared.u32 	%r153, [%r150+2560];
	setp.eq.s32 	%p71, %r153, 0;
	@%p71 bra 	$L__BB11_120;
	cvt.u64.u32 	%rd95, %r153;
	atom.global.add.u64 	%rd96, [%rd15+5120], %rd95;
$L__BB11_120:
	ld.shared.u32 	%r154, [%r150+3584];
	setp.eq.s32 	%p72, %r154, 0;
	@%p72 bra 	$L__BB11_122;
	cvt.u64.u32 	%rd97, %r154;
	atom.global.add.u64 	%rd98, [%rd15+7168], %rd97;
$L__BB11_122:
	ld.shared.u32 	%r155, [%r150+4608];
	setp.eq.s32 	%p73, %r155, 0;
	@%p73 bra 	$L__BB11_124;
	cvt.u64.u32 	%rd99, %r155;
	atom.global.add.u64 	%rd100, [%rd15+9216], %rd99;
$L__BB11_124:
	ld.shared.u32 	%r156, [%r150+5632];
	setp.eq.s32 	%p74, %r156, 0;
	@%p74 bra 	$L__BB11_126;
	cvt.u64.u32 	%rd101, %r156;
	atom.global.add.u64 	%rd102, [%rd15+11264], %rd101;
$L__BB11_126:
	ld.shared.u32 	%r157, [%r150+6656];
	setp.eq.s32 	%p75, %r157, 0;
	@%p75 bra 	$L__BB11_128;
	cvt.u64.u32 	%rd103, %r157;
	atom.global.add.u64 	%rd104, [%rd15+13312], %rd103;
$L__BB11_128:
	ld.shared.u32 	%r158, [%r150+7680];
	setp.eq.s32 	%p76, %r158, 0;
	@%p76 bra 	$L__BB11_130;
	cvt.u64.u32 	%rd105, %r158;
	atom.global.add.u64 	%rd106, [%rd15+15360], %rd105;
$L__BB11_130:
	add.s32 	%r482, %r482, 8;
	setp.ne.s32 	%p77, %r482, %r16;
	mov.u32 	%r484, %r16;
	@%p77 bra 	$L__BB11_114;
$L__BB11_131:
	setp.eq.s32 	%p78, %r3, 0;
	@%p78 bra 	$L__BB11_152;
	setp.lt.u32 	%p79, %r4, 3;
	@%p79 bra 	$L__BB11_142;
	shl.b32 	%r407, %r484, 10;
	add.s32 	%r161, %r6, %r407;
	ld.shared.u32 	%r162, [%r161+512];
	setp.eq.s32 	%p80, %r162, 0;
	@%p80 bra 	$L__BB11_135;
	shl.b32 	%r409, %r484, 8;
	add.s32 	%r410, %r409, %r400;
	mul.wide.u32 	%rd107, %r410, 8;
	add.s64 	%rd108, %rd2, %rd107;
	cvt.u64.u32 	%rd109, %r162;
	atom.global.add.u64 	%rd110, [%rd108+1024], %rd109;
$L__BB11_135:
	ld.shared.u32 	%r163, [%r161+1536];
	setp.eq.s32 	%p81, %r163, 0;
	@%p81 bra 	$L__BB11_137;
	shl.b32 	%r412, %r484, 8;
	add.s32 	%r413, %r412, %r400;
	add.s32 	%r414, %r413, 256;
	mul.wide.u32 	%rd111, %r414, 8;
	add.s64 	%rd112, %rd2, %rd111;
	cvt.u64.u32 	%rd113, %r163;
	atom.global.add.u64 	%rd114, [%rd112+1024], %rd113;
$L__BB11_137:
	ld.shared.u32 	%r164, [%r161+2560];
	setp.eq.s32 	%p82, %r164, 0;
	@%p82 bra 	$L__BB11_139;
	shl.b32 	%r416, %r484, 8;
	add.s32 	%r417, %r416, %r400;
	add.s32 	%r418, %r417, 512;
	mul.wide.u32 	%rd115, %r418, 8;
	add.s64 	%rd116, %rd2, %rd115;
	cvt.u64.u32 	%rd117, %r164;
	atom.global.add.u64 	%rd118, [%rd116+1024], %rd117;
$L__BB11_139:
	ld.shared.u32 	%r165, [%r161+3584];
	setp.eq.s32 	%p83, %r165, 0;
	@%p83 bra 	$L__BB11_141;
	shl.b32 	%r420, %r484, 8;
	add.s32 	%r421, %r420, %r400;
	add.s32 	%r422, %r421, 768;
	mul.wide.u32 	%rd119, %r422, 8;
	add.s64 	%rd120, %rd2, %rd119;
	cvt.u64.u32 	%rd121, %r165;
	atom.global.add.u64 	%rd122, [%rd120+1024], %rd121;
$L__BB11_141:
	add.s32 	%r484, %r484, 4;
$L__BB11_142:
	setp.eq.s32 	%p84, %r5, 0;
	@%p84 bra 	$L__BB11_152;
	setp.eq.s32 	%p85, %r135, 0;
	@%p85 bra 	$L__BB11_149;
	shl.b32 	%r423, %r484, 10;
	add.s32 	%r168, %r6, %r423;
	ld.shared.u32 	%r169, [%r168+512];
	setp.eq.s32 	%p86, %r169, 0;
	@%p86 bra 	$L__BB11_146;
	shl.b32 	%r425, %r484, 8;
	add.s32 	%r426, %r425, %r400;
	mul.wide.u32 	%rd123, %r426, 8;
	add.s64 	%rd124, %rd2, %rd123;
	cvt.u64.u32 	%rd125, %r169;
	atom.global.add.u64 	%rd126, [%rd124+1024], %rd125;
$L__BB11_146:
	ld.shared.u32 	%r170, [%r168+1536];
	setp.eq.s32 	%p87, %r170, 0;
	@%p87 bra 	$L__BB11_148;
	shl.b32 	%r428, %r484, 8;
	add.s32 	%r429, %r428, %r400;
	add.s32 	%r430, %r429, 256;
	mul.wide.u32 	%rd127, %r430, 8;
	add.s64 	%rd128, %rd2, %rd127;
	cvt.u64.u32 	%rd129, %r170;
	atom.global.add.u64 	%rd130, [%rd128+1024], %rd129;
$L__BB11_148:
	add.s32 	%r484, %r484, 2;
$L__BB11_149:
	setp.eq.s32 	%p88, %r17, 0;
	@%p88 bra 	$L__BB11_152;
	shl.b32 	%r431, %r484, 10;
	add.s32 	%r432, %r6, %r431;
	ld.shared.u32 	%r173, [%r432+512];
	setp.eq.s32 	%p89, %r173, 0;
	@%p89 bra 	$L__BB11_152;
	shl.b32 	%r434, %r484, 8;
	add.s32 	%r435, %r434, %r400;
	mul.wide.u32 	%rd131, %r435, 8;
	add.s64 	%rd132, %rd2, %rd131;
	cvt.u64.u32 	%rd133, %r173;
	atom.global.add.u64 	%rd134, [%rd132+1024], %rd133;
$L__BB11_152:
	bar.sync 	0;
	add.s64 	%rd135, %rd135, 1;
	setp.ne.s64 	%p90, %rd135, %rd6;
	@%p90 bra 	$L__BB11_2;
$L__BB11_153:
	ret;

}
	// .globl	_ZN3cub18CUB_300001_SM_10006detail10radix_sort33DeviceRadixSortExclusiveSumKernelINS1_5radix10policy_hubIiNS0_8NullTypeEyE10Policy1000EyEEvPT0_
.visible .entry _ZN3cub18CUB_300001_SM_10006detail10radix_sort33DeviceRadixSortExclusiveSumKernelINS1_5radix10policy_hubIiNS0_8NullTypeEyE10Policy1000EyEEvPT0_(
	.param .u64 .ptr .align 1 _ZN3cub18CUB_300001_SM_10006detail10radix_sort33DeviceRadixSortExclusiveSumKernelINS1_5radix10policy_hubIiNS0_8NullTypeEyE10Policy1000EyEEvPT0__param_0
)
{
	.reg .pred 	%p<4>;
	.reg .b32 	%r<28>;
	.reg .b64 	%rd<54>;
	// demoted variable
	.shared .align 16 .b8 _ZZN3cub18CUB_300001_SM_10006detail10radix_sort33DeviceRadixSortExclusiveSumKernelINS1_5radix10policy_hubIiNS0_8NullTypeEyE10Policy1000EyEEvPT0_E12temp_storage[2336];
	ld.param.u64 	%rd5, [_ZN3cub18CUB_300001_SM_10006detail10radix_sort33DeviceRadixSortExclusiveSumKernelINS1_5radix10policy_hubIiNS0_8NullTypeEyE10Policy1000EyEEvPT0__param_0];
	cvta.to.global.u64 	%rd6, %rd5;
	mov.u32 	%r3, %ctaid.x;
	shl.b32 	%r4, %r3, 8;
	mov.u32 	%r1, %tid.x;
	setp.gt.u32 	%p1, %r1, 255;
	add.s32 	%r5, %r4, %r1;
	mul.wide.s32 	%rd7, %r5, 8;
	add.s64 	%rd1, %rd6, %rd7;
	@%p1 bra 	$L__BB12_2;
	ld.global.u64 	%rd53, [%rd1];
$L__BB12_2:
	shr.u32 	%r6, %r1, 3;
	add.s32 	%r7, %r6, %r1;
	shl.b32 	%r8, %r7, 3;
	mov.u32 	%r9, _ZZN3cub18CUB_300001_SM_10006detail10radix_sort33DeviceRadixSortExclusiveSumKernelINS1_5radix10policy_hubIiNS0_8NullTypeEyE10Policy1000EyEEvPT0_E12temp_storage;
	add.s32 	%r10, %r9, %r8;
	add.s32 	%r2, %r10, 16;
	st.shared.u64 	[%r10+16], %rd53;
	bar.sync 	0;
	setp.gt.u32 	%p2, %r1, 31;
	@%p2 bra 	$L__BB12_4;
	mad.lo.s32 	%r27, %r1, 72, %r9;
	ld.shared.u64 	%rd23, [%r27+16];
	ld.shared.u64 	%rd24, [%r27+24];
	ld.shared.u64 	%rd25, [%r27+32];
	ld.shared.u64 	%rd26, [%r27+40];
	ld.shared.u64 	%rd27, [%r27+48];
	ld.shared.u64 	%rd28, [%r27+56];
	ld.shared.u64 	%rd29, [%r27+64];
	ld.shared.u64 	%rd30, [%r27+72];
	add.s64 	%rd31, %rd24, %rd23;
	add.s64 	%rd32, %rd31, %rd25;
	add.s64 	%rd33, %rd32, %rd26;
	add.s64 	%rd34, %rd33, %rd27;
	add.s64 	%rd35, %rd34, %rd28;
	add.s64 	%rd36, %rd35, %rd29;
	add.s64 	%rd10, %rd36, %rd30;
	mov.b32 	%r11, 1;
	mov.b32 	%r24, 0;
	mov.b32 	%r25, -1;
	// begin inline asm
	{  .reg .u64 r0;  .reg .u32 lo;  .reg .u32 hi;  .reg .pred p;  mov.b64 {lo, hi}, %rd10;  shfl.sync.up.b32 lo|p, lo, %r11, %r24, %r25;  shfl.sync.up.b32 hi|p, hi, %r11, %r24, %r25;  mov.b64 r0, {lo, hi};  @p add.u64 r0, r0, %rd10;  mov.u64 %rd8, r0;}
	// end inline asm
	mov.b32 	%r14, 2;
	// begin inline asm
	{  .reg .u64 r0;  .reg .u32 lo;  .reg .u32 hi;  .reg .pred p;  mov.b64 {lo, hi}, %rd8;  shfl.sync.up.b32 lo|p, lo, %r14, %r24, %r25;  shfl.sync.up.b32 hi|p, hi, %r14, %r24, %r25;  mov.b64 r0, {lo, hi};  @p add.u64 r0, r0, %rd8;  mov.u64 %rd11, r0;}
	// end inline asm
	mov.b32 	%r17, 4;
	// begin inline asm
	{  .reg .u64 r0;  .reg .u32 lo;  .reg .u32 hi;  .reg .pred p;  mov.b64 {lo, hi}, %rd11;  shfl.sync.up.b32 lo|p, lo, %r17, %r24, %r25;  shfl.sync.up.b32 hi|p, hi, %r17, %r24, %r25;  mov.b64 r0, {lo, hi};  @p add.u64 r0, r0, %rd11;  mov.u64 %rd14, r0;}
	// end inline asm
	mov.b32 	%r20, 8;
	// begin inline asm
	{  .reg .u64 r0;  .reg .u32 lo;  .reg .u32 hi;  .reg .pred p;  mov.b64 {lo, hi}, %rd14;  shfl.sync.up.b32 lo|p, lo, %r20, %r24, %r25;  shfl.sync.up.b32 hi|p, hi, %r20, %r24, %r25;  mov.b64 r0, {lo, hi};  @p add.u64 r0, r0, %rd14;  mov.u64 %rd17, r0;}
	// end inline asm
	mov.b32 	%r23, 16;
	// begin inline asm
	{  .reg .u64 r0;  .reg .u32 lo;  .reg .u32 hi;  .reg .pred p;  mov.b64 {lo, hi}, %rd17;  shfl.sync.up.b32 lo|p, lo, %r23, %r24, %r25;  shfl.sync.up.b32 hi|p, hi, %r23, %r24, %r25;  mov.b64 r0, {lo, hi};  @p add.u64 r0, r0, %rd17;  mov.u64 %rd20, r0;}
	// end inline asm
	sub.s64 	%rd37, %rd20, %rd10;
	ld.shared.u64 	%rd38, [%r27+16];
	ld.shared.u64 	%rd39, [%r27+24];
	ld.shared.u64 	%rd40, [%r27+32];
	ld.shared.u64 	%rd41, [%r27+40];
	ld.shared.u64 	%rd42, [%r27+48];
	ld.shared.u64 	%rd43, [%r27+56];
	ld.shared.u64 	%rd44, [%r27+64];
	add.s64 	%rd45, %rd38, %rd37;
	add.s64 	%rd46, %rd39, %rd45;
	add.s64 	%rd47, %rd40, %rd46;
	add.s64 	%rd48, %rd41, %rd47;
	add.s64 	%rd49, %rd42, %rd48;
	add.s64 	%rd50, %rd43, %rd49;
	add.s64 	%rd51, %rd44, %rd50;
	st.shared.u64 	[%r27+16], %rd37;
	st.shared.u64 	[%r27+24], %rd45;
	st.shared.u64 	[%r27+32], %rd46;
	st.shared.u64 	[%r27+40], %rd47;
	st.shared.u64 	[%r27+48], %rd48;
	st.shared.u64 	[%r27+56], %rd49;
	st.shared.u64 	[%r27+64], %rd50;
	st.shared.u64 	[%r27+72], %rd51;
$L__BB12_4:
	setp.gt.u32 	%p3, %r1, 255;
	bar.sync 	0;
	@%p3 bra 	$L__BB12_6;
	ld.shared.u64 	%rd52, [%r2];
	st.global.u64 	[%rd1], %rd52;
$L__BB12_6:
	ret;

}
	// .globl	_ZN3cub18CUB_300001_SM_10006detail10radix_sort29DeviceRadixSortOnesweepKernelINS1_5radix10policy_hubIiNS0_8NullTypeEyE10Policy1000ELNS0_9SortOrderE0EiS6_yiiNS1_21identity_decomposer_tEEEvPT5_SC_PT3_PKSD_PT1_PKSH_PT2_PKSL_T4_iiT6_
.visible .entry _ZN3cub18CUB_300001_SM_10006detail10radix_sort29DeviceRadixSortOnesweepKernelINS1_5radix10policy_hubIiNS0_8NullTypeEyE10Policy1000ELNS0_9SortOrderE0EiS6_yiiNS1_21identity_decomposer_tEEEvPT5_SC_PT3_PKSD_PT1_PKSH_PT2_PKSL_T4_iiT6_(
	.param .u64 .ptr .align 1 _ZN3cub18CUB_300001_SM_10006detail10radix_sort29DeviceRadixSortOnesweepKernelINS1_5radix10policy_hubIiNS0_8NullTypeEyE10Policy1000ELNS0_9SortOrderE0EiS6_yiiNS1_21identity_decomposer_tEEEvPT5_SC_PT3_PKSD_PT1_PKSH_PT2_PKSL_T4_iiT6__param_0,
	.param .u64 .ptr .align 1 _ZN3cub18CUB_300001_SM_10006detail10radix_sort29DeviceRadixSortOnesweepKernelINS1_5radix10policy_hubIiNS0_8NullTypeEyE10Policy1000ELNS0_9SortOrderE0EiS6_yiiNS1_21identity_decomposer_tEEEvPT5_SC_PT3_PKSD_PT1_PKSH_PT2_PKSL_T4_iiT6__param_1,
	.param .u64 .ptr .align 1 _ZN3cub18CUB_300001_SM_10006detail10radix_sort29DeviceRadixSortOnesweepKernelINS1_5radix10policy_hubIiNS0_8NullTypeEyE10Policy1000ELNS0_9SortOrderE0EiS6_yiiNS1_21identity_decomposer_tEEEvPT5_SC_PT3_PKSD_PT1_PKSH_PT2_PKSL_T4_iiT6__param_2,
	.param .u64 .ptr .align 1 _ZN3cub18CUB_300001_SM_10006detail10radix_sort29DeviceRadixSortOnesweepKernelINS1_5radix10policy_hubIiNS0_8NullTypeEyE10Policy1000ELNS0_9SortOrderE0EiS6_yiiNS1_21identity_decomposer_tEEEvPT5_SC_PT3_PKSD_PT1_PKSH_PT2_PKSL_T4_iiT6__param_3,
	.param .u64 .ptr .align 1 _ZN3cub18CUB_300001_SM_10006detail10radix_sort29DeviceRadixSortOnesweepKernelINS1_5radix10policy_hubIiNS0_8NullTypeEyE10Policy1000ELNS0_9SortOrderE0EiS6_yiiNS1_21identity_decomposer_tEEEvPT5_SC_PT3_PKSD_PT1_PKSH_PT2_PKSL_T4_iiT6__param_4,
	.param .u64 .ptr .align 1 _ZN3cub18CUB_300001_SM_10006detail10radix_sort29DeviceRadixSortOnesweepKernelINS1_5radix10policy_hubIiNS0_8NullTypeEyE10Policy1000ELNS0_9SortOrderE0EiS6_yiiNS1_21identity_decomposer_tEEEvPT5_SC_PT3_PKSD_PT1_PKSH_PT2_PKSL_T4_iiT6__param_5,
	.param .u64 .ptr .align 1 _ZN3cub18CUB_300001_SM_10006detail10radix_sort29DeviceRadixSortOnesweepKernelINS1_5radix10policy_hubIiNS0_8NullTypeEyE10Policy1000ELNS0_9SortOrderE0EiS6_yiiNS1_21identity_decomposer_tEEEvPT5_SC_PT3_PKSD_PT1_PKSH_PT2_PKSL_T4_iiT6__param_6,
	.param .u64 .ptr .align 1 _ZN3cub18CUB_300001_SM_10006detail10radix_sort29DeviceRadixSortOnesweepKernelINS1_5radix10policy_hubIiNS0_8NullTypeEyE10Policy1000ELNS0_9SortOrderE0EiS6_yiiNS1_21identity_decomposer_tEEEvPT5_SC_PT3_PKSD_PT1_PKSH_PT2_PKSL_T4_iiT6__param_7,
	.param .u32 _ZN3cub18CUB_300001_SM_10006detail10radix_sort29DeviceRadixSortOnesweepKernelINS1_5radix10policy_hubIiNS0_8NullTypeEyE10Policy1000ELNS0_9SortOrderE0EiS6_yiiNS1_21identity_decomposer_tEEEvPT5_SC_PT3_PKSD_PT1_PKSH_PT2_PKSL_T4_iiT6__param_8,
	.param .u32 _ZN3cub18CUB_300001_SM_10006detail10radix_sort29DeviceRadixSortOnesweepKernelINS1_5radix10policy_hubIiNS0_8NullTypeEyE10Policy1000ELNS0_9SortOrderE0EiS6_yiiNS1_21identity_decomposer_tEEEvPT5_SC_PT3_PKSD_PT1_PKSH_PT2_PKSL_T4_iiT6__param_9,
	.param .u32 _ZN3cub18CUB_300001_SM_10006detail10radix_sort29DeviceRadixSortOnesweepKernelINS1_5radix10policy_hubIiNS0_8NullTypeEyE10Policy1000ELNS0_9SortOrderE0EiS6_yiiNS1_21identity_decomposer_tEEEvPT5_SC_PT3_PKSD_PT1_PKSH_PT2_PKSL_T4_iiT6__param_10,
	.param .align 1 .b8 _ZN3cub18CUB_300001_SM_10006detail10radix_sort29DeviceRadixSortOnesweepKernelINS1_5radix10policy_hubIiNS0_8NullTypeEyE10Policy1000ELNS0_9SortOrderE0EiS6_yiiNS1_21identity_decomposer_tEEEvPT5_SC_PT3_PKSD_PT1_PKSH_PT2_PKSL_T4_iiT6__param_11[1]
)
.maxntid 384
{
	.reg .pred 	%p<142>;
	.reg .b32 	%r<1806>;
	.reg .b64 	%rd<239>;
	// demoted variable
	.shared .align 16 .b8 _ZZN3cub18CUB_300001_SM_10006detail10radix_sort29DeviceRadixSortOnesweepKernelINS1_5radix10policy_hubIiNS0_8NullTypeEyE10Policy1000ELNS0_9SortOrderE0EiS6_yiiNS1_21identity_decomposer_tEEEvPT5_SC_PT3_PKSD_PT1_PKSH_PT2_PKSL_T4_iiT6_E1s[31232];
	ld.param.u64 	%rd21, [_ZN3cub18CUB_300001_SM_10006detail10radix_sort29DeviceRadixSortOnesweepKernelINS1_5radix10policy_hubIiNS0_8NullTypeEyE10Policy1000ELNS0_9SortOrderE0EiS6_yiiNS1_21identity_decomposer_tEEEvPT5_SC_PT3_PKSD_PT1_PKSH_PT2_PKSL_T4_iiT6__param_1];
	ld.param.u64 	%rd24, [_ZN3cub18CUB_300001_SM_10006detail10radix_sort29DeviceRadixSortOnesweepKernelINS1_5radix10policy_hubIiNS0_8NullTypeEyE10Policy1000ELNS0_9SortOrderE0EiS6_yiiNS1_21identity_decomposer_tEEEvPT5_SC_PT3_PKSD_PT1_PKSH_PT2_PKSL_T4_iiT6__param_4];
	ld.param.u64 	%rd25, [_ZN3cub18CUB_300001_SM_10006detail10radix_sort29DeviceRadixSortOnesweepKernelINS1_5radix10policy_hubIiNS0_8NullTypeEyE10Policy1000ELNS0_9SortOrderE0EiS6_yiiNS1_21identity_decomposer_tEEEvPT5_SC_PT3_PKSD_PT1_PKSH_PT2_PKSL_T4_iiT6__param_5];
	ld.param.u32 	%r293, [_ZN3cub18CUB_300001_SM_10006detail10radix_sort29DeviceRadixSortOnesweepKernelINS1_5radix10policy_hubIiNS0_8NullTypeEyE10Policy1000ELNS0_9SortOrderE0EiS6_yiiNS1_21identity_decomposer_tEEEvPT5_SC_PT3_PKSD_PT1_PKSH_PT2_PKSL_T4_iiT6__param_9];
	ld.param.u32 	%r294, [_ZN3cub18CUB_300001_SM_10006detail10radix_sort29DeviceRadixSortOnesweepKernelINS1_5radix10policy_hubIiNS0_8NullTypeEyE10Policy1000ELNS0_9SortOrderE0EiS6_yiiNS1_21identity_decomposer_tEEEvPT5_SC_PT3_PKSD_PT1_PKSH_PT2_PKSL_T4_iiT6__param_10];
	cvta.to.global.u64 	%rd1, %rd24;
	cvta.to.global.u64 	%rd2, %rd25;
	mov.u32 	%r1, %tid.x;
	// begin inline asm
	mov.u32 %r295, %laneid;
	// end inline asm
	setp.ne.s32 	%p1, %r1, 0;
	@%p1 bra 	$L__BB13_2;
	cvta.to.global.u64 	%rd26, %rd21;
	atom.global.add.u32 	%r296, [%rd26], 1;
	st.shared.u32 	[_ZZN3cub18CUB_300001_SM_10006detail10radix_sort29DeviceRadixSortOnesweepKernelINS1_5radix10policy_hubIiNS0_8NullTypeEyE10Policy1000ELNS0_9SortOrderE0EiS6_yiiNS1_21identity_decomposer_tEEEvPT5_SC_PT3_PKSD_PT1_PKSH_PT2_PKSL_T4_iiT6_E1s+29184], %r296;
$L__BB13_2:
	ld.param.u32 	%r1706, [_ZN3cub18CUB_300001_SM_10006detail10radix_sort29DeviceRadixSortOnesweepKernelINS1_5radix10policy_hubIiNS0_8NullTypeEyE10Policy1000ELNS0_9SortOrderE0EiS6_yiiNS1_21identity_decomposer_tEEEvPT5_SC_PT3_PKSD_PT1_PKSH_PT2_PKSL_T4_iiT6__param_8];
	bar.sync 	0;
	ld.shared.u32 	%r3, [_ZZN3cub18CUB_300001_SM_10006detail10radix_sort29DeviceRadixSortOnesweepKernelINS1_5radix10policy_hubIiNS0_8NullTypeEyE10Policy1000ELNS0_9SortOrderE0EiS6_yiiNS1_21identity_decomposer_tEEEvPT5_SC_PT3_PKSD_PT1_PKSH_PT2_PKSL_T4_iiT6_E1s+29184];
	mul.lo.s32 	%r297, %r3, 7296;
	add.s32 	%r4, %r297, 7296;
	setp.gt.s32 	%p2, %r4, %r1706;
	cvt.s64.s32 	%rd3, %r297;
	@%p2 bra 	$L__BB13_4;
	and.b32  	%r298, %r1, 31;
	and.b32  	%r299, %r1, 992;
	mul.lo.s32 	%r300, %r299, 19;
	or.b32  	%r301, %r300, %r298;
	cvt.u64.u32 	%rd27, %r301;
	add.s64 	%rd28, %rd27, %rd3;
	shl.b64 	%rd29, %rd28, 2;
	add.s64 	%rd30, %rd2, %rd29;
	ld.global.u32 	%r1732, [%rd30];
	ld.global.u32 	%r1733, [%rd30+128];
	ld.global.u32 	%r1734, [%rd30+256];
	ld.global.u32 	%r1735, [%rd30+384];
	ld.global.u32 	%r1736, [%rd30+512];
	ld.global.u32 	%r1737, [%rd30+640];
	ld.global.u32 	%r1738, [%rd30+768];
	ld.global.u32 	%r1739, [%rd30+896];
	ld.global.u32 	%r1740, [%rd30+1024];
	ld.global.u32 	%r1741, [%rd30+1152];
	ld.global.u32 	%r1742, [%rd30+1280];
	ld.global.u32 	%r1743, [%rd30+1408];
	ld.global.u32 	%r1744, [%rd30+1536];
	ld.global.u32 	%r1745, [%rd30+1664];
	ld.global.u32 	%r1746, [%rd30+1792];
	ld.global.u32 	%r1747, [%rd30+1920];
	ld.global.u32 	%r1748, [%rd30+2048];
	ld.global.u32 	%r1749, [%rd30+2176];
	ld.global.u32 	%r1750, [%rd30+2304];
	bra.uni 	$L__BB13_42;
$L__BB13_4:
	ld.param.u32 	%r1707, [_ZN3cub18CUB_300001_SM_10006detail10radix_sort29DeviceRadixSortOnesweepKernelINS1_5radix10policy_hubIiNS0_8NullTypeEyE10Policy1000ELNS0_9SortOrderE0EiS6_yiiNS1_21identity_decomposer_tEEEvPT5_SC_PT3_PKSD_PT1_PKSH_PT2_PKSL_T4_iiT6__param_8];
	cvt.u32.u64 	%r303, %rd3;
	sub.s32 	%r24, %r1707, %r303;
	and.b32  	%r304, %r1, 31;
	and.b32  	%r305, %r1, 992;
	mul.lo.s32 	%r306, %r305, 19;
	or.b32  	%r25, %r306, %r304;
	setp.ge.s32 	%p3, %r25, %r24;
	cvt.u64.u32 	%rd31, %r25;
	add.s64 	%rd32, %rd31, %rd3;
	shl.b64 	%rd33, %rd32, 2;
	add.s64 	%rd4, %rd2, %rd33;
	mov.b32 	%r1732, 2147483647;
	@%p3 bra 	$L__BB13_6;
	ld.global.u32 	%r1732, [%rd4];
$L__BB13_6:
	add.s32 	%r308, %r25, 32;
	setp.ge.s32 	%p4, %r308, %r24;
	mov.b32 	%r1733, 2147483647;
	@%p4 bra 	$L__BB13_8;
	ld.global.u32 	%r1733, [%rd4+128];
$L__BB13_8:
	add.s32 	%r310, %r25, 64;
	setp.ge.s32 	%p5, %r310, %r24;
	mov.b32 	%r1734, 2147483647;
	@%p5 bra 	$L__BB13_10;
	ld.global.u32 	%r1734, [%rd4+256];
$L__BB13_10:
	add.s32 	%r312, %r25, 96;
	setp.ge.s32 	%p6, %r312, %r24;
	mov.b32 	%r1735, 2147483647;
	@%p6 bra 	$L__BB13_12;
	ld.global.u32 	%r1735, [%rd4+384];
$L__BB13_12:
	add.s32 	%r314, %r25, 128;
	setp.ge.s32 	%p7, %r314, %r24;
	mov.b32 	%r1736, 2147483647;
	@%p7 bra 	$L__BB13_14;
	ld.global.u32 	%r1736, [%rd4+512];
$L__BB13_14:
	add.s32 	%r316, %r25, 160;
	setp.ge.s32 	%p8, %r316, %r24;
	mov.b32 	%r1737, 2147483647;
	@%p8 bra 	$L__BB13_16;
	ld.global.u32 	%r1737, [%rd4+640];
$L__BB13_16:
	add.s32 	%r318, %r25, 192;
	setp.ge.s32 	%p9, %r318, %r24;
	mov.b32 	%r1738, 2147483647;
	@%p9 bra 	$L__BB13_18;
	ld.global.u32 	%r1738, [%rd4+768];
$L__BB13_18:
	add.s32 	%r320, %r25, 224;
	setp.ge.s32 	%p10, %r320, %r24;
	mov.b32 	%r1739, 2147483647;
	@%p10 bra 	$L__BB13_20;
	ld.global.u32 	%r1739, [%rd4+896];
$L__BB13_20:
	add.s32 	%r322, %r25, 256;
	setp.ge.s32 	%p11, %r322, %r24;
	mov.b32 	%r1740, 2147483647;
	@%p11 bra 	$L__BB13_22;
	ld.global.u32 	%r1740, [%rd4+1024];
$L__BB13_22:
	add.s32 	%r324, %r25, 288;
	setp.ge.s32 	%p12, %r324, %r24;
	mov.b32 	%r1741, 2147483647;
	@%p12 bra 	$L__BB13_24;
	ld.global.u32 	%r1741, [%rd4+1152];
$L__BB13_24:
	add.s32 	%r326, %r25, 320;
	setp.ge.s32 	%p13, %r326, %r24;
	mov.b32 	%r1742, 2147483647;
	@%p13 bra 	$L__BB13_26;
	ld.global.u32 	%r1742, [%rd4+1280];
$L__BB13_26:
	add.s32 	%r328, %r25, 352;
	setp.ge.s32 	%p14, %r328, %r24;
	mov.b32 	%r1743, 2147483647;
	@%p14 bra 	$L__BB13_28;
	ld.global.u32 	%r1743, [%rd4+1408];
$L__BB13_28:
	add.s32 	%r330, %r25, 384;
	setp.ge.s32 	%p15, %r330, %r24;
	mov.b32 	%r1744, 2147483647;
	@%p15 bra 	$L__BB13_30;
	ld.global.u32 	%r1744, [%rd4+1536];
$L__BB13_30:
	add.s32 	%r332, %r25, 416;
	setp.ge.s32 	%p16, %r332, %r24;
	mov.b32 	%r1745, 2147483647;
	@%p16 bra 	$L__BB13_32;
	ld.global.u32 	%r1745, [%rd4+1664];
$L__BB13_32:
	add.s32 	%r334, %r25, 448;
	setp.ge.s32 	%p17, %r334, %r24;
	mov.b32 	%r1746, 2147483647;
	@%p17 bra 	$L__BB13_34;
	ld.global.u32 	%r1746, [%rd4+1792];
$L__BB13_34:
	add.s32 	%r336, %r25, 480;
	setp.ge.s32 	%p18, %r336, %r24;
	mov.b32 	%r1747, 2147483647;
	@%p18 bra 	$L__BB13_36;
	ld.global.u32 	%r1747, [%rd4+1920];
$L__BB13_36:
	add.s32 	%r338, %r25, 512;
	setp.ge.s32 	%p19, %r338, %r24;
	mov.b32 	%r1748, 2147483647;
	@%p19 bra 	$L__BB13_38;
	ld.global.u32 	%r1748, [%rd4+2048];
$L__BB13_38:
	add.s32 	%r340, %r25, 544;
	setp.ge.s32 	%p20, %r340, %r24;
	mov.b32 	%r1749, 2147483647;
	@%p20 bra 	$L__BB13_40;
	ld.global.u32 	%r1749, [%rd4+2176];
$L__BB13_40:
	add.s32 	%r342, %r25, 576;
	setp.ge.s32 	%p21, %r342, %r24;
	mov.b32 	%r1750, 2147483647;
	@%p21 bra 	$L__BB13_42;
	ld.global.u32 	%r1750, [%rd4+2304];
$L__BB13_42:
	mov.b32 	%r343, -1;
	shl.b32 	%r344, %r343, %r294;
	not.b32 	%r82, %r344;
	shr.u32 	%r83, %r1, 5;
	shl.b32 	%r345, %r83, 10;
	mov.u32 	%r346, _ZZN3cub18CUB_300001_SM_10006detail10radix_sort29DeviceRadixSortOnesweepKernelINS1_5radix10policy_hubIiNS0_8NullTypeEyE10Policy1000ELNS0_9SortOrderE0EiS6_yiiNS1_21identity_decomposer_tEEEvPT5_SC_PT3_PKSD_PT1_PKSH_PT2_PKSL_T4_iiT6_E1s;
	add.s32 	%r84, %r346, %r345;
	setp.gt.s32 	%p22, %r295, 255;
	@%p22 bra 	$L__BB13_55;
	max.s32 	%r347, %r295, 224;
	sub.s32 	%r348, %r347, %r295;
	add.s32 	%r349, %r348, 31;
	shr.u32 	%r350, %r349, 5;
	add.s32 	%r85, %r350, 1;
	and.b32  	%r86, %r85, 15;
	setp.lt.u32 	%p23, %r349, 480;
	mov.u32 	%r1754, %r295;
	@%p23 bra 	$L__BB13_46;
	and.b32  	%r351, %r85, 268435440;
	neg.s32 	%r1752, %r351;
	shl.b32 	%r353, %r295, 2;
	add.s32 	%r354, %r345, %r353;
	add.s32 	%r356, %r354, %r346;
	add.s32 	%r1751, %r356, 1024;
	mov.u32 	%r1754, %r295;
$L__BB13_45:
	.pragma "nounroll";
	mov.b32 	%r357, 0;
	st.shared.u32 	[%r1751+-1024], %r357;
	st.shared.u32 	[%r1751+-896], %r357;
	st.shared.u32 	[%r1751+-768], %r357;
	st.shared.u32 	[%r1751+-640], %r357;
	st.shared.u32 	[%r1751+-512], %r357;
	st.shared.u32 	[%r1751+-384], %r357;
	st.shared.u32 	[%r1751+-256], %r357;
	st.shared.u32 	[%r1751+-128], %r357;
	st.shared.u32 	[%r1751], %r357;
	st.shared.u32 	[%r1751+128], %r357;
	st.shared.u32 	[%r1751+256], %r357;
	st.shared.u32 	[%r1751+384], %r357;
	st.shared.u32 	[%r1751+512], %r357;
	st.shared.u32 	[%r1751+640], %r357;
	st.shared.u32 	[%r1751+768], %r357;
	st.shared.u32 	[%r1751+896], %r357;
	add.s32 	%r1754, %r1754, 512;
	add.s32 	%r1752, %r1752, 16;
	add.s32 	%r1751, %r1751, 2048;
	setp.ne.s32 	%p24, %r1752, 0;
	@%p24 bra 	$L__BB13_45;
$L__BB13_46:
	setp.eq.s32 	%p25, %r86, 0;
	@%p25 bra 	$L__BB13_55;
	and.b32  	%r96, %r85, 7;
	setp.lt.u32 	%p26, %r86, 8;
	@%p26 bra 	$L__BB13_49;
	shl.b32 	%r358, %r1754, 2;
	add.s32 	%r359, %r84, %r358;
	mov.b32 	%r360, 0;
	st.shared.u32 	[%r359], %r360;
	st.shared.u32 	[%r359+128], %r360;
	st.shared.u32 	[%r359+256], %r360;
	st.shared.u32 	[%r359+384], %r360;
	st.shared.u32 	[%r359+512], %r360;
	st.shared.u32 	[%r359+640], %r360;
	st.shared.u32 	[%r359+768], %r360;
	st.shared.u32 	[%r359+896], %r360;
	add.s32 	%r1754, %r1754, 256;
$L__BB13_49:
	setp.eq.s32 	%p27, %r96, 0;
	@%p27 bra 	$L__BB13_55;
	and.b32  	%r99, %r85, 3;
	setp.lt.u32 	%p28, %r96, 4;
	@%p28 bra 	$L__BB13_52;
	shl.b32 	%r361, %r1754, 2;
	add.s32 	%r362, %r84, %r361;
	mov.b32 	%r363, 0;
	st.shared.u32 	[%r362], %r363;
	st.shared.u32 	[%r362+128], %r363;
	st.shared.u32 	[%r362+256], %r363;
	st.shared.u32 	[%r362+384], %r363;
	add.s32 	%r1754, %r1754, 128;
$L__BB13_52:
	setp.eq.s32 	%p29, %r99, 0;
	@%p29 bra 	$L__BB13_55;
	shl.b32 	%r365, %r1754, 2;
	add.s32 	%r366, %r345, %r365;
	add.s32 	%r1758, %r346, %r366;
	neg.s32 	%r1757, %r99;
$L__BB13_54:
	.pragma "nounroll";
	mov.b32 	%r368, 0;
	st.shared.u32 	[%r1758], %r368;
	add.s32 	%r1758, %r1758, 128;
	add.s32 	%r1757, %r1757, 1;
	setp.ne.s32 	%p30, %r1757, 0;
	@%p30 bra 	$L__BB13_54;
$L__BB13_55:
	bar.warp.sync 	-1;
	xor.b32  	%r370, %r1732, -2147483648;
	shr.u32 	%r371, %r370, %r293;
	and.b32  	%r108, %r371, %r82;
	shl.b32 	%r372, %r108, 2;
	add.s32 	%r373, %r84, %r372;
	atom.shared.add.u32 	%r374, [%r373], 1;
	xor.b32  	%r375, %r1733, -2147483648;
	shr.u32 	%r376, %r375, %r293;
	and.b32  	%r377, %r376, %r82;
	shl.b32 	%r378, %r377, 2;
	add.s32 	%r379, %r84, %r378;
	atom.shared.add.u32 	%r380, [%r379], 1;
	xor.b32  	%r381, %r1734, -2147483648;
	shr.u32 	%r382, %r381, %r293;
	and.b32  	%r383, %r382, %r82;
	shl.b32 	%r384, %r383, 2;
	add.s32 	%r385, %r84, %r384;
	atom.shared.add.u32 	%r386, [%r385], 1;
	xor.b32  	%r387, %r1735, -2147483648;
	shr.u32 	%r388, %r387, %r293;
	and.b32  	%r389, %r388, %r82;
	shl.b32 	%r390, %r389, 2;
	add.s32 	%r391, %r84, %r390;
	atom.shared.add.u32 	%r392, [%r391], 1;
	xor.b32  	%r393, %r1736, -2147483648;
	shr.u32 	%r394, %r393, %r293;
	and.b32  	%r395, %r394, %r82;
	shl.b32 	%r396, %r395, 2;
	add.s32 	%r397, %r84, %r396;
	atom.shared.add.u32 	%r398, [%r397], 1;
	xor.b32  	%r399, %r1737, -2147483648;
	shr.u32 	%r400, %r399, %r293;
	and.b32  	%r401, %r400, %r82;
	shl.b32 	%r402, %r401, 2;
	add.s32 	%r403, %r84, %r402;
	atom.shared.add.u32 	%r404, [%r403], 1;
	xor.b32  	%r405, %r1738, -2147483648;
	shr.u32 	%r406, %r405, %r293;
	and.b32  	%r407, %r406, %r82;
	shl.b32 	%r408, %r407, 2;
	add.s32 	%r409, %r84, %r408;
	atom.shared.add.u32 	%r410, [%r409], 1;
	xor.b32  	%r1771, %r1739, -2147483648;
	shr.u32 	%r411, %r1771, %r293;
	and.b32  	%r412, %r411, %r82;
	shl.b32 	%r413, %r412, 2;
	add.s32 	%r414, %r84, %r413;
	atom.shared.add.u32 	%r415, [%r414], 1;
	xor.b32  	%r1772, %r1740, -2147483648;
	shr.u32 	%r416, %r1772, %r293;
	and.b32  	%r417, %r416, %r82;
	shl.b32 	%r418, %r417, 2;
	add.s32 	%r419, %r84, %r418;
	atom.shared.add.u32 	%r420, [%r419], 1;
	xor.b32  	%r421, %r1741, -2147483648;
	shr.u32 	%r422, %r421, %r293;
	and.b32  	%r423, %r422, %r82;
	shl.b32 	%r424, %r423, 2;
	add.s32 	%r425, %r84, %r424;
	atom.shared.add.u32 	%r426, [%r425], 1;
	xor.b32  	%r427, %r1742, -2147483648;
	shr.u32 	%r428, %r427, %r293;
	and.b32  	%r429, %r428, %r82;
	shl.b32 	%r430, %r429, 2;
	add.s32 	%r431, %r84, %r430;
	atom.shared.add.u32 	%r432, [%r431], 1;
	xor.b32  	%r433, %r1743, -2147483648;
	shr.u32 	%r434, %r433, %r293;
	and.b32  	%r435, %r434, %r82;
	shl.b32 	%r436, %r435, 2;
	add.s32 	%r437, %r84, %r436;
	atom.shared.add.u32 	%r438, [%r437], 1;
	xor.b32  	%r439, %r1744, -2147483648;
	shr.u32 	%r440, %r439, %r293;
	and.b32  	%r441, %r440, %r82;
	shl.b32 	%r442, %r441, 2;
	add.s32 	%r443, %r84, %r442;
	atom.shared.add.u32 	%r444, [%r443], 1;
	xor.b32  	%r445, %r1745, -2147483648;
	shr.u32 	%r446, %r445, %r293;
	and.b32  	%r447, %r446, %r82;
	shl.b32 	%r448, %r447, 2;
	add.s32 	%r449, %r84, %r448;
	atom.shared.add.u32 	%r450, [%r449], 1;
	xor.b32  	%r451, %r1746, -2147483648;
	shr.u32 	%r452, %r451, %r293;
	and.b32  	%r453, %r452, %r82;
	shl.b32 	%r454, %r453, 2;
	add.s32 	%r455, %r84, %r454;
	atom.shared.add.u32 	%r456, [%r455], 1;
	xor.b32  	%r457, %r1747, -2147483648;
	shr.u32 	%r458, %r457, %r293;
	and.b32  	%r459, %r458, %r82;
	shl.b32 	%r460, %r459, 2;
	add.s32 	%r461, %r84, %r460;
	atom.shared.add.u32 	%r462, [%r461], 1;
	xor.b32  	%r463, %r1748, -2147483648;
	shr.u32 	%r464, %r463, %r293;
	and.b32  	%r465, %r464, %r82;
	shl.b32 	%r466, %r465, 2;
	add.s32 	%r467, %r84, %r466;
	atom.shared.add.u32 	%r468, [%r467], 1;
	xor.b32  	%r469, %r1749, -2147483648;
	shr.u32 	%r470, %r469, %r293;
	and.b32  	%r471, %r470, %r82;
	shl.b32 	%r472, %r471, 2;
	add.s32 	%r473, %r84, %r472;
	atom.shared.add.u32 	%r474, [%r473], 1;
	xor.b32  	%r475, %r1750, -2147483648;
	shr.u32 	%r476, %r475, %r293;
	and.b32  	%r477, %r476, %r82;
	shl.b32 	%r478, %r477, 2;
	add.s32 	%r479, %r84, %r478;
	atom.shared.add.u32 	%r480, [%r479], 1;
	bar.sync 	0;
	setp.gt.u32 	%p31, %r1, 255;
	shl.b32 	%r481, %r1, 2;
	add.s32 	%r111, %r346, %r481;
	mov.b32 	%r1759, 0;
	@%p31 bra 	$L__BB13_57;
	ld.shared.u32 	%r483, [%r111];
	mov.b32 	%r484, 0;
	st.shared.u32 	[%r111], %r484;
	ld.shared.u32 	%r485, [%r111+1024];
	st.shared.u32 	[%r111+1024], %r483;
	add.s32 	%r486, %r485, %r483;
	ld.shared.u32 	%r487, [%r111+2048];
	st.shared.u32 	[%r111+2048], %r486;
	add.s32 	%r488, %r487, %r486;
	ld.shared.u32 	%r489, [%r111+3072];
	st.shared.u32 	[%r111+3072], %r488;
	add.s32 	%r490, %r489, %r488;
	ld.shared.u32 	%r491, [%r111+4096];
	st.shared.u32 	[%r111+4096], %r490;
	add.s32 	%r492, %r491, %r490;
	ld.shared.u32 	%r493, [%r111+5120];
	st.shared.u32 	[%r111+5120], %r492;
	add.s32 	%r494, %r493, %r492;
	ld.shared.u32 	%r495, [%r111+6144];
	st.shared.u32 	[%r111+6144], %r494;
	add.s32 	%r496, %r495, %r494;
	ld.shared.u32 	%r497, [%r111+7168];
	st.shared.u32 	[%r111+7168], %r496;
	add.s32 	%r498, %r497, %r496;
	ld.shared.u32 	%r499, [%r111+8192];
	st.shared.u32 	[%r111+8192], %r498;
	add.s32 	%r500, %r499, %r498;
	ld.shared.u32 	%r501, [%r111+9216];
	st.shared.u32 	[%r111+9216], %r500;
	add.s32 	%r502, %r501, %r500;
	ld.shared.u32 	%r503, [%r111+10240];
	st.shared.u32 	[%r111+10240], %r502;
	add.s32 	%r504, %r503, %r502;
	ld.shared.u32 	%r505, [%r111+11264];
	st.shared.u32 	[%r111+11264], %r504;
	add.s32 	%r1759, %r505, %r504;
$L__BB13_57:
	ld.param.u64 	%rd228, [_ZN3cub18CUB_300001_SM_10006detail10radix_sort29DeviceRadixSortOnesweepKernelINS1_5radix10policy_hubIiNS0_8NullTypeEyE10Policy1000ELNS0_9SortOrderE0EiS6_yiiNS1_21identity_decomposer_tEEEvPT5_SC_PT3_PKSD_PT1_PKSH_PT2_PKSL_T4_iiT6__param_0];
	setp.gt.u32 	%p32, %r1, 255;
	shl.b32 	%r506, %r3, 8;
	add.s32 	%r507, %r506, %r1;
	cvta.to.global.u64 	%rd5, %rd228;
	mul.wide.s32 	%rd34, %r507, 4;
	add.s64 	%rd6, %rd5, %rd34;
	@%p32 bra 	$L__BB13_59;
	or.b32  	%r508, %r1759, 1073741824;
	st.volatile.global.u32 	[%rd6], %r508;
$L__BB13_59:
	ld.param.u64 	%rd235, [_ZN3cub18CUB_300001_SM_10006detail10radix_sort29DeviceRadixSortOnesweepKernelINS1_5radix10policy_hubIiNS0_8NullTypeEyE10Policy1000ELNS0_9SortOrderE0EiS6_yiiNS1_21identity_decomposer_tEEEvPT5_SC_PT3_PKSD_PT1_PKSH_PT2_PKSL_T4_iiT6__param_3];
	xor.b32  	%r1773, %r1741, -2147483648;
	xor.b32  	%r1774, %r1742, -2147483648;
	xor.b32  	%r1765, %r1733, -2147483648;
	xor.b32  	%r1766, %r1734, -2147483648;
	xor.b32  	%r1777, %r1745, -2147483648;
	xor.b32  	%r1778, %r1746, -2147483648;
	xor.b32  	%r1764, %r1732, -2147483648;
	xor.b32  	%r1779, %r1747, -2147483648;
	xor.b32  	%r1780, %r1748, -2147483648;
	xor.b32  	%r1768, %r1736, -2147483648;
	xor.b32  	%r1767, %r1735, -2147483648;
	xor.b32  	%r1775, %r1743, -2147483648;
	xor.b32  	%r1782, %r1750, -2147483648;
	xor.b32  	%r1781, %r1749, -2147483648;
	xor.b32  	%r1769, %r1737, -2147483648;
	xor.b32  	%r1776, %r1744, -2147483648;
	xor.b32  	%r1770, %r1738, -2147483648;
	setp.lt.u32 	%p33, %r1, 256;
	setp.eq.s32 	%p34, %r1759, 7296;
	and.pred  	%p35, %p33, %p34;
	selp.u32 	%r509, 1, 0, %p35;
	{ 
	.reg .pred 	%p1; 
	.reg .pred 	%p2; 
	setp.ne.u32 	%p1, %r509, 0; 
	bar.red.or.pred 	%p2, 0, %p1; 
	selp.u32 	%r510, 1, 0, %p2; 
	}
	setp.eq.s32 	%p36, %r510, 0;
	cvt.u64.u32 	%rd7, %r1;
	cvta.to.global.u64 	%rd35, %rd235;
	mul.wide.u32 	%rd36, %r1, 8;
	add.s64 	%rd8, %rd35, %rd36;
	@%p36 bra 	$L__BB13_111;
	setp.gt.u32 	%p37, %r1, 255;
	setp.gt.u32 	%p38, %r1, %r108;
	selp.b32 	%r131, 7296, 0, %p38;
	shl.b32 	%r511, %r1, 3;
	mov.u32 	%r512, _ZZN3cub18CUB_300001_SM_10006detail10radix_sort29DeviceRadixSortOnesweepKernelINS1_5radix10policy_hubIiNS0_8NullTypeEyE10Policy1000ELNS0_9SortOrderE0EiS6_yiiNS1_21identity_decomposer_tEEEvPT5_SC_PT3_PKSD_PT1_PKSH_PT2_PKSL_T4_iiT6_E1s;
	add.s32 	%r513, %r512, %r511;
	add.s32 	%r132, %r513, 29184;
	@%p37 bra 	$L__BB13_68;
	ld.global.u64 	%rd37, [%rd8];
	cvt.u64.u32 	%rd38, %r131;
	sub.s64 	%rd237, %rd37, %rd38;
	st.shared.u64 	[%r132], %rd237;
	setp.lt.s32 	%p39, %r3, 1;
	mov.u32 	%r1763, %r1759;
	@%p39 bra 	$L__BB13_67;
	mov.b32 	%r1761, -1;
	mov.u32 	%r1760, %r3;
	mov.u32 	%r1763, %r1759;
$L__BB13_63:
	add.s32 	%r136, %r1760, -1;
	shl.b32 	%r515, %r136, 8;
	add.s32 	%r516, %r515, %r1;
	mul.wide.s32 	%rd39, %r516, 4;
	add.s64 	%rd10, %rd5, %rd39;
$L__BB13_64:
	membar.cta;
	ld.volatile.global.u32 	%r137, [%rd10];
	setp.eq.s32 	%p40, %r137, 0;
	@%p40 bra 	$L__BB13_64;
	and.b32  	%r517, %r137, 1073741823;
	add.s32 	%r1763, %r517, %r1763;
	setp.gt.s32 	%p41, %r137, -1;
	vote.sync.ballot.b32 	%r1761, %p41, %r1761;
	setp.gt.u32 	%p43, %r1760, 1;
	and.pred  	%p44, %p41, %p43;
	mov.u32 	%r1760, %r136;
	@%p44 bra 	$L__BB13_63;
	ld.shared.u64 	%rd237, [%r132];
$L__BB13_67:
	or.b32  	%r518, %r1763, -2147483648;
	st.volatile.global.u32 	[%rd6], %r518;
	sub.s32 	%r519, %r1763, %r1759;
	cvt.s64.s32 	%rd40, %r519;
	add.s64 	%rd41, %rd237, %rd40;
	st.shared.u64 	[%r132], %rd41;
$L__BB13_68:
	ld.param.u32 	%r1708, [_ZN3cub18CUB_300001_SM_10006detail10radix_sort29DeviceRadixSortOnesweepKernelINS1_5radix10policy_hubIiNS0_8NullTypeEyE10Policy1000ELNS0_9SortOrderE0EiS6_yiiNS1_21identity_decomposer_tEEEvPT5_SC_PT3_PKSD_PT1_PKSH_PT2_PKSL_T4_iiT6__param_8];
	ld.param.u64 	%rd231, [_ZN3cub18CUB_300001_SM_10006detail10radix_sort29DeviceRadixSortOnesweepKernelINS1_5radix10policy_hubIiNS0_8NullTypeEyE10Policy1000ELNS0_9SortOrderE0EiS6_yiiNS1_21identity_decomposer_tEEEvPT5_SC_PT3_PKSD_PT1_PKSH_PT2_PKSL_T4_iiT6__param_2];
	setp.gt.u32 	%p45, %r1, 255;
	setp.lt.s32 	%p46, %r4, %r1708;
	setp.eq.s64 	%p47, %rd231, 0;
	or.pred  	%p48, %p47, %p46;
	or.pred  	%p49, %p45, %p48;
	@%p49 bra 	$L__BB13_70;
	ld.param.u64 	%rd232, [_ZN3cub18CUB_300001_SM_10006detail10radix_sort29DeviceRadixSortOnesweepKernelINS1_5radix10policy_hubIiNS0_8NullTypeEyE10Policy1000ELNS0_9SortOrderE0EiS6_yiiNS1_21identity_decomposer_tEEEvPT5_SC_PT3_PKSD_PT1_PKSH_PT2_PKSL_T4_iiT6__param_2];
	ld.shared.u64 	%rd42, [%r132];
	cvt.u64.u32 	%rd43, %r131;
	cvt.s64.s32 	%rd44, %r1759;
	add.s64 	%rd45, %rd43, %rd44;
	add.s64 	%rd46, %rd45, %rd42;
	cvta.to.global.u64 	%rd47, %rd232;
	shl.b64 	%rd48, %rd7, 3;
	add.s64 	%rd49, %rd47, %rd48;
	st.global.u64 	[%rd49], %rd46;
$L__BB13_70:
	ld.param.u32 	%r1709, [_ZN3cub18CUB_300001_SM_10006detail10radix_sort29DeviceRadixSortOnesweepKernelINS1_5radix10policy_hubIiNS0_8NullTypeEyE10Policy1000ELNS0_9SortOrderE0EiS6_yiiNS1_21identity_decomposer_tEEEvPT5_SC_PT3_PKSD_PT1_PKSH_PT2_PKSL_T4_iiT6__param_8];
	setp.gt.s32 	%p50, %r4, %r1709;
	bar.sync 	0;
	shl.b32 	%r520, %r108, 3;
	add.s32 	%r522, %r512, %r520;
	ld.shared.u64 	%rd13, [%r522+29184];
	@%p50 bra 	$L__BB13_72;
	and.b32  	%r523, %r1, 31;
	and.b32  	%r524, %r1, 992;
	mul.lo.s32 	%r525, %r524, 19;
	or.b32  	%r526, %r525, %r523;
	cvt.u64.u32 	%rd50, %r526;
	add.s64 	%rd51, %rd13, %rd50;
	shl.b64 	%rd52, %rd51, 2;
	add.s64 	%rd53, %rd1, %rd52;
	st.global.u32 	[%rd53], %r1732;
	st.global.u32 	[%rd53+128], %r1733;
	st.global.u32 	[%rd53+256], %r1734;
	st.global.u32 	[%rd53+384], %r1735;
	st.global.u32 	[%rd53+512], %r1736;
	st.global.u32 	[%rd53+640], %r1737;
	st.global.u32 	[%rd53+768], %r1738;
	st.global.u32 	[%rd53+896], %r1739;
	st.global.u32 	[%rd53+1024], %r1740;
	st.global.u32 	[%rd53+1152], %r1741;
	st.global.u32 	[%rd53+1280], %r1742;
	st.global.u32 	[%rd53+1408], %r1743;
	st.global.u32 	[%rd53+1536], %r1744;
	st.global.u32 	[%rd53+1664], %r1745;
	st.global.u32 	[%rd53+1792], %r1746;
	st.global.u32 	[%rd53+1920], %r1747;
	st.global.u32 	[%rd53+2048], %r1748;
	st.global.u32 	[%rd53+2176], %r1749;
	st.global.u32 	[%rd53+2304], %r1750;
	bra.uni 	$L__BB13_110;
$L__BB13_72:
	ld.param.u32 	%r1710, [_ZN3cub18CUB_300001_SM_10006detail10radix_sort29DeviceRadixSortOnesweepKernelINS1_5radix10policy_hubIiNS0_8NullTypeEyE10Policy1000ELNS0_9SortOrderE0EiS6_yiiNS1_21identity_decomposer_tEEEvPT5_SC_PT3_PKSD_PT1_PKSH_PT2_PKSL_T4_iiT6__param_8];
	mad.lo.s32 	%r141, %r3, -7296, %r1710;
	and.b32  	%r527, %r1, 31;
	and.b32  	%r528, %r1, 992;
	mul.lo.s32 	%r529, %r528, 19;
	or.b32  	%r142, %r529, %r527;
	setp.ge.s32 	%p51, %r142, %r141;
	cvt.u64.u32 	%rd54, %r142;
	add.s64 	%rd55, %rd13, %rd54;
	shl.b64 	%rd56, %rd55, 2;
	add.s64 	%rd14, %rd1, %rd56;
	@%p51 bra 	$L__BB13_74;
	st.global.u32 	[%rd14], %r1732;
$L__BB13_74:
	add.s32 	%r530, %r142, 32;
	setp.ge.s32 	%p52, %r530, %r141;
	@%p52 bra 	$L__BB13_76;
	st.global.u32 	[%rd14+128], %r1733;
$L__BB13_76:
	add.s32 	%r531, %r142, 64;
	setp.ge.s32 	%p53, %r531, %r141;
	@%p53 bra 	$L__BB13_78;
	st.global.u32 	[%rd14+256], %r1734;
$L__BB13_78:
	add.s32 	%r532, %r142, 96;
	setp.ge.s32 	%p54, %r532, %r141;
	@%p54 bra 	$L__BB13_80;
	st.global.u32 	[%rd14+384], %r1735;
$L__BB13_80:
	add.s32 	%r533, %r142, 128;
	setp.ge.s32 	%p55, %r533, %r141;
	@%p55 bra 	$L__BB13_82;
	st.global.u32 	[%rd14+512], %r1736;
$L__BB13_82:
	add.s32 	%r534, %r142, 160;
	setp.ge.s32 	%p56, %r534, %r141;
	@%p56 bra 	$L__BB13_84;
	st.global.u32 	[%rd14+640], %r1737;
$L__BB13_84:
	add.s32 	%r535, %r142, 192;
	setp.ge.s32 	%p57, %r535, %r141;
	@%p57 bra 	$L__BB13_86;
	st.global.u32 	[%rd14+768], %r1738;
$L__BB13_86:
	add.s32 	%r536, %r142, 224;
	setp.ge.s32 	%p58, %r536, %r141;
	@%p58 bra 	$L__BB13_88;
	st.global.u32 	[%rd14+896], %r1739;
$L__BB13_88:
	add.s32 	%r537, %r142, 256;
	setp.ge.s32 	%p59, %r537, %r141;
	@%p59 bra 	$L__BB13_90;
	st.global.u32 	[%rd14+1024], %r1740;
$L__BB13_90:
	add.s32 	%r538, %r142, 288;
	setp.ge.s32 	%p60, %r538, %r141;
	@%p60 bra 	$L__BB13_92;
	st.global.u32 	[%rd14+1152], %r1741;
$L__BB13_92:
	add.s32 	%r539, %r142, 320;
	setp.ge.s32 	%p61, %r539, %r141;
	@%p61 bra 	$L__BB13_94;
	st.global.u32 	[%rd14+1280], %r1742;
$L__BB13_94:
	add.s32 	%r540, %r142, 352;
	setp.ge.s32 	%p62, %r540, %r141;
	@%p62 bra 	$L__BB13_96;
	st.global.u32 	[%rd14+1408], %r1743;
$L__BB13_96:
	add.s32 	%r541, %r142, 384;
	setp.ge.s32 	%p63, %r541, %r141;
	@%p63 bra 	$L__BB13_98;
	st.global.u32 	[%rd14+1536], %r1744;
$L__BB13_98:
	add.s32 	%r542, %r142, 416;
	setp.ge.s32 	%p64, %r542, %r141;
	@%p64 bra 	$L__BB13_100;
	st.global.u32 	[%rd14+1664], %r1745;
$L__BB13_100:
	add.s32 	%r543, %r142, 448;
	setp.ge.s32 	%p65, %r543, %r141;
	@%p65 bra 	$L__BB13_102;
	st.global.u32 	[%rd14+1792], %r1746;
$L__BB13_102:
	add.s32 	%r544, %r142, 480;
	setp.ge.s32 	%p66, %r544, %r141;
	@%p66 bra 	$L__BB13_104;
	st.global.u32 	[%rd14+1920], %r1747;
$L__BB13_104:
	add.s32 	%r545, %r142, 512;
	setp.ge.s32 	%p67, %r545, %r141;
	@%p67 bra 	$L__BB13_106;
	st.global.u32 	[%rd14+2048], %r1748;
$L__BB13_106:
	add.s32 	%r546, %r142, 544;
	setp.ge.s32 	%p68, %r546, %r141;
	@%p68 bra 	$L__BB13_108;
	st.global.u32 	[%rd14+2176], %r1749;
$L__BB13_108:
	add.s32 	%r547, %r142, 576;
	setp.ge.s32 	%p69, %r547, %r141;
	@%p69 bra 	$L__BB13_110;
	st.global.u32 	[%rd14+2304], %r1750;
$L__BB13_110:
	// begin inline asm
	exit;
	// end inline asm
	mov.u32 	%r1764, %r1732;
	mov.u32 	%r1765, %r1733;
	mov.u32 	%r1766, %r1734;
	mov.u32 	%r1767, %r1735;
	mov.u32 	%r1768, %r1736;
	mov.u32 	%r1769, %r1737;
	mov.u32 	%r1770, %r1738;
	mov.u32 	%r1771, %r1739;
	mov.u32 	%r1772, %r1740;
	mov.u32 	%r1773, %r1741;
	mov.u32 	%r1774, %r1742;
	mov.u32 	%r1775, %r1743;
	mov.u32 	%r1776, %r1744;
	mov.u32 	%r1777, %r1745;
	mov.u32 	%r1778, %r1746;
	mov.u32 	%r1779, %r1747;
	mov.u32 	%r1780, %r1748;
	mov.u32 	%r1781, %r1749;
	mov.u32 	%r1782, %r1750;
$L__BB13_111:
	mul.hi.u32 	%r548, %r1, 357913942;
	add.s32 	%r549, %r548, %r1;
	shl.b32 	%r550, %r549, 2;
	mov.u32 	%r551, _ZZN3cub18CUB_300001_SM_10006detail10radix_sort29DeviceRadixSortOnesweepKernelINS1_5radix10policy_hubIiNS0_8NullTypeEyE10Policy1000ELNS0_9SortOrderE0EiS6_yiiNS1_21identity_decomposer_tEEEvPT5_SC_PT3_PKSD_PT1_PKSH_PT2_PKSL_T4_iiT6_E1s;
	add.s32 	%r552, %r551, %r550;
	add.s32 	%r162, %r552, 13328;
	st.shared.u32 	[%r552+13328], %r1759;
	bar.sync 	0;
	setp.gt.u32 	%p70, %r1, 31;
	@%p70 bra 	$L__BB13_113;
	mad.lo.s32 	%r584, %r1, 52, %r551;
	ld.shared.u32 	%r585, [%r584+13328];
	ld.shared.u32 	%r586, [%r584+13332];
	ld.shared.u32 	%r587, [%r584+13336];
	ld.shared.u32 	%r588, [%r584+13340];
	ld.shared.u32 	%r589, [%r584+13344];
	ld.shared.u32 	%r590, [%r584+13348];
	ld.shared.u32 	%r591, [%r584+13352];
	ld.shared.u32 	%r592, [%r584+13356];
	ld.shared.u32 	%r593, [%r584+13360];
	ld.shared.u32 	%r594, [%r584+13364];
	ld.shared.u32 	%r595, [%r584+13368];
	ld.shared.u32 	%r596, [%r584+13372];
	add.s32 	%r597, %r586, %r585;
	add.s32 	%r598, %r597, %r587;
	add.s32 	%r599, %r598, %r588;
	add.s32 	%r600, %r599, %r589;
	add.s32 	%r601, %r600, %r590;
	add.s32 	%r602, %r601, %r591;
	add.s32 	%r603, %r602, %r592;
	add.s32 	%r604, %r603, %r593;
	add.s32 	%r605, %r604, %r594;
	add.s32 	%r606, %r605, %r595;
	add.s32 	%r557, %r606, %r596;
	mov.b32 	%r555, 1;
	mov.b32 	%r580, 0;
	mov.b32 	%r582, -1;
	// begin inline asm
	{  .reg .s32 r0;  .reg .pred p;  shfl.sync.up.b32 r0|p, %r557, %r555, %r580, %r582;  @p add.s32 r0, r0, %r557;  mov.s32 %r553, r0;}
	// end inline asm
	mov.b32 	%r561, 2;
	// begin inline asm
	{  .reg .s32 r0;  .reg .pred p;  shfl.sync.up.b32 r0|p, %r553, %r561, %r580, %r582;  @p add.s32 r0, r0, %r553;  mov.s32 %r559, r0;}
	// end inline asm
	mov.b32 	%r567, 4;
	// begin inline asm
	{  .reg .s32 r0;  .reg .pred p;  shfl.sync.up.b32 r0|p, %r559, %r567, %r580, %r582;  @p add.s32 r0, r0, %r559;  mov.s32 %r565, r0;}
	// end inline asm
	mov.b32 	%r573, 8;
	// begin inline asm
	{  .reg .s32 r0;  .reg .pred p;  shfl.sync.up.b32 r0|p, %r565, %r573, %r580, %r582;  @p add.s32 r0, r0, %r565;  mov.s32 %r571, r0;}
	// end inline asm
	mov.b32 	%r579, 16;
	// begin inline asm
	{  .reg .s32 r0;  .reg .pred p;  shfl.sync.up.b32 r0|p, %r571, %r579, %r580, %r582;  @p add.s32 r0, r0, %r571;  mov.s32 %r577, r0;}
	// end inline asm
	sub.s32 	%r607, %r577, %r557;
	add.s32 	%r608, %r585, %r607;
	add.s32 	%r609, %r586, %r608;
	add.s32 	%r610, %r587, %r609;
	add.s32 	%r611, %r588, %r610;
	add.s32 	%r612, %r589, %r611;
	add.s32 	%r613, %r590, %r612;
	add.s32 	%r614, %r591, %r613;
	add.s32 	%r615, %r592, %r614;
	add.s32 	%r616, %r593, %r615;
	add.s32 	%r617, %r594, %r616;
	add.s32 	%r618, %r595, %r617;
	st.shared.u32 	[%r584+13328], %r607;
	st.shared.u32 	[%r584+13332], %r608;
	st.shared.u32 	[%r584+13336], %r609;
	st.shared.u32 	[%r584+13340], %r610;
	st.shared.u32 	[%r584+13344], %r611;
	st.shared.u32 	[%r584+13348], %r612;
	st.shared.u32 	[%r584+13352], %r613;
	st.shared.u32 	[%r584+13356], %r614;
	st.shared.u32 	[%r584+13360], %r615;
	st.shared.u32 	[%r584+13364], %r616;
	st.shared.u32 	[%r584+13368], %r617;
	st.shared.u32 	[%r584+13372], %r618;
$L__BB13_113:
	setp.gt.u32 	%p71, %r1, 255;
	bar.sync 	0;
	ld.shared.u32 	%r163, [%r162];
	@%p71 bra 	$L__BB13_115;
	shl.b32 	%r619, %r1, 2;
	add.s32 	%r621, %r551, %r619;
	ld.shared.u32 	%r622, [%r621];
	add.s32 	%r623, %r622, %r163;
	st.shared.u32 	[%r621], %r623;
	ld.shared.u32 	%r624, [%r621+1024];
	add.s32 	%r625, %r624, %r163;
	st.shared.u32 	[%r621+1024], %r625;
	ld.shared.u32 	%r626, [%r621+2048];
	add.s32 	%r627, %r626, %r163;
	st.shared.u32 	[%r621+2048], %r627;
	ld.shared.u32 	%r628, [%r621+3072];
	add.s32 	%r629, %r628, %r163;
	st.shared.u32 	[%r621+3072], %r629;
	ld.shared.u32 	%r630, [%r621+4096];
	add.s32 	%r631, %r630, %r163;
	st.shared.u32 	[%r621+4096], %r631;
	ld.shared.u32 	%r632, [%r621+5120];
	add.s32 	%r633, %r632, %r163;
	st.shared.u32 	[%r621+5120], %r633;
	ld.shared.u32 	%r634, [%r621+6144];
	add.s32 	%r635, %r634, %r163;
	st.shared.u32 	[%r621+6144], %r635;
	ld.shared.u32 	%r636, [%r621+7168];
	add.s32 	%r637, %r636, %r163;
	st.shared.u32 	[%r621+7168], %r637;
	ld.shared.u32 	%r638, [%r621+8192];
	add.s32 	%r639, %r638, %r163;
	st.shared.u32 	[%r621+8192], %r639;
	ld.shared.u32 	%r640, [%r621+9216];
	add.s32 	%r641, %r640, %r163;
	st.shared.u32 	[%r621+9216], %r641;
	ld.shared.u32 	%r642, [%r621+10240];
	add.s32 	%r643, %r642, %r163;
	st.shared.u32 	[%r621+10240], %r643;
	ld.shared.u32 	%r644, [%r621+11264];
	add.s32 	%r645, %r644, %r163;
	st.shared.u32 	[%r621+11264], %r645;
$L__BB13_115:
	shl.b32 	%r672, %r1, 5;
	and.b32  	%r673, %r672, 31744;
	add.s32 	%r164, %r551, %r673;
	bar.sync 	0;
	// begin inline asm
	mov.u32 %r646, %lanemask_le;
	// end inline asm
	shr.u32 	%r675, %r1764, %r293;
	and.b32  	%r669, %r675, %r82;
	mov.b32 	%r649, 1;
	// begin inline asm
	{
    .reg .pred p;
    and.b32 %r647, %r669, %r649;    setp.ne.u32 p, %r647, 0;
    vote.ballot.sync.b32 %r647, p, 0xffffffff;
    @!p not.b32 %r647, %r647;
}

	// end inline asm
	mov.b32 	%r652, 2;
	// begin inline asm
	{
    .reg .pred p;
    and.b32 %r650, %r669, %r652;    setp.ne.u32 p, %r650, 0;
    vote.ballot.sync.b32 %r650, p, 0xffffffff;
    @!p not.b32 %r650, %r650;
}

	// end inline asm
	and.b32  	%r676, %r650, %r647;
	mov.b32 	%r655, 4;
	// begin inline asm
	{
    .reg .pred p;
    and.b32 %r653, %r669, %r655;    setp.ne.u32 p, %r653, 0;
    vote.ballot.sync.b32 %r653, p, 0xffffffff;
    @!p not.b32 %r653, %r653;
}

	// end inline asm
	and.b32  	%r677, %r653, %r676;
	mov.b32 	%r658, 8;
	// begin inline asm
	{
    .reg .pred p;
    and.b32 %r656, %r669, %r658;    setp.ne.u32 p, %r656, 0;
    vote.ballot.sync.b32 %r656, p, 0xffffffff;
    @!p not.b32 %r656, %r656;
}

	// end inline asm
	and.b32  	%r678, %r656, %r677;
	mov.b32 	%r661, 16;
	// begin inline asm
	{
    .reg .pred p;
    and.b32 %r659, %r669, %r661;    setp.ne.u32 p, %r659, 0;
    vote.ballot.sync.b32 %r659, p, 0xffffffff;
    @!p not.b32 %r659, %r659;
}

	// end inline asm
	and.b32  	%r679, %r659, %r678;
	mov.b32 	%r664, 32;
	// begin inline asm
	{
    .reg .pred p;
    and.b32 %r662, %r669, %r664;    setp.ne.u32 p, %r662, 0;
    vote.ballot.sync.b32 %r662, p, 0xffffffff;
    @!p not.b32 %r662, %r662;
}

	// end inline asm
	and.b32  	%r680, %r662, %r679;
	mov.b32 	%r667, 64;
	// begin inline asm
	{
    .reg .pred p;
    and.b32 %r665, %r669, %r667;    setp.ne.u32 p, %r665, 0;
    vote.ballot.sync.b32 %r665, p, 0xffffffff;
    @!p not.b32 %r665, %r665;
}

	// end inline asm
	and.b32  	%r681, %r665, %r680;
	mov.b32 	%r670, 128;
	// begin inline asm
	{
    .reg .pred p;
    and.b32 %r668, %r669, %r670;    setp.ne.u32 p, %r668, 0;
    vote.ballot.sync.b32 %r668, p, 0xffffffff;
    @!p not.b32 %r668, %r668;
}

	// end inline asm
	and.b32  	%r682, %r668, %r681;
	clz.b32 	%r683, %r682;
	sub.s32 	%r167, 31, %r683;
	and.b32  	%r684, %r646, %r682;
	popc.b32 	%r168, %r684;
	setp.ne.s32 	%p72, %r295, %r167;
	mov.b32 	%r1783, 0;
	@%p72 bra 	$L__BB13_117;
	shl.b32 	%r685, %r669, 2;
	add.s32 	%r686, %r164, %r685;
	atom.shared.add.u32 	%r1783, [%r686], %r168;
$L__BB13_117:
	shfl.sync.idx.b32	%r712|%p73, %r1783, %r167, 31, -1;
	add.s32 	%r171, %r168, %r712;
	shr.u32 	%r713, %r1765, %r293;
	and.b32  	%r709, %r713, %r82;
	mov.b32 	%r689, 1;
	// begin inline asm
	{
    .reg .pred p;
    and.b32 %r687, %r709, %r689;    setp.ne.u32 p, %r687, 0;
    vote.ballot.sync.b32 %r687, p, 0xffffffff;
    @!p not.b32 %r687, %r687;
}

	// end inline asm
	mov.b32 	%r692, 2;
	// begin inline asm
	{
    .reg .pred p;
    and.b32 %r690, %r709, %r692;    setp.ne.u32 p, %r690, 0;
    vote.ballot.sync.b32 %r690, p, 0xffffffff;
    @!p not.b32 %r690, %r690;
}

	// end inline asm
	and.b32  	%r714, %r690, %r687;
	mov.b32 	%r695, 4;
	// begin inline asm
	{
    .reg .pred p;
    and.b32 %r693, %r709, %r695;    setp.ne.u32 p, %r693, 0;
    vote.ballot.sync.b32 %r693, p, 0xffffffff;
    @!p not.b32 %r693, %r693;
}

	// end inline asm
	and.b32  	%r715, %r693, %r714;
	mov.b32 	%r698, 8;
	// begin inline asm
	{
    .reg .pred p;
    and.b32 %r696, %r709, %r698;    setp.ne.u32 p, %r696, 0;
    vote.ballot.sync.b32 %r696, p, 0xffffffff;
    @!p not.b32 %r696, %r696;
}

	// end inline asm
	and.b32  	%r716, %r696, %r715;
	mov.b32 	%r701, 16;
	// begin inline asm
	{
    .reg .pred p;
    and.b32 %r699, %r709, %r701;    setp.ne.u32 p, %r699, 0;
    vote.ballot.sync.b32 %r699, p, 0xffffffff;
    @!p not.b32 %r699, %r699;
}

	// end inline asm
	and.b32  	%r717, %r699, %r716;
	mov.b32 	%r704, 32;
	// begin inline asm
	{
    .reg .pred p;
    and.b32 %r702, %r709, %r704;    setp.ne.u32 p, %r702, 0;
    vote.ballot.sync.b32 %r702, p, 0xffffffff;
    @!p not.b32 %r702, %r702;
}

	// end inline asm
	and.b32  	%r718, %r702, %r717;
	mov.b32 	%r707, 64;
	// begin inline asm
	{
    .reg .pred p;
    and.b32 %r705, %r709, %r707;    setp.ne.u32 p, %r705, 0;
    vote.ballot.sync.b32 %r705, p, 0xffffffff;
    @!p not.b32 %r705, %r705;
}

	// end inline asm
	and.b32  	%r719, %r705, %r718;
	mov.b32 	%r710, 128;
	// begin inline asm
	{
    .reg .pred p;
    and.b32 %r708, %r709, %r710;    setp.ne.u32 p, %r708, 0;
    vote.ballot.sync.b32 %r708, p, 0xffffffff;
    @!p not.b32 %r708, %r708;
}

	// end inline asm
	and.b32  	%r720, %r708, %r719;
	clz.b32 	%r721, %r720;
	sub.s32 	%r173, 31, %r721;
	and.b32  	%r722, %r646, %r720;
	popc.b32 	%r174, %r722;
	setp.ne.s32 	%p74, %r295, %r173;
	mov.b32 	%r1784, 0;
	@%p74 bra 	$L__BB13_119;
	shl.b32 	%r723, %r709, 2;
	add.s32 	%r724, %r164, %r723;
	atom.shared.add.u32 	%r1784, [%r724], %r174;
$L__BB13_119:
	shfl.sync.idx.b32	%r750|%p75, %r1784, %r173, 31, -1;
	add.s32 	%r177, %r174, %r750;
	shr.u32 	%r751, %r1766, %r293;
	and.b32  	%r747, %r751, %r82;
	mov.b32 	%r727, 1;
	// begin inline asm
	{
    .reg .pred p;
    and.b32 %r725, %r747, %r727;    setp.ne.u32 p, %r725, 0;
    vote.ballot.sync.b32 %r725, p, 0xffffffff;
    @!p not.b32 %r725, %r725;
}

	// end inline asm
	mov.b32 	%r730, 2;
	// begin inline asm
	{
    .reg .pred p;
    and.b32 %r728, %r747, %r730;    setp.ne.u32 p, %r728, 0;
    vote.ballot.sync.b32 %r728, p, 0xffffffff;
    @!p not.b32 %r728, %r728;
}

	// end inline asm
	and.b32  	%r752, %r728, %r725;
	mov.b32 	%r733, 4;
	// begin inline asm
	{
    .reg .pred p;
    and.b32 %r731, %r747, %r733;    setp.ne.u32 p, %r731, 0;
    vote.ballot.sync.b32 %r731, p, 0xffffffff;
    @!p not.b32 %r731, %r731;
}

	// end inline asm
	and.b32  	%r753, %r731, %r752;
	mov.b32 	%r736, 8;
	// begin inline asm
	{
    .reg .pred p;
    and.b32 %r734, %r747, %r736;    setp.ne.u32 p, %r734, 0;
    vote.ballot.sync.b32 %r734, p, 0xffffffff;
    @!p not.b32 %r734, %r734;
}

	// end inline asm
	and.b32  	%r754, %r734, %r753;
	mov.b32 	%r739, 16;
	// begin inline asm
	{
    .reg .pred p;
    and.b32 %r737, %r747, %r739;    setp.ne.u32 p, %r737, 0;
    vote.ballot.sync.b32 %r737, p, 0xffffffff;
    @!p not.b32 %r737, %r737;
}

	// end inline asm
	and.b32  	%r755, %r737, %r754;
	mov.b32 	%r742, 32;
	// begin inline asm
	{
    .reg .pred p;
    and.b32 %r740, %r747, %r742;    setp.ne.u32 p, %r740, 0;
    vote.ballot.sync.b32 %r740, p, 0xffffffff;
    @!p not.b32 %r740, %r740;
}

	// end inline asm
	and.b32  	%r756, %r740, %r755;
	mov.b32 	%r745, 64;
	// begin inline asm
	{
    .reg .pred p;
    and.b32 %r743, %r747, %r745;    setp.ne.u32 p, %r743, 0;
    vote.ballot.sync.b32 %r743, p, 0xffffffff;
    @!p not.b32 %r743, %r743;
}

	// end inline asm
	and.b32  	%r757, %r743, %r756;
	mov.b32 	%r748, 128;
	// begin inline asm
	{
    .reg .pred p;
    and.b32 %r746, %r747, %r748;    setp.ne.u32 p, %r746, 0;
    vote.ballot.sync.b32 %r746, p, 0xffffffff;
    @!p not.b32 %r746, %r746;
}

	// end inline asm
	and.b32  	%r758, %r746, %r757;
	clz.b32 	%r759, %r758;
	sub.s32 	%r179, 31, %r759;
	and.b32  	%r760, %r646, %r758;
	popc.b32 	%r180, %r760;
	setp.ne.s32 	%p76, %r295, %r179;
	mov.b32 	%r1785, 0;
	@%p76 bra 	$L__BB13_121;
	shl.b32 	%r761, %r747, 2;
	add.s32 	%r762, %r164, %r761;
	atom.shared.add.u32 	%r1785, [%r762], %r180;
$L__BB13_121:
	shfl.sync.idx.b32	%r788|%p77, %r1785, %r179, 31, -1;
	add.s32 	%r183, %r180, %r788;
	shr.u32 	%r789, %r1767, %r293;
	and.b32  	%r785, %r789, %r82;
	mov.b32 	%r765, 1;
	// begin inline asm
	{
    .reg .pred p;
    and.b32 %r763, %r785, %r765;    setp.ne.u32 p, %r763, 0;
    vote.ballot.sync.b32 %r763, p, 0xffffffff;
    @!p not.b32 %r763, %r763;
}

	// end inline asm
	mov.b32 	%r768, 2;
	// begin inline asm
	{
    .reg .pred p;
    and.b32 %r766, %r785, %r768;    setp.ne.u32 p, %r766, 0;
    vote.ballot.sync.b32 %r766, p, 0xffffffff;
    @!p not.b32 %r766, %r766;
}

	// end inline asm
	and.b32  	%r790, %r766, %r763;
	mov.b32 	%r771, 4;
	// begin inline asm
	{
    .reg .pred p;
    and.b32 %r769, %r785, %r771;    setp.ne.u32 p, %r769, 0;
    vote.ballot.sync.b32 %r769, p, 0xffffffff;
    @!p not.b32 %r769, %r769;
}

	// end inline asm
	and.b32  	%r791, %r769, %r790;
	mov.b32 	%r774, 8;
	// begin inline asm
	{
    .reg .pred p;
    and.b32 %r772, %r785, %r774;    setp.ne.u32 p, %r772, 0;
    vote.ballot.sync.b32 %r772, p, 0xffffffff;
    @!p not.b32 %r772, %r772;
}

	// end inline asm
	and.b32  	%r792, %r772, %r791;
	mov.b32 	%r777, 16;
	// begin inline asm
	{
    .reg .pred p;
    and.b32 %r775, %r785, %r777;    setp.ne.u32 p, %r775, 0;
    vote.ballot.sync.b32 %r775, p, 0xffffffff;
    @!p not.b32 %r775, %r775;
}

	// end inline asm
	and.b32  	%r793, %r775, %r792;
	mov.b32 	%r780, 32;
	// begin inline asm
	{
    .reg .pred p;
    and.b32 %r778, %r785, %r780;    setp.ne.u32 p, %r778, 0;
    vote.ballot.sync.b32 %r778, p, 0xffffffff;
    @!p not.b32 %r778, %r778;
}

	// end inline asm
	and.b32  	%r794, %r778, %r793;
	mov.b32 	%r783, 64;
	// begin inline asm
	{
    .reg .pred p;
    and.b32 %r781, %r785, %r783;    setp.ne.u32 p, %r781, 0;
    vote.ballot.sync.b32 %r781, p, 0xffffffff;
    @!p not.b32 %r781, %r781;
}

	// end inline asm
	and.b32  	%r795, %r781, %r794;
	mov.b32 	%r786, 128;
	// begin inline asm
	{
    .reg .pred p;
    and.b32 %r784, %r785, %r786;    setp.ne.u32 p, %r784, 0;
    vote.ballot.sync.b32 %r784, p, 0xffffffff;
    @!p not.b32 %r784, %r784;
}

	// end inline asm
	and.b32  	%r796, %r784, %r795;
	clz.b32 	%r797, %r796;
	sub.s32 	%r185, 31, %r797;
	and.b32  	%r798, %r646, %r796;
	popc.b32 	%r186, %r798;
	setp.ne.s32 	%p78, %r295, %r185;
	mov.b32 	%r1786, 0;
	@%p78 bra 	$L__BB13_123;
	shl.b32 	%r799, %r785, 2;
	add.s32 	%r800, %r164, %r799;
	atom.shared.add.u32 	%r1786, [%r800], %r186;
$L__BB13_123:
	shfl.sync.idx.b32	%r826|%p79, %r1786, %r185, 31, -1;
	add.s32 	%r189, %r186, %r826;
	shr.u32 	%r827, %r1768, %r293;
	and.b32  	%r823, %r827, %r82;
	mov.b32 	%r803, 1;
	// begin inline asm
	{
    .reg .pred p;
    and.b32 %r801, %r823, %r803;    setp.ne.u32 p, %r801, 0;
    vote.ballot.sync.b32 %r801, p, 0xffffffff;
    @!p not.b32 %r801, %r801;
}

	// end inline asm
	mov.b32 	%r806, 2;
	// begin inline asm
	{
    .reg .pred p;
    and.b32 %r804, %r823, %r806;    setp.ne.u32 p, %r804, 0;
    vote.ballot.sync.b32 %r804, p, 0xffffffff;
    @!p not.b32 %r804, %r804;
}

	// end inline asm
	and.b32  	%r828, %r804, %r801;
	mov.b32 	%r809, 4;
	// begin inline asm
	{
    .reg .pred p;
    and.b32 %r807, %r823, %r809;    setp.ne.u32 p, %r807, 0;
    vote.ballot.sync.b32 %r807, p, 0xffffffff;
    @!p not.b32 %r807, %r807;
}

	// end inline asm
	and.b32  	%r829, %r807, %r828;
	mov.b32 	%r812, 8;
	// begin inline asm
	{
    .reg .pred p;
    and.b32 %r810, %r823, %r812;    setp.ne.u32 p, %r810, 0;
    vote.ballot.sync.b32 %r810, p, 0xffffffff;
    @!p not.b32 %r810, %r810;
}

	// end inline asm
	and.b32  	%r830, %r810, %r829;
	mov.b32 	%r815, 16;
	// begin inline asm
	{
    .reg .pred p;
    and.b32 %r813, %r823, %r815;    setp.ne.u32 p, %r813, 0;
    vote.ballot.sync.b32 %r813, p, 0xffffffff;
    @!p not.b32 %r813, %r813;
}

	// end inline asm
	and.b32  	%r831, %r813, %r830;
	mov.b32 	%r818, 32;
	// begin inline asm
	{
    .reg .pred p;
    and.b32 %r816, %r823, %r818;    setp.ne.u32 p, %r816, 0;
    vote.ballot.sync.b32 %r816, p, 0xffffffff;
    @!p not.b32 %r816, %r816;
}

	// end inline asm
	and.b32  	%r832, %r816, %r831;
	mov.b32 	%r821, 64;
	// begin inline asm
	{
    .reg .pred p;
    and.b32 %r819, %r823, %r821;    setp.ne.u32 p, %r819, 0;
    vote.ballot.sync.b32 %r819, p, 0xffffffff;
    @!p not.b32 %r819, %r819;
}

	// end inline asm
	and.b32  	%r833, %r819, %r832;
	mov.b32 	%r824, 128;
	// begin inline asm
	{
    .reg .pred p;
    and.b32 %r822, %r823, %r824;    setp.ne.u32 p, %r822, 0;
    vote.ballot.sync.b32 %r822, p, 0xffffffff;
    @!p not.b32 %r822, %r822;
}

	// end inline asm
	and.b32  	%r834, %r822, %r833;
	clz.b32 	%r835, %r834;
	sub.s32 	%r191, 31, %r835;
	and.b32  	%r836, %r646, %r834;
	popc.b32 	%r192, %r836;
	setp.ne.s32 	%p80, %r295, %r191;
	mov.b32 	%r1787, 0;
	@%p80 bra 	$L__BB13_125;
	shl.b32 	%r837, %r823, 2;
	add.s32 	%r838, %r164, %r837;
	atom.shared.add.u32 	%r1787, [%r838], %r192;
$L__BB13_125:
	shfl.sync.idx.b32	%r864|%p81, %r1787, %r191, 31, -1;
	add.s32 	%r195, %r192, %r864;
	shr.u32 	%r865, %r1769, %r293;
	and.b32  	%r861, %r865, %r82;
	mov.b32 	%r841, 1;
	// begin inline asm
	{
    .reg .pred p;
    and.b32 %r839, %r861, %r841;    setp.ne.u32 p, %r839, 0;
    vote.ballot.sync.b32 %r839, p, 0xffffffff;
    @!p not.b32 %r839, %r839;
}

	// end inline asm
	mov.b32 	%r844, 2;
	// begin inline asm
	{
    .reg .pred p;
    and.b32 %r842, %r861, %r844;    setp.ne.u32 p, %r842, 0;
    vote.ballot.sync.b32 %r842, p, 0xffffffff;
    @!p not.b32 %r842, %r842;
}

	// end inline asm
	and.b32  	%r866, %r842, %r839;
	mov.b32 	%r847, 4;
	// begin inline asm
	{
    .reg .pred p;
    and.b32 %r845, %r861, %r847;    setp.ne.u32 p, %r845, 0;
    vote.ballot.sync.b32 %r845, p, 0xffffffff;
    @!p not.b32 %r845, %r845;
}

	// end inline asm
	and.b32  	%r867, %r845, %r866;
	mov.b32 	%r850, 8;
	// begin inline asm
	{
    .reg .pred p;
    and.b32 %r848, %r861, %r850;    setp.ne.u32 p, %r848, 0;
    vote.ballot.sync.b32 %r848, p, 0xffffffff;
    @!p not.b32 %r848, %r848;
}

	// end inline asm
	and.b32  	%r868, %r848, %r867;
	mov.b32 	%r853, 16;
	// begin inline asm
	{
    .reg .pred p;
    and.b32 %r851, %r861, %r853;    setp.ne.u32 p, %r851, 0;
    vote.ballot.sync.b32 %r851, p, 0xffffffff;
    @!p not.b32 %r851, %r851;
}

	// end inline asm
	and.b32  	%r869, %r851, %r868;
	mov.b32 	%r856, 32;
	// begin inline asm
	{
    .reg .pred p;
    and.b32 %r854, %r861, %r856;    setp.ne.u32 p, %r854, 0;
    vote.ballot.sync.b32 %r854, p, 0xffffffff;
    @!p not.b32 %r854, %r854;
}

	// end inline asm
	and.b32  	%r870, %r854, %r869;
	mov.b32 	%r859, 64;
	// begin inline asm
	{
    .reg .pred p;
    and.b32 %r857, %r861, %r859;    setp.ne.u32 p, %r857, 0;
    vote.ballot.sync.b32 %r857, p, 0xffffffff;
    @!p not.b32 %r857, %r857;
}

	// end inline asm
	and.b32  	%r871, %r857, %r870;
	mov.b32 	%r862, 128;
	// begin inline asm
	{
    .reg .pred p;
    and.b32 %r860, %r861, %r862;    setp.ne.u32 p, %r860, 0;
    vote.ballot.sync.b32 %r860, p, 0xffffffff;
    @!p not.b32 %r860, %r860;
}

	// end inline asm
	and.b32  	%r872, %r860, %r871;
	clz.b32 	%r873, %r872;
	sub.s32 	%r197, 31, %r873;
	and.b32  	%r874, %r646, %r872;
	popc.b32 	%r198, %r874;
	setp.ne.s32 	%p82, %r295, %r197;
	mov.b32 	%r1788, 0;
	@%p82 bra 	$L__BB13_127;
	shl.b32 	%r875, %r861, 2;
	add.s32 	%r876, %r164, %r875;
	atom.shared.add.u32 	%r1788, [%r876], %r198;
$L__BB13_127:
	shfl.sync.idx.b32	%r902|%p83, %r1788, %r197, 31, -1;
	add.s32 	%r201, %r198, %r902;
	shr.u32 	%r903, %r1770, %r293;
	and.b32  	%r899, %r903, %r82;
	mov.b32 	%r879, 1;
	// begin inline asm
	{
    .reg .pred p;
    and.b32 %r877, %r899, %r879;    setp.ne.u32 p, %r877, 0;
    vote.ballot.sync.b32 %r877, p, 0xffffffff;
    @!p not.b32 %r877, %r877;
}

	// end inline asm
	mov.b32 	%r882, 2;
	// begin inline asm
	{
    .reg .pred p;
    and.b32 %r880, %r899, %r882;    setp.ne.u32 p, %r880, 0;
    vote.ballot.sync.b32 %r880, p, 0xffffffff;
    @!p not.b32 %r880, %r880;
}

	// end inline asm
	and.b32  	%r904, %r880, %r877;
	mov.b32 	%r885, 4;
	// begin inline asm
	{
    .reg .pred p;
    and.b32 %r883, %r899, %r885;    setp.ne.u32 p, %r883, 0;
    vote.ballot.sync.b32 %r883, p, 0xffffffff;
    @!p not.b32 %r883, %r883;
}

	// end inline asm
	and.b32  	%r905, %r883, %r904;
	mov.b32 	%r888, 8;
	// begin inline asm
	{
    .reg .pred p;
    and.b32 %r886, %r899, %r888;    setp.ne.u32 p, %r886, 0;
    vote.ballot.sync.b32 %r886, p, 0xffffffff;
    @!p not.b32 %r886, %r886;
}

	// end inline asm
	and.b32  	%r906, %r886, %r905;
	mov.b32 	%r891, 16;
	// begin inline asm
	{
    .reg .pred p;
    and.b32 %r889, %r899, %r891;    setp.ne.u32 p, %r889, 0;
    vote.ballot.sync.b32 %r889, p, 0xffffffff;
    @!p not.b32 %r889, %r889;
}

	// end inline asm
	and.b32  	%r907, %r889, %r906;
	mov.b32 	%r894, 32;
	// begin inline asm
	{
    .reg .pred p;
    and.b32 %r892, %r899, %r894;    setp.ne.u32 p, %r892, 0;
    vote.ballot.sync.b32 %r892, p, 0xffffffff;
    @!p not.b32 %r892, %r892;
}

	// end inline asm
	and.b32  	%r908, %r892, %r907;
	mov.b32 	%r897, 64;
	// begin inline asm
	{
    .reg .pred p;
    and.b32 %r895, %r899, %r897;    setp.ne.u32 p, %r895, 0;
    vote.ballot.sync.b32 %r895, p, 0xffffffff;
    @!p not.b32 %r895, %r895;
}

	// end inline asm
	and.b32  	%r909, %r895, %r908;
	mov.b32 	%r900, 128;
	// begin inline asm
	{
    .reg .pred p;
    and.b32 %r898, %r899, %r900;    setp.ne.u32 p, %r898, 0;
    vote.ballot.sync.b32 %r898, p, 0xffffffff;
    @!p not.b32 %r898, %r898;
}

	// end inline asm
	and.b32  	%r910, %r898, %r909;
	clz.b32 	%r911, %r910;
	sub.s32 	%r203, 31, %r911;
	and.b32  	%r912, %r646, %r910;
	popc.b32 	%r204, %r912;
	setp.ne.s32 	%p84, %r295, %r203;
	mov.b32 	%r1789, 0;
	@%p84 bra 	$L__BB13_129;
	shl.b32 	%r913, %r899, 2;
	add.s32 	%r914, %r164, %r913;
	atom.shared.add.u32 	%r1789, [%r914], %r204;
$L__BB13_129:
	shfl.sync.idx.b32	%r940|%p85, %r1789, %r203, 31, -1;
	add.s32 	%r207, %r204, %r940;
	shr.u32 	%r941, %r1771, %r293;
	and.b32  	%r937, %r941, %r82;
	mov.b32 	%r917, 1;
	// begin inline asm
	{
    .reg .pred p;
    and.b32 %r915, %r937, %r917;    setp.ne.u32 p, %r915, 0;
    vote.ballot.sync.b32 %r915, p, 0xffffffff;
    @!p not.b32 %r915, %r915;
}

	// end inline asm
	mov.b32 	%r920, 2;
	// begin inline asm
	{
    .reg .pred p;
    and.b32 %r918, %r937, %r920;    setp.ne.u32 p, %r918, 0;
    vote.ballot.sync.b32 %r918, p, 0xffffffff;
    @!p not.b32 %r918, %r918;
}

	// end inline asm
	and.b32  	%r942, %r918, %r915;
	mov.b32 	%r923, 4;
	// begin inline asm
	{
    .reg .pred p;
    and.b32 %r921, %r937, %r923;    setp.ne.u32 p, %r921, 0;
    vote.ballot.sync.b32 %r921, p, 0xffffffff;
    @!p not.b32 %r921, %r921;
}

	// end inline asm
	and.b32  	%r943, %r921, %r942;
	mov.b32 	%r926, 8;
	// begin inline asm
	{
    .reg .pred p;
    and.b32 %r924, %r937, %r926;    setp.ne.u32 p, %r924, 0;
    vote.ballot.sync.b32 %r924, p, 0xffffffff;
    @!p not.b32 %r924, %r924;
}

	// end inline asm
	and.b32  	%r944, %r924, %r943;
	mov.b32 	%r929, 16;
	// begin inline asm
	{
    .reg .pred p;
    and.b32 %r927, %r937, %r929;    setp.ne.u32 p, %r927, 0;
    vote.ballot.sync.b32 %r927, p, 0xffffffff;
    @!p not.b32 %r927, %r927;
}

	// end inline asm
	and.b32  	%r945, %r927, %r944;
	mov.b32 	%r932, 32;
	// begin inline asm
	{
    .reg .pred p;
    and.b32 %r930, %r937, %r932;    setp.ne.u32 p, %r930, 0;
    vote.ballot.sync.b32 %r930, p, 0xffffffff;
    @!p not.b32 %r930, %r930;
}

	// end inline asm
	and.b32  	%r946, %r930, %r945;
	mov.b32 	%r935, 64;
	// begin inline asm
	{
    .reg .pred p;
    and.b32 %r933, %r937, %r935;    setp.ne.u32 p, %r933, 0;
    vote.ballot.sync.b32 %r933, p, 0xffffffff;
    @!p not.b32 %r933, %r933;
}

	// end inline asm
	and.b32  	%r947, %r933, %r946;
	mov.b32 	%r938, 128;
	// begin inline asm
	{
    .reg .pred p;
    and.b32 %r936, %r937, %r938;    setp.ne.u32 p, %r936, 0;
    vote.ballot.sync.b32 %r936, p, 0xffffffff;
    @!p not.b32 %r936, %r936;
}

	// end inline asm
	and.b32  	%r948, %r936, %r947;
	clz.b32 	%r949, %r948;
	sub.s32 	%r209, 31, %r949;
	and.b32  	%r950, %r646, %r948;
	popc.b32 	%r210, %r950;
	setp.ne.s32 	%p86, %r295, %r209;
	mov.b32 	%r1790, 0;
	@%p86 bra 	$L__BB13_131;
	shl.b32 	%r951, %r937, 2;
	add.s32 	%r952, %r164, %r951;
	atom.shared.add.u32 	%r1790, [%r952], %r210;
$L__BB13_131:
	shfl.sync.idx.b32	%r978|%p87, %r1790, %r209, 31, -1;
	add.s32 	%r213, %r210, %r978;
	shr.u32 	%r979, %r1772, %r293;
	and.b32  	%r975, %r979, %r82;
	mov.b32 	%r955, 1;
	// begin inline asm
	{
    .reg .pred p;
    and.b32 %r953, %r975, %r955;    setp.ne.u32 p, %r953, 0;
    vote.ballot.sync.b32 %r953, p, 0xffffffff;
    @!p not.b32 %r953, %r953;
}

	// end inline asm
	mov.b32 	%r958, 2;
	// begin inline asm
	{
    .reg .pred p;
    and.b32 %r956, %r975, %r958;    setp.ne.u32 p, %r956, 0;
    vote.ballot.sync.b32 %r956, p, 0xffffffff;
    @!p not.b32 %r956, %r956;
}

	// end inline asm
	and.b32  	%r980, %r956, %r953;
	mov.b32 	%r961, 4;
	// begin inline asm
	{
    .reg .pred p;
    and.b32 %r959, %r975, %r961;    setp.ne.u32 p, %r959, 0;
    vote.ballot.sync.b32 %r959, p, 0xffffffff;
    @!p not.b32 %r959, %r959;
}

	// end inline asm
	and.b32  	%r981, %r959, %r980;
	mov.b32 	%r964, 8;
	// begin inline asm
	{
    .reg .pred p;
    and.b32 %r962, %r975, %r964;    setp.ne.u32 p, %r962, 0;
    vote.ballot.sync.b32 %r962, p, 0xffffffff;
    @!p not.b32 %r962, %r962;
}

	// end inline asm
	and.b32  	%r982, %r962, %r981;
	mov.b32 	%r967, 16;
	// begin inline asm
	{
    .reg .pred p;
    and.b32 %r965, %r975, %r967;    setp.ne.u32 p, %r965, 0;
    vote.ballot.sync.b32 %r965, p, 0xffffffff;
    @!p not.b32 %r965, %r965;
}

	// end inline asm
	and.b32  	%r983, %r965, %r982;
	mov.b32 	%r970, 32;
	// begin inline asm
	{
    .reg .pred p;
    and.b32 %r968, %r975, %r970;    setp.ne.u32 p, %r968, 0;
    vote.ballot.sync.b32 %r968, p, 0xffffffff;
    @!p not.b32 %r968, %r968;
}

	// end inline asm
	and.b32  	%r984, %r968, %r983;
	mov.b32 	%r973, 64;
	// begin inline asm
	{
    .reg .pred p;
    and.b32 %r971, %r975, %r973;    setp.ne.u32 p, %r971, 0;
    vote.ballot.sync.b32 %r971, p, 0xffffffff;
    @!p not.b32 %r971, %r971;
}

	// end inline asm
	and.b32  	%r985, %r971, %r984;
	mov.b32 	%r976, 128;
	// begin inline asm
	{
    .reg .pred p;
    and.b32 %r974, %r975, %r976;    setp.ne.u32 p, %r974, 0;
    vote.ballot.sync.b32 %r974, p, 0xffffffff;
    @!p not.b32 %r974, %r974;
}

	// end inline asm
	and.b32  	%r986, %r974, %r985;
	clz.b32 	%r987, %r986;
	sub.s32 	%r215, 31, %r987;
	and.b32  	%r988, %r646, %r986;
	popc.b32 	%r216, %r988;
	setp.ne.s32 	%p88, %r295, %r215;
	mov.b32 	%r1791, 0;
	@%p88 bra 	$L__BB13_133;
	shl.b32 	%r989, %r975, 2;
	add.s32 	%r990, %r164, %r989;
	atom.shared.add.u32 	%r1791, [%r990], %r216;
$L__BB13_133:
	shfl.sync.idx.b32	%r1016|%p89, %r1791, %r215, 31, -1;
	add.s32 	%r219, %r216, %r1016;
	shr.u32 	%r1017, %r1773, %r293;
	and.b32  	%r1013, %r1017, %r82;
	mov.b32 	%r993, 1;
	// begin inline asm
	{
    .reg .pred p;
    and.b32 %r991, %r1013, %r993;    setp.ne.u32 p, %r991, 0;
    vote.ballot.sync.b32 %r991, p, 0xffffffff;
    @!p not.b32 %r991, %r991;
}

	// end inline asm
	mov.b32 	%r996, 2;
	// begin inline asm
	{
    .reg .pred p;
    and.b32 %r994, %r1013, %r996;    setp.ne.u32 p, %r994, 0;
    vote.ballot.sync.b32 %r994, p, 0xffffffff;
    @!p not.b32 %r994, %r994;
}

	// end inline asm
	and.b32  	%r1018, %r994, %r991;
	mov.b32 	%r999, 4;
	// begin inline asm
	{
    .reg .pred p;
    and.b32 %r997, %r1013, %r999;    setp.ne.u32 p, %r997, 0;
    vote.ballot.sync.b32 %r997, p, 0xffffffff;
    @!p not.b32 %r997, %r997;
}

	// end inline asm
	and.b32  	%r1019, %r997, %r1018;
	mov.b32 	%r1002, 8;
	// begin inline asm
	{
    .reg .pred p;
    and.b32 %r1000, %r1013, %r1002;    setp.ne.u32 p, %r1000, 0;
    vote.ballot.sync.b32 %r1000, p, 0xffffffff;
    @!p not.b32 %r1000, %r1000;
}

	// end inline asm
	and.b32  	%r1020, %r1000, %r1019;
	mov.b32 	%r1005, 16;
	// begin inline asm
	{
    .reg .pred p;
    and.b32 %r1003, %r1013, %r1005;    setp.ne.u32 p, %r1003, 0;
    vote.ballot.sync.b32 %r1003, p, 0xffffffff;
    @!p not.b32 %r1003, %r1003;
}

	// end inline asm
	and.b32  	%r1021, %r1003, %r1020;
	mov.b32 	%r1008, 32;
	// begin inline asm
	{
    .reg .pred p;
    and.b32 %r1006, %r1013, %r1008;    setp.ne.u32 p, %r1006, 0;
    vote.ballot.sync.b32 %r1006, p, 0xffffffff;
    @!p not.b32 %r1006, %r1006;
}

	// end inline asm
	and.b32  	%r1022, %r1006, %r1021;
	mov.b32 	%r1011, 64;
	// begin inline asm
	{
    .reg .pred p;
    and.b32 %r1009, %r1013, %r1011;    setp.ne.u32 p, %r1009, 0;
    vote.ballot.sync.b32 %r1009, p, 0xffffffff;
    @!p not.b32 %r1009, %r1009;
}

	// end inline asm
	and.b32  	%r1023, %r1009, %r1022;
	mov.b32 	%r1014, 128;
	// begin inline asm
	{
    .reg .pred p;
    and.b32 %r1012, %r1013, %r1014;    setp.ne.u32 p, %r1012, 0;
    vote.ballot.sync.b32 %r1012, p, 0xffffffff;
    @!p not.b32 %r1012, %r1012;
}

	// end inline asm
	and.b32  	%r1024, %r1012, %r1023;
	clz.b32 	%r1025, %r1024;
	sub.s32 	%r221, 31, %r1025;
	and.b32  	%r1026, %r646, %r1024;
	popc.b32 	%r222, %r1026;
	setp.ne.s32 	%p90, %r295, %r221;
	mov.b32 	%r1792, 0;
	@%p90 bra 	$L__BB13_135;
	shl.b32 	%r1027, %r1013, 2;
	add.s32 	%r1028, %r164, %r1027;
	atom.shared.add.u32 	%r1792, [%r1028], %r222;
$L__BB13_135:
	shfl.sync.idx.b32	%r1054|%p91, %r1792, %r221, 31, -1;
	add.s32 	%r225, %r222, %r1054;
	shr.u32 	%r1055, %r1774, %r293;
	and.b32  	%r1051, %r1055, %r82;
	mov.b32 	%r1031, 1;
	// begin inline asm
	{
    .reg .pred p;
    and.b32 %r1029, %r1051, %r1031;    setp.ne.u32 p, %r1029, 0;
    vote.ballot.sync.b32 %r1029, p, 0xffffffff;
    @!p not.b32 %r1029, %r1029;
}

	// end inline asm
	mov.b32 	%r1034, 2;
	// begin inline asm
	{
    .reg .pred p;
    and.b32 %r1032, %r1051, %r1034;    setp.ne.u32 p, %r1032, 0;
    vote.ballot.sync.b32 %r1032, p, 0xffffffff;
    @!p not.b32 %r1032, %r1032;
}

	// end inline asm
	and.b32  	%r1056, %r1032, %r1029;
	mov.b32 	%r1037, 4;
	// begin inline asm
	{
    .reg .pred p;
    and.b32 %r1035, %r1051, %r1037;    setp.ne.u32 p, %r1035, 0;
    vote.ballot.sync.b32 %r1035, p, 0xffffffff;
    @!p not.b32 %r1035, %r1035;
}

	// end inline asm
	and.b32  	%r1057, %r1035, %r1056;
	mov.b32 	%r1040, 8;
	// begin inline asm
	{
    .reg .pred p;
    and.b32 %r1038, %r1051, %r1040;    setp.ne.u32 p, %r1038, 0;
    vote.ballot.sync.b32 %r1038, p, 0xffffffff;
    @!p not.b32 %r1038, %r1038;
}

	// end inline asm
	and.b32  	%r1058, %r1038, %r1057;
	mov.b32 	%r1043, 16;
	// begin inline asm
	{
    .reg .pred p;
    and.b32 %r1041, %r1051, %r1043;    setp.ne.u32 p, %r1041, 0;
    vote.ballot.sync.b32 %r1041, p, 0xffffffff;
    @!p not.b32 %r1041, %r1041;
}

	// end inline asm
	and.b32  	%r1059, %r1041, %r1058;
	mov.b32 	%r1046, 32;
	// begin inline asm
	{
    .reg .pred p;
    and.b32 %r1044, %r1051, %r1046;    setp.ne.u32 p, %r1044, 0;
    vote.ballot.sync.b32 %r1044, p, 0xffffffff;
    @!p not.b32 %r1044, %r1044;
}

	// end inline asm
	and.b32  	%r1060, %r1044, %r1059;
	mov.b32 	%r1049, 64;
	// begin inline asm
	{
    .reg .pred p;
    and.b32 %r1047, %r1051, %r1049;    setp.ne.u32 p, %r1047, 0;
    vote.ballot.sync.b32 %r1047, p, 0xffffffff;
    @!p not.b32 %r1047, %r1047;
}

	// end inline asm
	and.b32  	%r1061, %r1047, %r1060;
	mov.b32 	%r1052, 128;
	// begin inline asm
	{
    .reg .pred p;
    and.b32 %r1050, %r1051, %r1052;    setp.ne.u32 p, %r1050, 0;
    vote.ballot.sync.b32 %r1050, p, 0xffffffff;
    @!p not.b32 %r1050, %r1050;
}

	// end inline asm
	and.b32  	%r1062, %r1050, %r1061;
	clz.b32 	%r1063, %r1062;
	sub.s32 	%r227, 31, %r1063;
	and.b32  	%r1064, %r646, %r1062;
	popc.b32 	%r228, %r1064;
	setp.ne.s32 	%p92, %r295, %r227;
	mov.b32 	%r1793, 0;
	@%p92 bra 	$L__BB13_137;
	shl.b32 	%r1065, %r1051, 2;
	add.s32 	%r1066, %r164, %r1065;
	atom.shared.add.u32 	%r1793, [%r1066], %r228;
$L__BB13_137:
	shfl.sync.idx.b32	%r1092|%p93, %r1793, %r227, 31, -1;
	add.s32 	%r231, %r228, %r1092;
	shr.u32 	%r1093, %r1775, %r293;
	and.b32  	%r1089, %r1093, %r82;
	mov.b32 	%r1069, 1;
	// begin inline asm
	{
    .reg .pred p;
    and.b32 %r1067, %r1089, %r1069;    setp.ne.u32 p, %r1067, 0;
    vote.ballot.sync.b32 %r1067, p, 0xffffffff;
    @!p not.b32 %r1067, %r1067;
}

	// end inline asm
	mov.b32 	%r1072, 2;
	// begin inline asm
	{
    .reg .pred p;
    and.b32 %r1070, %r1089, %r1072;    setp.ne.u32 p, %r1070, 0;
    vote.ballot.sync.b32 %r1070, p, 0xffffffff;
    @!p not.b32 %r1070, %r1070;
}

	// end inline asm
	and.b32  	%r1094, %r1070, %r1067;
	mov.b32 	%r1075, 4;
	// begin inline asm
	{
    .reg .pred p;
    and.b32 %r1073, %r1089, %r1075;    setp.ne.u32 p, %r1073, 0;
    vote.ballot.sync.b32 %r1073, p, 0xffffffff;
    @!p not.b32 %r1073, %r1073;
}

	// end inline asm
	and.b32  	%r1095, %r1073, %r1094;
	mov.b32 	%r1078, 8;
	// begin inline asm
	{
    .reg .pred p;
    and.b32 %r1076, %r1089, %r1078;    setp.ne.u32 p, %r1076, 0;
    vote.ballot.sync.b32 %r1076, p, 0xffffffff;
    @!p not.b32 %r1076, %r1076;
}

	// end inline asm
	and.b32  	%r1096, %r1076, %r1095;
	mov.b32 	%r1081, 16;
	// begin inline asm
	{
    .reg .pred p;
    and.b32 %r1079, %r1089, %r1081;    setp.ne.u32 p, %r1079, 0;
    vote.ballot.sync.b32 %r1079, p, 0xffffffff;
    @!p not.b32 %r1079, %r1079;
}

	// end inline asm
	and.b32  	%r1097, %r1079, %r1096;
	mov.b32 	%r1084, 32;
	// begin inline asm
	{
    .reg .pred p;
    and.b32 %r1082, %r1089, %r1084;    setp.ne.u32 p, %r1082, 0;
    vote.ballot.sync.b32 %r1082, p, 0xffffffff;
    @!p not.b32 %r1082, %r1082;
}

	// end inline asm
	and.b32  	%r1098, %r1082, %r1097;
	mov.b32 	%r1087, 64;
	// begin inline asm
	{
    .reg .pred p;
    and.b32 %r1085, %r1089, %r1087;    setp.ne.u32 p, %r1085, 0;
    vote.ballot.sync.b32 %r1085, p, 0xffffffff;
    @!p not.b32 %r1085, %r1085;
}

	// end inline asm
	and.b32  	%r1099, %r1085, %r1098;
	mov.b32 	%r1090, 128;
	// begin inline asm
	{
    .reg .pred p;
    and.b32 %r1088, %r1089, %r1090;    setp.ne.u32 p, %r1088, 0;
    vote.ballot.sync.b32 %r1088, p, 0xffffffff;
    @!p not.b32 %r1088, %r1088;
}

	// end inline asm
	and.b32  	%r1100, %r1088, %r1099;
	clz.b32 	%r1101, %r1100;
	sub.s32 	%r233, 31, %r1101;
	and.b32  	%r1102, %r646, %r1100;
	popc.b32 	%r234, %r1102;
	setp.ne.s32 	%p94, %r295, %r233;
	mov.b32 	%r1794, 0;
	@%p94 bra 	$L__BB13_139;
	shl.b32 	%r1103, %r1089, 2;
	add.s32 	%r1104, %r164, %r1103;
	atom.shared.add.u32 	%r1794, [%r1104], %r234;
$L__BB13_139:
	shfl.sync.idx.b32	%r1130|%p95, %r1794, %r233, 31, -1;
	add.s32 	%r237, %r234, %r1130;
	shr.u32 	%r1131, %r1776, %r293;
	and.b32  	%r1127, %r1131, %r82;
	mov.b32 	%r1107, 1;
	// begin inline asm
	{
    .reg .pred p;
    and.b32 %r1105, %r1127, %r1107;    setp.ne.u32 p, %r1105, 0;
    vote.ballot.sync.b32 %r1105, p, 0xffffffff;
    @!p not.b32 %r1105, %r1105;
}

	// end inline asm
	mov.b32 	%r1110, 2;
	// begin inline asm
	{
    .reg .pred p;
    and.b32 %r1108, %r1127, %r1110;    setp.ne.u32 p, %r1108, 0;
    vote.ballot.sync.b32 %r1108, p, 0xffffffff;
    @!p not.b32 %r1108, %r1108;
}

	// end inline asm
	and.b32  	%r1132, %r1108, %r1105;
	mov.b32 	%r1113, 4;
	// begin inline asm
	{
    .reg .pred p;
    and.b32 %r1111, %r1127, %r1113;    setp.ne.u32 p, %r1111, 0;
    vote.ballot.sync.b32 %r1111, p, 0xffffffff;
    @!p not.b32 %r1111, %r1111;
}

	// end inline asm
	and.b32  	%r1133, %r1111, %r1132;
	mov.b32 	%r1116, 8;
	// begin inline asm
	{
    .reg .pred p;
    and.b32 %r1114, %r1127, %r1116;    setp.ne.u32 p, %r1114, 0;
    vote.ballot.sync.b32 %r1114, p, 0xffffffff;
    @!p not.b32 %r1114, %r1114;
}

	// end inline asm
	and.b32  	%r1134, %r1114, %r1133;
	mov.b32 	%r1119, 16;
	// begin inline asm
	{
    .reg .pred p;
    and.b32 %r1117, %r1127, %r1119;    setp.ne.u32 p, %r1117, 0;
    vote.ballot.sync.b32 %r1117, p, 0xffffffff;
    @!p not.b32 %r1117, %r1117;
}

	// end inline asm
	and.b32  	%r1135, %r1117, %r1134;
	mov.b32 	%r1122, 32;
	// begin inline asm
	{
    .reg .pred p;
    and.b32 %r1120, %r1127, %r1122;    setp.ne.u32 p, %r1120, 0;
    vote.ballot.sync.b32 %r1120, p, 0xffffffff;
    @!p not.b32 %r1120, %r1120;
}

	// end inline asm
	and.b32  	%r1136, %r1120, %r1135;
	mov.b32 	%r1125, 64;
	// begin inline asm
	{
    .reg .pred p;
    and.b32 %r1123, %r1127, %r1125;    setp.ne.u32 p, %r1123, 0;
    vote.ballot.sync.b32 %r1123, p, 0xffffffff;
    @!p not.b32 %r1123, %r1123;
}

	// end inline asm
	and.b32  	%r1137, %r1123, %r1136;
	mov.b32 	%r1128, 128;
	// begin inline asm
	{
    .reg .pred p;
    and.b32 %r1126, %r1127, %r1128;    setp.ne.u32 p, %r1126, 0;
    vote.ballot.sync.b32 %r1126, p, 0xffffffff;
    @!p not.b32 %r1126, %r1126;
}

	// end inline asm
	and.b32  	%r1138, %r1126, %r1137;
	clz.b32 	%r1139, %r1138;
	sub.s32 	%r239, 31, %r1139;
	and.b32  	%r1140, %r646, %r1138;
	popc.b32 	%r240, %r1140;
	setp.ne.s32 	%p96, %r295, %r239;
	mov.b32 	%r1795, 0;
	@%p96 bra 	$L__BB13_141;
	shl.b32 	%r1141, %r1127, 2;
	add.s32 	%r1142, %r164, %r1141;
	atom.shared.add.u32 	%r1795, [%r1142], %r240;
$L__BB13_141:
	shfl.sync.idx.b32	%r1168|%p97, %r1795, %r239, 31, -1;
	add.s32 	%r243, %r240, %r1168;
	shr.u32 	%r1169, %r1777, %r293;
	and.b32  	%r1165, %r1169, %r82;
	mov.b32 	%r1145, 1;
	// begin inline asm
	{
    .reg .pred p;
    and.b32 %r1143, %r1165, %r1145;    setp.ne.u32 p, %r1143, 0;
    vote.ballot.sync.b32 %r1143, p, 0xffffffff;
    @!p not.b32 %r1143, %r1143;
}

	// end inline asm
	mov.b32 	%r1148, 2;
	// begin inline asm
	{
    .reg .pred p;
    and.b32 %r1146, %r1165, %r1148;    setp.ne.u32 p, %r1146, 0;
    vote.ballot.sync.b32 %r1146, p, 0xffffffff;
    @!p not.b32 %r1146, %r1146;
}

	// end inline asm
	and.b32  	%r1170, %r1146, %r1143;
	mov.b32 	%r1151, 4;
	// begin inline asm
	{
    .reg .pred p;
    and.b32 %r1149, %r1165, %r1151;    setp.ne.u32 p, %r1149, 0;
    vote.ballot.sync.b32 %r1149, p, 0xffffffff;
    @!p not.b32 %r1149, %r1149;
}

	// end inline asm
	and.b32  	%r1171, %r1149, %r1170;
	mov.b32 	%r1154, 8;
	// begin inline asm
	{
    .reg .pred p;
    and.b32 %r1152, %r1165, %r1154;    setp.ne.u32 p, %r1152, 0;
    vote.ballot.sync.b32 %r1152, p, 0xffffffff;
    @!p not.b32 %r1152, %r1152;
}

	// end inline asm
	and.b32  	%r1172, %r1152, %r1171;
	mov.b32 	%r1157, 16;
	// begin inline asm
	{
    .reg .pred p;
    and.b32 %r1155, %r1165, %r1157;    setp.ne.u32 p, %r1155, 0;
    vote.ballot.sync.b32 %r1155, p, 0xffffffff;
    @!p not.b32 %r1155, %r1155;
}

	// end inline asm
	and.b32  	%r1173, %r1155, %r1172;
	mov.b32 	%r1160, 32;
	// begin inline asm
	{
    .reg .pred p;
    and.b32 %r1158, %r1165, %r1160;    setp.ne.u32 p, %r1158, 0;
    vote.ballot.sync.b32 %r1158, p, 0xffffffff;
    @!p not.b32 %r1158, %r1158;
}

	// end inline asm
	and.b32  	%r1174, %r1158, %r1173;
	mov.b32 	%r1163, 64;
	// begin inline asm
	{
    .reg .pred p;
    and.b32 %r1161, %r1165, %r1163;    setp.ne.u32 p, %r1161, 0;
    vote.ballot.sync.b32 %r1161, p, 0xffffffff;
    @!p not.b32 %r1161, %r1161;
}

	// end inline asm
	and.b32  	%r1175, %r1161, %r1174;
	mov.b32 	%r1166, 128;
	// begin inline asm
	{
    .reg .pred p;
    and.b32 %r1164, %r1165, %r1166;    setp.ne.u32 p, %r1164, 0;
    vote.ballot.sync.b32 %r1164, p, 0xffffffff;
    @!p not.b32 %r1164, %r1164;
}

	// end inline asm
	and.b32  	%r1176, %r1164, %r1175;
	clz.b32 	%r1177, %r1176;
	sub.s32 	%r245, 31, %r1177;
	and.b32  	%r1178, %r646, %r1176;
	popc.b32 	%r246, %r1178;
	setp.ne.s32 	%p98, %r295, %r245;
	mov.b32 	%r1796, 0;
	@%p98 bra 	$L__BB13_143;
	shl.b32 	%r1179, %r1165, 2;
	add.s32 	%r1180, %r164, %r1179;
	atom.shared.add.u32 	%r1796, [%r1180], %r246;
$L__BB13_143:
	shfl.sync.idx.b32	%r1206|%p99, %r1796, %r245, 31, -1;
	add.s32 	%r249, %r246, %r1206;
	shr.u32 	%r1207, %r1778, %r293;
	and.b32  	%r1203, %r1207, %r82;
	mov.b32 	%r1183, 1;
	// begin inline asm
	{
    .reg .pred p;
    and.b32 %r1181, %r1203, %r1183;    setp.ne.u32 p, %r1181, 0;
    vote.ballot.sync.b32 %r1181, p, 0xffffffff;
    @!p not.b32 %r1181, %r1181;
}

	// end inline asm
	mov.b32 	%r1186, 2;
	// begin inline asm
	{
    .reg .pred p;
    and.b32 %r1184, %r1203, %r1186;    setp.ne.u32 p, %r1184, 0;
    vote.ballot.sync.b32 %r1184, p, 0xffffffff;
    @!p not.b32 %r1184, %r1184;
}

	// end inline asm
	and.b32  	%r1208, %r1184, %r1181;
	mov.b32 	%r1189, 4;
	// begin inline asm
	{
    .reg .pred p;
    and.b32 %r1187, %r1203, %r1189;    setp.ne.u32 p, %r1187, 0;
    vote.ballot.sync.b32 %r1187, p, 0xffffffff;
    @!p not.b32 %r1187, %r1187;
}

	// end inline asm
	and.b32  	%r1209, %r1187, %r1208;
	mov.b32 	%r1192, 8;
	// begin inline asm
	{
    .reg .pred p;
    and.b32 %r1190, %r1203, %r1192;    setp.ne.u32 p, %r1190, 0;
    vote.ballot.sync.b32 %r1190, p, 0xffffffff;
    @!p not.b32 %r1190, %r1190;
}

	// end inline asm
	and.b32  	%r1210, %r1190, %r1209;
	mov.b32 	%r1195, 16;
	// begin inline asm
	{
    .reg .pred p;
    and.b32 %r1193, %r1203, %r1195;    setp.ne.u32 p, %r1193, 0;
    vote.ballot.sync.b32 %r1193, p, 0xffffffff;
    @!p not.b32 %r1193, %r1193;
}

	// end inline asm
	and.b32  	%r1211, %r1193, %r1210;
	mov.b32 	%r1198, 32;
	// begin inline asm
	{
    .reg .pred p;
    and.b32 %r1196, %r1203, %r1198;    setp.ne.u32 p, %r1196, 0;
    vote.ballot.sync.b32 %r1196, p, 0xffffffff;
    @!p not.b32 %r1196, %r1196;
}

	// end inline asm
	and.b32  	%r1212, %r1196, %r1211;
	mov.b32 	%r1201, 64;
	// begin inline asm
	{
    .reg .pred p;
    and.b32 %r1199, %r1203, %r1201;    setp.ne.u32 p, %r1199, 0;
    vote.ballot.sync.b32 %r1199, p, 0xffffffff;
    @!p not.b32 %r1199, %r1199;
}

	// end inline asm
	and.b32  	%r1213, %r1199, %r1212;
	mov.b32 	%r1204, 128;
	// begin inline asm
	{
    .reg .pred p;
    and.b32 %r1202, %r1203, %r1204;    setp.ne.u32 p, %r1202, 0;
    vote.ballot.sync.b32 %r1202, p, 0xffffffff;
    @!p not.b32 %r1202, %r1202;
}

	// end inline asm
	and.b32  	%r1214, %r1202, %r1213;
	clz.b32 	%r1215, %r1214;
	sub.s32 	%r251, 31, %r1215;
	and.b32  	%r1216, %r646, %r1214;
	popc.b32 	%r252, %r1216;
	setp.ne.s32 	%p100, %r295, %r251;
	mov.b32 	%r1797, 0;
	@%p100 bra 	$L__BB13_145;
	shl.b32 	%r1217, %r1203, 2;
	add.s32 	%r1218, %r164, %r1217;
	atom.shared.add.u32 	%r1797, [%r1218], %r252;
$L__BB13_145:
	shfl.sync.idx.b32	%r1244|%p101, %r1797, %r251, 31, -1;
	add.s32 	%r255, %r252, %r1244;
	shr.u32 	%r1245, %r1779, %r293;
	and.b32  	%r1241, %r1245, %r82;
	mov.b32 	%r1221, 1;
	// begin inline asm
	{
    .reg .pred p;
    and.b32 %r1219, %r1241, %r1221;    setp.ne.u32 p, %r1219, 0;
    vote.ballot.sync.b32 %r1219, p, 0xffffffff;
    @!p not.b32 %r1219, %r1219;
}

	// end inline asm
	mov.b32 	%r1224, 2;
	// begin inline asm
	{
    .reg .pred p;
    and.b32 %r1222, %r1241, %r1224;    setp.ne.u32 p, %r1222, 0;
    vote.ballot.sync.b32 %r1222, p, 0xffffffff;
    @!p not.b32 %r1222, %r1222;
}

	// end inline asm
	and.b32  	%r1246, %r1222, %r1219;
	mov.b32 	%r1227, 4;
	// begin inline asm
	{
    .reg .pred p;
    and.b32 %r1225, %r1241, %r1227;    setp.ne.u32 p, %r1225, 0;
    vote.ballot.sync.b32 %r1225, p, 0xffffffff;
    @!p not.b32 %r1225, %r1225;
}

	// end inline asm
	and.b32  	%r1247, %r1225, %r1246;
	mov.b32 	%r1230, 8;
	// begin inline asm
	{
    .reg .pred p;
    and.b32 %r1228, %r1241, %r1230;    setp.ne.u32 p, %r1228, 0;
    vote.ballot.sync.b32 %r1228, p, 0xffffffff;
    @!p not.b32 %r1228, %r1228;
}

	// end inline asm
	and.b32  	%r1248, %r1228, %r1247;
	mov.b32 	%r1233, 16;
	// begin inline asm
	{
    .reg .pred p;
    and.b32 %r1231, %r1241, %r1233;    setp.ne.u32 p, %r1231, 0;
    vote.ballot.sync.b32 %r1231, p, 0xffffffff;
    @!p not.b32 %r1231, %r1231;
}

	// end inline asm
	and.b32  	%r1249, %r1231, %r1248;
	mov.b32 	%r1236, 32;
	// begin inline asm
	{
    .reg .pred p;
    and.b32 %r1234, %r1241, %r1236;    setp.ne.u32 p, %r1234, 0;
    vote.ballot.sync.b32 %r1234, p, 0xffffffff;
    @!p not.b32 %r1234, %r1234;
}

	// end inline asm
	and.b32  	%r1250, %r1234, %r1249;
	mov.b32 	%r1239, 64;
	// begin inline asm
	{
    .reg .pred p;
    and.b32 %r1237, %r1241, %r1239;    setp.ne.u32 p, %r1237, 0;
    vote.ballot.sync.b32 %r1237, p, 0xffffffff;
    @!p not.b32 %r1237, %r1237;
}

	// end inline asm
	and.b32  	%r1251, %r1237, %r1250;
	mov.b32 	%r1242, 128;
	// begin inline asm
	{
    .reg .pred p;
    and.b32 %r1240, %r1241, %r1242;    setp.ne.u32 p, %r1240, 0;
    vote.ballot.sync.b32 %r1240, p, 0xffffffff;
    @!p not.b32 %r1240, %r1240;
}

	// end inline asm
	and.b32  	%r1252, %r1240, %r1251;
	clz.b32 	%r1253, %r1252;
	sub.s32 	%r257, 31, %r1253;
	and.b32  	%r1254, %r646, %r1252;
	popc.b32 	%r258, %r1254;
	setp.ne.s32 	%p102, %r295, %r257;
	mov.b32 	%r1798, 0;
	@%p102 bra 	$L__BB13_147;
	shl.b32 	%r1259, %r1241, 2;
	add.s32 	%r1260, %r164, %r1259;
	atom.shared.add.u32 	%r1798, [%r1260], %r258;
$L__BB13_147:
	shfl.sync.idx.b32	%r1286|%p103, %r1798, %r257, 31, -1;
	add.s32 	%r261, %r258, %r1286;
	shr.u32 	%r1287, %r1780, %r293;
	and.b32  	%r1283, %r1287, %r82;
	mov.b32 	%r1263, 1;
	// begin inline asm
	{
    .reg .pred p;
    and.b32 %r1261, %r1283, %r1263;    setp.ne.u32 p, %r1261, 0;
    vote.ballot.sync.b32 %r1261, p, 0xffffffff;
    @!p not.b32 %r1261, %r1261;
}

	// end inline asm
	mov.b32 	%r1266, 2;
	// begin inline asm
	{
    .reg .pred p;
    and.b32 %r1264, %r1283, %r1266;    setp.ne.u32 p, %r1264, 0;
    vote.ballot.sync.b32 %r1264, p, 0xffffffff;
    @!p not.b32 %r1264, %r1264;
}

	// end inline asm
	and.b32  	%r1288, %r1264, %r1261;
	mov.b32 	%r1269, 4;
	// begin inline asm
	{
    .reg .pred p;
    and.b32 %r1267, %r1283, %r1269;    setp.ne.u32 p, %r1267, 0;
    vote.ballot.sync.b32 %r1267, p, 0xffffffff;
    @!p not.b32 %r1267, %r1267;
}

	// end inline asm
	and.b32  	%r1289, %r1267, %r1288;
	mov.b32 	%r1272, 8;
	// begin inline asm
	{
    .reg .pred p;
    and.b32 %r1270, %r1283, %r1272;    setp.ne.u32 p, %r1270, 0;
    vote.ballot.sync.b32 %r1270, p, 0xffffffff;
    @!p not.b32 %r1270, %r1270;
}

	// end inline asm
	and.b32  	%r1290, %r1270, %r1289;
	mov.b32 	%r1275, 16;
	// begin inline asm
	{
    .reg .pred p;
    and.b32 %r1273, %r1283, %r1275;    setp.ne.u32 p, %r1273, 0;
    vote.ballot.sync.b32 %r1273, p, 0xffffffff;
    @!p not.b32 %r1273, %r1273;
}

	// end inline asm
	and.b32  	%r1291, %r1273, %r1290;
	mov.b32 	%r1278, 32;
	// begin inline asm
	{
    .reg .pred p;
    and.b32 %r1276, %r1283, %r1278;    setp.ne.u32 p, %r1276, 0;
    vote.ballot.sync.b32 %r1276, p, 0xffffffff;
    @!p not.b32 %r1276, %r1276;
}

	// end inline asm
	and.b32  	%r1292, %r1276, %r1291;
	mov.b32 	%r1281, 64;
	// begin inline asm
	{
    .reg .pred p;
    and.b32 %r1279, %r1283, %r1281;    setp.ne.u32 p, %r1279, 0;
    vote.ballot.sync.b32 %r1279, p, 0xffffffff;
    @!p not.b32 %r1279, %r1279;
}

	// end inline asm
	and.b32  	%r1293, %r1279, %r1292;
	mov.b32 	%r1284, 128;
	// begin inline asm
	{
    .reg .pred p;
    and.b32 %r1282, %r1283, %r1284;    setp.ne.u32 p, %r1282, 0;
    vote.ballot.sync.b32 %r1282, p, 0xffffffff;
    @!p not.b32 %r1282, %r1282;
}

	// end inline asm
	and.b32  	%r1294, %r1282, %r1293;
	clz.b32 	%r1295, %r1294;
	sub.s32 	%r263, 31, %r1295;
	and.b32  	%r1296, %r646, %r1294;
	popc.b32 	%r264, %r1296;
	setp.ne.s32 	%p104, %r295, %r263;
	mov.b32 	%r1799, 0;
	@%p104 bra 	$L__BB13_149;
	shl.b32 	%r1301, %r1283, 2;
	add.s32 	%r1302, %r164, %r1301;
	atom.shared.add.u32 	%r1799, [%r1302], %r264;
$L__BB13_149:
	shfl.sync.idx.b32	%r1328|%p105, %r1799, %r263, 31, -1;
	add.s32 	%r267, %r264, %r1328;
	shr.u32 	%r1329, %r1781, %r293;
	and.b32  	%r1325, %r1329, %r82;
	mov.b32 	%r1305, 1;
	// begin inline asm
	{
    .reg .pred p;
    and.b32 %r1303, %r1325, %r1305;    setp.ne.u32 p, %r1303, 0;
    vote.ballot.sync.b32 %r1303, p, 0xffffffff;
    @!p not.b32 %r1303, %r1303;
}

	// end inline asm
	mov.b32 	%r1308, 2;
	// begin inline asm
	{
    .reg .pred p;
    and.b32 %r1306, %r1325, %r1308;    setp.ne.u32 p, %r1306, 0;
    vote.ballot.sync.b32 %r1306, p, 0xffffffff;
    @!p not.b32 %r1306, %r1306;
}

	// end inline asm
	and.b32  	%r1330, %r1306, %r1303;
	mov.b32 	%r1311, 4;
	// begin inline asm
	{
    .reg .pred p;
    and.b32 %r1309, %r1325, %r1311;    setp.ne.u32 p, %r1309, 0;
    vote.ballot.sync.b32 %r1309, p, 0xffffffff;
    @!p not.b32 %r1309, %r1309;
}

	// end inline asm
	and.b32  	%r1331, %r1309, %r1330;
	mov.b32 	%r1314, 8;
	// begin inline asm
	{
    .reg .pred p;
    and.b32 %r1312, %r1325, %r1314;    setp.ne.u32 p, %r1312, 0;
    vote.ballot.sync.b32 %r1312, p, 0xffffffff;
    @!p not.b32 %r1312, %r1312;
}

	// end inline asm
	and.b32  	%r1332, %r1312, %r1331;
	mov.b32 	%r1317, 16;
	// begin inline asm
	{
    .reg .pred p;
    and.b32 %r1315, %r1325, %r1317;    setp.ne.u32 p, %r1315, 0;
    vote.ballot.sync.b32 %r1315, p, 0xffffffff;
    @!p not.b32 %r1315, %r1315;
}

	// end inline asm
	and.b32  	%r1333, %r1315, %r1332;
	mov.b32 	%r1320, 32;
	// begin inline asm
	{
    .reg .pred p;
    and.b32 %r1318, %r1325, %r1320;    setp.ne.u32 p, %r1318, 0;
    vote.ballot.sync.b32 %r1318, p, 0xffffffff;
    @!p not.b32 %r1318, %r1318;
}

	// end inline asm
	and.b32  	%r1334, %r1318, %r1333;
	mov.b32 	%r1323, 64;
	// begin inline asm
	{
    .reg .pred p;
    and.b32 %r1321, %r1325, %r1323;    setp.ne.u32 p, %r1321, 0;
    vote.ballot.sync.b32 %r1321, p, 0xffffffff;
    @!p not.b32 %r1321, %r1321;
}

	// end inline asm
	and.b32  	%r1335, %r1321, %r1334;
	mov.b32 	%r1326, 128;
	// begin inline asm
	{
    .reg .pred p;
    and.b32 %r1324, %r1325, %r1326;    setp.ne.u32 p, %r1324, 0;
    vote.ballot.sync.b32 %r1324, p, 0xffffffff;
    @!p not.b32 %r1324, %r1324;
}

	// end inline asm
	and.b32  	%r1336, %r1324, %r1335;
	clz.b32 	%r1337, %r1336;
	sub.s32 	%r269, 31, %r1337;
	and.b32  	%r1338, %r646, %r1336;
	popc.b32 	%r270, %r1338;
	setp.ne.s32 	%p106, %r295, %r269;
	mov.b32 	%r1800, 0;
	@%p106 bra 	$L__BB13_151;
	shl.b32 	%r1339, %r1, 5;
	and.b32  	%r1340, %r1339, 31744;
	add.s32 	%r1342, %r551, %r1340;
	shl.b32 	%r1343, %r1325, 2;
	add.s32 	%r1344, %r1342, %r1343;
	atom.shared.add.u32 	%r1800, [%r1344], %r270;
$L__BB13_151:
	shfl.sync.idx.b32	%r1370|%p107, %r1800, %r269, 31, -1;
	add.s32 	%r273, %r270, %r1370;
	shr.u32 	%r1371, %r1782, %r293;
	and.b32  	%r1367, %r1371, %r82;
	mov.b32 	%r1347, 1;
	// begin inline asm
	{
    .reg .pred p;
    and.b32 %r1345, %r1367, %r1347;    setp.ne.u32 p, %r1345, 0;
    vote.ballot.sync.b32 %r1345, p, 0xffffffff;
    @!p not.b32 %r1345, %r1345;
}

	// end inline asm
	mov.b32 	%r1350, 2;
	// begin inline asm
	{
    .reg .pred p;
    and.b32 %r1348, %r1367, %r1350;    setp.ne.u32 p, %r1348, 0;
    vote.ballot.sync.b32 %r1348, p, 0xffffffff;
    @!p not.b32 %r1348, %r1348;
}

	// end inline asm
	and.b32  	%r1372, %r1348, %r1345;
	mov.b32 	%r1353, 4;
	// begin inline asm
	{
    .reg .pred p;
    and.b32 %r1351, %r1367, %r1353;    setp.ne.u32 p, %r1351, 0;
    vote.ballot.sync.b32 %r1351, p, 0xffffffff;
    @!p not.b32 %r1351, %r1351;
}

	// end inline asm
	and.b32  	%r1373, %r1351, %r1372;
	mov.b32 	%r1356, 8;
	// begin inline asm
	{
    .reg .pred p;
    and.b32 %r1354, %r1367, %r1356;    setp.ne.u32 p, %r1354, 0;
    vote.ballot.sync.b32 %r1354, p, 0xffffffff;
    @!p not.b32 %r1354, %r1354;
}

	// end inline asm
	and.b32  	%r1374, %r1354, %r1373;
	mov.b32 	%r1359, 16;
	// begin inline asm
	{
    .reg .pred p;
    and.b32 %r1357, %r1367, %r1359;    setp.ne.u32 p, %r1357, 0;
    vote.ballot.sync.b32 %r1357, p, 0xffffffff;
    @!p not.b32 %r1357, %r1357;
}

	// end inline asm
	and.b32  	%r1375, %r1357, %r1374;
	mov.b32 	%r1362, 32;
	// begin inline asm
	{
    .reg .pred p;
    and.b32 %r1360, %r1367, %r1362;    setp.ne.u32 p, %r1360, 0;
    vote.ballot.sync.b32 %r1360, p, 0xffffffff;
    @!p not.b32 %r1360, %r1360;
}

	// end inline asm
	and.b32  	%r1376, %r1360, %r1375;
	mov.b32 	%r1365, 64;
	// begin inline asm
	{
    .reg .pred p;
    and.b32 %r1363, %r1367, %r1365;    setp.ne.u32 p, %r1363, 0;
    vote.ballot.sync.b32 %r1363, p, 0xffffffff;
    @!p not.b32 %r1363, %r1363;
}

	// end inline asm
	and.b32  	%r1377, %r1363, %r1376;
	mov.b32 	%r1368, 128;
	// begin inline asm
	{
    .reg .pred p;
    and.b32 %r1366, %r1367, %r1368;    setp.ne.u32 p, %r1366, 0;
    vote.ballot.sync.b32 %r1366, p, 0xffffffff;
    @!p not.b32 %r1366, %r1366;
}

	// end inline asm
	and.b32  	%r1378, %r1366, %r1377;
	clz.b32 	%r1379, %r1378;
	sub.s32 	%r275, 31, %r1379;
	and.b32  	%r1380, %r646, %r1378;
	popc.b32 	%r276, %r1380;
	setp.ne.s32 	%p108, %r295, %r275;
	mov.b32 	%r1801, 0;
	@%p108 bra 	$L__BB13_153;
	shl.b32 	%r1385, %r1367, 2;
	add.s32 	%r1386, %r164, %r1385;
	atom.shared.add.u32 	%r1801, [%r1386], %r276;
$L__BB13_153:
	setp.gt.u32 	%p109, %r1, 255;
	shfl.sync.idx.b32	%r1387|%p110, %r1801, %r275, 31, -1;
	add.s32 	%r1388, %r276, %r1387;
	bar.sync 	0;
	shl.b32 	%r1389, %r171, 2;
	add.s32 	%r1391, %r551, %r1389;
	st.shared.u32 	[%r1391+-4], %r1764;
	shl.b32 	%r1392, %r177, 2;
	add.s32 	%r1393, %r551, %r1392;
	st.shared.u32 	[%r1393+-4], %r1765;
	shl.b32 	%r1394, %r183, 2;
	add.s32 	%r1395, %r551, %r1394;
	st.shared.u32 	[%r1395+-4], %r1766;
	shl.b32 	%r1396, %r189, 2;
	add.s32 	%r1397, %r551, %r1396;
	st.shared.u32 	[%r1397+-4], %r1767;
	shl.b32 	%r1398, %r195, 2;
	add.s32 	%r1399, %r551, %r1398;
	st.shared.u32 	[%r1399+-4], %r1768;
	shl.b32 	%r1400, %r201, 2;
	add.s32 	%r1401, %r551, %r1400;
	st.shared.u32 	[%r1401+-4], %r1769;
	shl.b32 	%r1402, %r207, 2;
	add.s32 	%r1403, %r551, %r1402;
	st.shared.u32 	[%r1403+-4], %r1770;
	shl.b32 	%r1404, %r213, 2;
	add.s32 	%r1405, %r551, %r1404;
	st.shared.u32 	[%r1405+-4], %r1771;
	shl.b32 	%r1406, %r219, 2;
	add.s32 	%r1407, %r551, %r1406;
	st.shared.u32 	[%r1407+-4], %r1772;
	shl.b32 	%r1408, %r225, 2;
	add.s32 	%r1409, %r551, %r1408;
	st.shared.u32 	[%r1409+-4], %r1773;
	shl.b32 	%r1410, %r231, 2;
	add.s32 	%r1411, %r551, %r1410;
	st.shared.u32 	[%r1411+-4], %r1774;
	shl.b32 	%r1412, %r237, 2;
	add.s32 	%r1413, %r551, %r1412;
	st.shared.u32 	[%r1413+-4], %r1775;
	shl.b32 	%r1414, %r243, 2;
	add.s32 	%r1415, %r551, %r1414;
	st.shared.u32 	[%r1415+-4], %r1776;
	shl.b32 	%r1416, %r249, 2;
	add.s32 	%r1417, %r551, %r1416;
	st.shared.u32 	[%r1417+-4], %r1777;
	shl.b32 	%r1418, %r255, 2;
	add.s32 	%r1419, %r551, %r1418;
	st.shared.u32 	[%r1419+-4], %r1778;
	shl.b32 	%r1420, %r261, 2;
	add.s32 	%r1421, %r551, %r1420;
	st.shared.u32 	[%r1421+-4], %r1779;
	shl.b32 	%r1422, %r267, 2;
	add.s32 	%r1423, %r551, %r1422;
	st.shared.u32 	[%r1423+-4], %r1780;
	shl.b32 	%r1424, %r273, 2;
	add.s32 	%r1425, %r551, %r1424;
	st.shared.u32 	[%r1425+-4], %r1781;
	shl.b32 	%r1426, %r1388, 2;
	add.s32 	%r1427, %r551, %r1426;
	st.shared.u32 	[%r1427+-4], %r1782;
	shl.b32 	%r1428, %r1, 3;
	add.s32 	%r1429, %r551, %r1428;
	add.s32 	%r279, %r1429, 29184;
	@%p109 bra 	$L__BB13_161;
	ld.param.u64 	%rd236, [_ZN3cub18CUB_300001_SM_10006detail10radix_sort29DeviceRadixSortOnesweepKernelINS1_5radix10policy_hubIiNS0_8NullTypeEyE10Policy1000ELNS0_9SortOrderE0EiS6_yiiNS1_21identity_decomposer_tEEEvPT5_SC_PT3_PKSD_PT1_PKSH_PT2_PKSL_T4_iiT6__param_3];
	cvta.to.global.u64 	%rd57, %rd236;
	shl.b64 	%rd58, %rd7, 3;
	add.s64 	%rd59, %rd57, %rd58;
	ld.global.u64 	%rd60, [%rd59];
	cvt.s64.s32 	%rd61, %r163;
	sub.s64 	%rd238, %rd60, %rd61;
	st.shared.u64 	[%r279], %rd238;
	setp.lt.s32 	%p111, %r3, 1;
	mov.u32 	%r1805, %r1759;
	@%p111 bra 	$L__BB13_160;
	mov.b32 	%r1803, -1;
	mov.u32 	%r1802, %r3;
	mov.u32 	%r1805, %r1759;
$L__BB13_156:
	ld.param.u64 	%rd229, [_ZN3cub18CUB_300001_SM_10006detail10radix_sort29DeviceRadixSortOnesweepKernelINS1_5radix10policy_hubIiNS0_8NullTypeEyE10Policy1000ELNS0_9SortOrderE0EiS6_yiiNS1_21identity_decomposer_tEEEvPT5_SC_PT3_PKSD_PT1_PKSH_PT2_PKSL_T4_iiT6__param_0];
	add.s32 	%r283, %r1802, -1;
	shl.b32 	%r1431, %r283, 8;
	add.s32 	%r1432, %r1431, %r1;
	cvta.to.global.u64 	%rd62, %rd229;
	mul.wide.s32 	%rd63, %r1432, 4;
	add.s64 	%rd16, %rd62, %rd63;
$L__BB13_157:
	membar.cta;
	ld.volatile.global.u32 	%r284, [%rd16];
	setp.eq.s32 	%p112, %r284, 0;
	@%p112 bra 	$L__BB13_157;
	and.b32  	%r1433, %r284, 1073741823;
	add.s32 	%r1805, %r1433, %r1805;
	setp.gt.s32 	%p113, %r284, -1;
	vote.sync.ballot.b32 	%r1803, %p113, %r1803;
	setp.gt.u32 	%p115, %r1802, 1;
	and.pred  	%p116, %p113, %p115;
	mov.u32 	%r1802, %r283;
	@%p116 bra 	$L__BB13_156;
	ld.shared.u64 	%rd238, [%r279];
$L__BB13_160:
	ld.param.u64 	%rd230, [_ZN3cub18CUB_300001_SM_10006detail10radix_sort29DeviceRadixSortOnesweepKernelINS1_5radix10policy_hubIiNS0_8NullTypeEyE10Policy1000ELNS0_9SortOrderE0EiS6_yiiNS1_21identity_decomposer_tEEEvPT5_SC_PT3_PKSD_PT1_PKSH_PT2_PKSL_T4_iiT6__param_0];
	or.b32  	%r1434, %r1805, -2147483648;
	cvta.to.global.u64 	%rd64, %rd230;
	shl.b32 	%r1435, %r3, 8;
	add.s32 	%r1436, %r1435, %r1;
	mul.wide.s32 	%rd65, %r1436, 4;
	add.s64 	%rd66, %rd64, %rd65;
	st.volatile.global.u32 	[%rd66], %r1434;
	sub.s32 	%r1437, %r1805, %r1759;
	cvt.s64.s32 	%rd67, %r1437;
	add.s64 	%rd68, %rd238, %rd67;
	st.shared.u64 	[%r279], %rd68;
$L__BB13_161:
	ld.param.u32 	%r1711, [_ZN3cub18CUB_300001_SM_10006detail10radix_sort29DeviceRadixSortOnesweepKernelINS1_5radix10policy_hubIiNS0_8NullTypeEyE10Policy1000ELNS0_9SortOrderE0EiS6_yiiNS1_21identity_decomposer_tEEEvPT5_SC_PT3_PKSD_PT1_PKSH_PT2_PKSL_T4_iiT6__param_8];
	ld.param.u64 	%rd233, [_ZN3cub18CUB_300001_SM_10006detail10radix_sort29DeviceRadixSortOnesweepKernelINS1_5radix10policy_hubIiNS0_8NullTypeEyE10Policy1000ELNS0_9SortOrderE0EiS6_yiiNS1_21identity_decomposer_tEEEvPT5_SC_PT3_PKSD_PT1_PKSH_PT2_PKSL_T4_iiT6__param_2];
	setp.gt.u32 	%p117, %r1, 255;
	mad.lo.s32 	%r288, %r3, 7296, 7296;
	setp.lt.s32 	%p118, %r288, %r1711;
	setp.eq.s64 	%p119, %rd233, 0;
	or.pred  	%p120, %p119, %p118;
	or.pred  	%p121, %p117, %p120;
	@%p121 bra 	$L__BB13_163;
	ld.param.u64 	%rd234, [_ZN3cub18CUB_300001_SM_10006detail10radix_sort29DeviceRadixSortOnesweepKernelINS1_5radix10policy_hubIiNS0_8NullTypeEyE10Policy1000ELNS0_9SortOrderE0EiS6_yiiNS1_21identity_decomposer_tEEEvPT5_SC_PT3_PKSD_PT1_PKSH_PT2_PKSL_T4_iiT6__param_2];
	ld.shared.u64 	%rd69, [%r279];
	cvt.s64.s32 	%rd70, %r1759;
	cvt.s64.s32 	%rd71, %r163;
	add.s64 	%rd72, %rd71, %rd70;
	add.s64 	%rd73, %rd72, %rd69;
	cvta.to.global.u64 	%rd74, %rd234;
	shl.b64 	%rd75, %rd7, 3;
	add.s64 	%rd76, %rd74, %rd75;
	st.global.u64 	[%rd76], %rd73;
$L__BB13_163:
	ld.param.u32 	%r1712, [_ZN3cub18CUB_300001_SM_10006detail10radix_sort29DeviceRadixSortOnesweepKernelINS1_5radix10policy_hubIiNS0_8NullTypeEyE10Policy1000ELNS0_9SortOrderE0EiS6_yiiNS1_21identity_decomposer_tEEEvPT5_SC_PT3_PKSD_PT1_PKSH_PT2_PKSL_T4_iiT6__param_8];
	shl.b32 	%r1438, %r1, 2;
	add.s32 	%r289, %r551, %r1438;
	setp.gt.s32 	%p122, %r288, %r1712;
	bar.sync 	0;
	@%p122 bra 	$L__BB13_165;
	ld.shared.u32 	%r1440, [%r289];
	shr.u32 	%r1441, %r1440, %r293;
	and.b32  	%r1442, %r1441, %r82;
	shl.b32 	%r1443, %r1442, 3;
	add.s32 	%r1445, %r551, 29184;
	add.s32 	%r1446, %r1445, %r1443;
	ld.shared.u64 	%rd77, [%r1446];
	add.s64 	%rd78, %rd77, %rd7;
	xor.b32  	%r1447, %r1440, -2147483648;
	shl.b64 	%rd79, %rd78, 2;
	add.s64 	%rd80, %rd1, %rd79;
	st.global.u32 	[%rd80], %r1447;
	bar.warp.sync 	-1;
	ld.shared.u32 	%r1448, [%r289+1536];
	shr.u32 	%r1449, %r1448, %r293;
	and.b32  	%r1450, %r1449, %r82;
	shl.b32 	%r1451, %r1450, 3;
	add.s32 	%r1452, %r1445, %r1451;
	ld.shared.u64 	%rd81, [%r1452];
	add.s64 	%rd82, %rd81, %rd7;
	xor.b32  	%r1453, %r1448, -2147483648;
	shl.b64 	%rd83, %rd82, 2;
	add.s64 	%rd84, %rd1, %rd83;
	st.global.u32 	[%rd84+1536], %r1453;
	bar.warp.sync 	-1;
	ld.shared.u32 	%r1454, [%r289+3072];
	shr.u32 	%r1455, %r1454, %r293;
	and.b32  	%r1456, %r1455, %r82;
	shl.b32 	%r1457, %r1456, 3;
	add.s32 	%r1458, %r1445, %r1457;
	ld.shared.u64 	%rd85, [%r1458];
	add.s64 	%rd86, %rd85, %rd7;
	xor.b32  	%r1459, %r1454, -2147483648;
	shl.b64 	%rd87, %rd86, 2;
	add.s64 	%rd88, %rd1, %rd87;
	st.global.u32 	[%rd88+3072], %r1459;
	bar.warp.sync 	-1;
	ld.shared.u32 	%r1460, [%r289+4608];
	shr.u32 	%r1461, %r1460, %r293;
	and.b32  	%r1462, %r1461, %r82;
	shl.b32 	%r1463, %r1462, 3;
	add.s32 	%r1464, %r1445, %r1463;
	ld.shared.u64 	%rd89, [%r1464];
	add.s64 	%rd90, %rd89, %rd7;
	xor.b32  	%r1465, %r1460, -2147483648;
	shl.b64 	%rd91, %rd90, 2;
	add.s64 	%rd92, %rd1, %rd91;
	st.global.u32 	[%rd92+4608], %r1465;
	bar.warp.sync 	-1;
	ld.shared.u32 	%r1466, [%r289+6144];
	shr.u32 	%r1467, %r1466, %r293;
	and.b32  	%r1468, %r1467, %r82;
	shl.b32 	%r1469, %r1468, 3;
	add.s32 	%r1470, %r1445, %r1469;
	ld.shared.u64 	%rd93, [%r1470];
	add.s64 	%rd94, %rd93, %rd7;
	xor.b32  	%r1471, %r1466, -2147483648;
	shl.b64 	%rd95, %rd94, 2;
	add.s64 	%rd96, %rd1, %rd95;
	st.global.u32 	[%rd96+6144], %r1471;
	bar.warp.sync 	-1;
	ld.shared.u32 	%r1472, [%r289+7680];
	shr.u32 	%r1473, %r1472, %r293;
	and.b32  	%r1474, %r1473, %r82;
	shl.b32 	%r1475, %r1474, 3;
	add.s32 	%r1476, %r1445, %r1475;
	ld.shared.u64 	%rd97, [%r1476];
	add.s64 	%rd98, %rd97, %rd7;
	xor.b32  	%r1477, %r1472, -2147483648;
	shl.b64 	%rd99, %rd98, 2;
	add.s64 	%rd100, %rd1, %rd99;
	st.global.u32 	[%rd100+7680], %r1477;
	bar.warp.sync 	-1;
	ld.shared.u32 	%r1478, [%r289+9216];
	shr.u32 	%r1479, %r1478, %r293;
	and.b32  	%r1480, %r1479, %r82;
	shl.b32 	%r1481, %r1480, 3;
	add.s32 	%r1482, %r1445, %r1481;
	ld.shared.u64 	%rd101, [%r1482];
	add.s64 	%rd102, %rd101, %rd7;
	xor.b32  	%r1483, %r1478, -2147483648;
	shl.b64 	%rd103, %rd102, 2;
	add.s64 	%rd104, %rd1, %rd103;
	st.global.u32 	[%rd104+9216], %r1483;
	bar.warp.sync 	-1;
	ld.shared.u32 	%r1484, [%r289+10752];
	shr.u32 	%r1485, %r1484, %r293;
	and.b32  	%r1486, %r1485, %r82;
	shl.b32 	%r1487, %r1486, 3;
	add.s32 	%r1488, %r1445, %r1487;
	ld.shared.u64 	%rd105, [%r1488];
	add.s64 	%rd106, %rd105, %rd7;
	xor.b32  	%r1489, %r1484, -2147483648;
	shl.b64 	%rd107, %rd106, 2;
	add.s64 	%rd108, %rd1, %rd107;
	st.global.u32 	[%rd108+10752], %r1489;
	bar.warp.sync 	-1;
	ld.shared.u32 	%r1490, [%r289+12288];
	shr.u32 	%r1491, %r1490, %r293;
	and.b32  	%r1492, %r1491, %r82;
	shl.b32 	%r1493, %r1492, 3;
	add.s32 	%r1494, %r1445, %r1493;
	ld.shared.u64 	%rd109, [%r1494];
	add.s64 	%rd110, %rd109, %rd7;
	xor.b32  	%r1495, %r1490, -2147483648;
	shl.b64 	%rd111, %rd110, 2;
	add.s64 	%rd112, %rd1, %rd111;
	st.global.u32 	[%rd112+12288], %r1495;
	bar.warp.sync 	-1;
	ld.shared.u32 	%r1496, [%r289+13824];
	shr.u32 	%r1497, %r1496, %r293;
	and.b32  	%r1498, %r1497, %r82;
	shl.b32 	%r1499, %r1498, 3;
	add.s32 	%r1500, %r1445, %r1499;
	ld.shared.u64 	%rd113, [%r1500];
	add.s64 	%rd114, %rd113, %rd7;
	xor.b32  	%r1501, %r1496, -2147483648;
	shl.b64 	%rd115, %rd114, 2;
	add.s64 	%rd116, %rd1, %rd115;
	st.global.u32 	[%rd116+13824], %r1501;
	bar.warp.sync 	-1;
	ld.shared.u32 	%r1502, [%r289+15360];
	shr.u32 	%r1503, %r1502, %r293;
	and.b32  	%r1504, %r1503, %r82;
	shl.b32 	%r1505, %r1504, 3;
	add.s32 	%r1506, %r1445, %r1505;
	ld.shared.u64 	%rd117, [%r1506];
	add.s64 	%rd118, %rd117, %rd7;
	xor.b32  	%r1507, %r1502, -2147483648;
	shl.b64 	%rd119, %rd118, 2;
	add.s64 	%rd120, %rd1, %rd119;
	st.global.u32 	[%rd120+15360], %r1507;
	bar.warp.sync 	-1;
	ld.shared.u32 	%r1508, [%r289+16896];
	shr.u32 	%r1509, %r1508, %r293;
	and.b32  	%r1510, %r1509, %r82;
	shl.b32 	%r1511, %r1510, 3;
	add.s32 	%r1512, %r1445, %r1511;
	ld.shared.u64 	%rd121, [%r1512];
	add.s64 	%rd122, %rd121, %rd7;
	xor.b32  	%r1513, %r1508, -2147483648;
	shl.b64 	%rd123, %rd122, 2;
	add.s64 	%rd124, %rd1, %rd123;
	st.global.u32 	[%rd124+16896], %r1513;
	bar.warp.sync 	-1;
	ld.shared.u32 	%r1514, [%r289+18432];
	shr.u32 	%r1515, %r1514, %r293;
	and.b32  	%r1516, %r1515, %r82;
	shl.b32 	%r1517, %r1516, 3;
	add.s32 	%r1518, %r1445, %r1517;
	ld.shared.u64 	%rd125, [%r1518];
	add.s64 	%rd126, %rd125, %rd7;
	xor.b32  	%r1519, %r1514, -2147483648;
	shl.b64 	%rd127, %rd126, 2;
	add.s64 	%rd128, %rd1, %rd127;
	st.global.u32 	[%rd128+18432], %r1519;
	bar.warp.sync 	-1;
	ld.shared.u32 	%r1520, [%r289+19968];
	shr.u32 	%r1521, %r1520, %r293;
	and.b32  	%r1522, %r1521, %r82;
	shl.b32 	%r1523, %r1522, 3;
	add.s32 	%r1524, %r1445, %r1523;
	ld.shared.u64 	%rd129, [%r1524];
	add.s64 	%rd130, %rd129, %rd7;
	xor.b32  	%r1525, %r1520, -2147483648;
	shl.b64 	%rd131, %rd130, 2;
	add.s64 	%rd132, %rd1, %rd131;
	st.global.u32 	[%rd132+19968], %r1525;
	bar.warp.sync 	-1;
	ld.shared.u32 	%r1526, [%r289+21504];
	shr.u32 	%r1527, %r1526, %r293;
	and.b32  	%r1528, %r1527, %r82;
	shl.b32 	%r1529, %r1528, 3;
	add.s32 	%r1530, %r1445, %r1529;
	ld.shared.u64 	%rd133, [%r1530];
	add.s64 	%rd134, %rd133, %rd7;
	xor.b32  	%r1531, %r1526, -2147483648;
	shl.b64 	%rd135, %rd134, 2;
	add.s64 	%rd136, %rd1, %rd135;
	st.global.u32 	[%rd136+21504], %r1531;
	bar.warp.sync 	-1;
	ld.shared.u32 	%r1532, [%r289+23040];
	shr.u32 	%r1533, %r1532, %r293;
	and.b32  	%r1534, %r1533, %r82;
	shl.b32 	%r1535, %r1534, 3;
	add.s32 	%r1536, %r1445, %r1535;
	ld.shared.u64 	%rd137, [%r1536];
	add.s64 	%rd138, %rd137, %rd7;
	xor.b32  	%r1537, %r1532, -2147483648;
	shl.b64 	%rd139, %rd138, 2;
	add.s64 	%rd140, %rd1, %rd139;
	st.global.u32 	[%rd140+23040], %r1537;
	bar.warp.sync 	-1;
	ld.shared.u32 	%r1538, [%r289+24576];
	shr.u32 	%r1539, %r1538, %r293;
	and.b32  	%r1540, %r1539, %r82;
	shl.b32 	%r1541, %r1540, 3;
	add.s32 	%r1542, %r1445, %r1541;
	ld.shared.u64 	%rd141, [%r1542];
	add.s64 	%rd142, %rd141, %rd7;
	xor.b32  	%r1543, %r1538, -2147483648;
	shl.b64 	%rd143, %rd142, 2;
	add.s64 	%rd144, %rd1, %rd143;
	st.global.u32 	[%rd144+24576], %r1543;
	bar.warp.sync 	-1;
	ld.shared.u32 	%r1544, [%r289+26112];
	shr.u32 	%r1545, %r1544, %r293;
	and.b32  	%r1546, %r1545, %r82;
	shl.b32 	%r1547, %r1546, 3;
	add.s32 	%r1548, %r1445, %r1547;
	ld.shared.u64 	%rd145, [%r1548];
	add.s64 	%rd146, %rd145, %rd7;
	xor.b32  	%r1549, %r1544, -2147483648;
	shl.b64 	%rd147, %rd146, 2;
	add.s64 	%rd148, %rd1, %rd147;
	st.global.u32 	[%rd148+26112], %r1549;
	bar.warp.sync 	-1;
	ld.shared.u32 	%r1550, [%r289+27648];
	shr.u32 	%r1551, %r1550, %r293;
	and.b32  	%r1552, %r1551, %r82;
	shl.b32 	%r1553, %r1552, 3;
	add.s32 	%r1554, %r1445, %r1553;
	ld.shared.u64 	%rd149, [%r1554];
	add.s64 	%rd150, %rd149, %rd7;
	xor.b32  	%r1555, %r1550, -2147483648;
	shl.b64 	%rd151, %rd150, 2;
	add.s64 	%rd152, %rd1, %rd151;
	st.global.u32 	[%rd152+27648], %r1555;
	bar.warp.sync 	-1;
	bra.uni 	$L__BB13_204;
$L__BB13_165:
	ld.param.u32 	%r1713, [_ZN3cub18CUB_300001_SM_10006detail10radix_sort29DeviceRadixSortOnesweepKernelINS1_5radix10policy_hubIiNS0_8NullTypeEyE10Policy1000ELNS0_9SortOrderE0EiS6_yiiNS1_21identity_decomposer_tEEEvPT5_SC_PT3_PKSD_PT1_PKSH_PT2_PKSL_T4_iiT6__param_8];
	mad.lo.s32 	%r290, %r3, -7296, %r1713;
	setp.ge.s32 	%p123, %r1, %r290;
	@%p123 bra 	$L__BB13_167;
	ld.shared.u32 	%r1556, [%r289];
	shr.u32 	%r1557, %r1556, %r293;
	and.b32  	%r1558, %r1557, %r82;
	shl.b32 	%r1559, %r1558, 3;
	add.s32 	%r1561, %r551, %r1559;
	ld.shared.u64 	%rd153, [%r1561+29184];
	xor.b32  	%r1562, %r1556, -2147483648;
	add.s64 	%rd154, %rd153, %rd7;
	shl.b64 	%rd155, %rd154, 2;
	add.s64 	%rd156, %rd1, %rd155;
	st.global.u32 	[%rd156], %r1562;
$L__BB13_167:
	bar.warp.sync 	-1;
	add.s32 	%r1563, %r1, 384;
	setp.ge.s32 	%p124, %r1563, %r290;
	@%p124 bra 	$L__BB13_169;
	ld.shared.u32 	%r1564, [%r289+1536];
	shr.u32 	%r1565, %r1564, %r293;
	and.b32  	%r1566, %r1565, %r82;
	shl.b32 	%r1567, %r1566, 3;
	add.s32 	%r1569, %r551, %r1567;
	ld.shared.u64 	%rd157, [%r1569+29184];
	xor.b32  	%r1570, %r1564, -2147483648;
	add.s64 	%rd158, %rd157, %rd7;
	shl.b64 	%rd159, %rd158, 2;
	add.s64 	%rd160, %rd1, %rd159;
	st.global.u32 	[%rd160+1536], %r1570;
$L__BB13_169:
	bar.warp.sync 	-1;
	add.s32 	%r1571, %r1, 768;
	setp.ge.s32 	%p125, %r1571, %r290;
	@%p125 bra 	$L__BB13_171;
	ld.shared.u32 	%r1572, [%r289+3072];
	shr.u32 	%r1573, %r1572, %r293;
	and.b32  	%r1574, %r1573, %r82;
	shl.b32 	%r1575, %r1574, 3;
	add.s32 	%r1577, %r551, %r1575;
	ld.shared.u64 	%rd161, [%r1577+29184];
	xor.b32  	%r1578, %r1572, -2147483648;
	add.s64 	%rd162, %rd161, %rd7;
	shl.b64 	%rd163, %rd162, 2;
	add.s64 	%rd164, %rd1, %rd163;
	st.global.u32 	[%rd164+3072], %r1578;
$L__BB13_171:
	bar.warp.sync 	-1;
	add.s32 	%r1579, %r1, 1152;
	setp.ge.s32 	%p126, %r1579, %r290;
	@%p126 bra 	$L__BB13_173;
	ld.shared.u32 	%r1580, [%r289+4608];
	shr.u32 	%r1581, %r1580, %r293;
	and.b32  	%r1582, %r1581, %r82;
	shl.b32 	%r1583, %r1582, 3;
	add.s32 	%r1585, %r551, %r1583;
	ld.shared.u64 	%rd165, [%r1585+29184];
	xor.b32  	%r1586, %r1580, -2147483648;
	add.s64 	%rd166, %rd165, %rd7;
	shl.b64 	%rd167, %rd166, 2;
	add.s64 	%rd168, %rd1, %rd167;
	st.global.u32 	[%rd168+4608], %r1586;
$L__BB13_173:
	bar.warp.sync 	-1;
	add.s32 	%r1587, %r1, 1536;
	setp.ge.s32 	%p127, %r1587, %r290;
	@%p127 bra 	$L__BB13_175;
	ld.shared.u32 	%r1588, [%r289+6144];
	shr.u32 	%r1589, %r1588, %r293;
	and.b32  	%r1590, %r1589, %r82;
	shl.b32 	%r1591, %r1590, 3;
	add.s32 	%r1593, %r551, %r1591;
	ld.shared.u64 	%rd169, [%r1593+29184];
	xor.b32  	%r1594, %r1588, -2147483648;
	add.s64 	%rd170, %rd169, %rd7;
	shl.b64 	%rd171, %rd170, 2;
	add.s64 	%rd172, %rd1, %rd171;
	st.global.u32 	[%rd172+6144], %r1594;
$L__BB13_175:
	bar.warp.sync 	-1;
	add.s32 	%r1595, %r1, 1920;
	setp.ge.s32 	%p128, %r1595, %r290;
	@%p128 bra 	$L__BB13_177;
	ld.shared.u32 	%r1596, [%r289+7680];
	shr.u32 	%r1597, %r1596, %r293;
	and.b32  	%r1598, %r1597, %r82;
	shl.b32 	%r1599, %r1598, 3;
	add.s32 	%r1601, %r551, %r1599;
	ld.shared.u64 	%rd173, [%r1601+29184];
	xor.b32  	%r1602, %r1596, -2147483648;
	add.s64 	%rd174, %rd173, %rd7;
	shl.b64 	%rd175, %rd174, 2;
	add.s64 	%rd176, %rd1, %rd175;
	st.global.u32 	[%rd176+7680], %r1602;
$L__BB13_177:
	bar.warp.sync 	-1;
	add.s32 	%r1603, %r1, 2304;
	setp.ge.s32 	%p129, %r1603, %r290;
	@%p129 bra 	$L__BB13_179;
	ld.shared.u32 	%r1604, [%r289+9216];
	shr.u32 	%r1605, %r1604, %r293;
	and.b32  	%r1606, %r1605, %r82;
	shl.b32 	%r1607, %r1606, 3;
	add.s32 	%r1609, %r551, %r1607;
	ld.shared.u64 	%rd177, [%r1609+29184];
	xor.b32  	%r1610, %r1604, -2147483648;
	add.s64 	%rd178, %rd177, %rd7;
	shl.b64 	%rd179, %rd178, 2;
	add.s64 	%rd180, %rd1, %rd179;
	st.global.u32 	[%rd180+9216], %r1610;
$L__BB13_179:
	bar.warp.sync 	-1;
	add.s32 	%r1611, %r1, 2688;
	setp.ge.s32 	%p130, %r1611, %r290;
	@%p130 bra 	$L__BB13_181;
	ld.shared.u32 	%r1612, [%r289+10752];
	shr.u32 	%r1613, %r1612, %r293;
	and.b32  	%r1614, %r1613, %r82;
	shl.b32 	%r1615, %r1614, 3;
	add.s32 	%r1617, %r551, %r1615;
	ld.shared.u64 	%rd181, [%r1617+29184];
	xor.b32  	%r1618, %r1612, -2147483648;
	add.s64 	%rd182, %rd181, %rd7;
	shl.b64 	%rd183, %rd182, 2;
	add.s64 	%rd184, %rd1, %rd183;
	st.global.u32 	[%rd184+10752], %r1618;
$L__BB13_181:
	bar.warp.sync 	-1;
	or.b32  	%r1619, %r1, 3072;
	setp.ge.s32 	%p131, %r1619, %r290;
	@%p131 bra 	$L__BB13_183;
	ld.shared.u32 	%r1620, [%r289+12288];
	shr.u32 	%r1621, %r1620, %r293;
	and.b32  	%r1622, %r1621, %r82;
	shl.b32 	%r1623, %r1622, 3;
	add.s32 	%r1625, %r551, %r1623;
	ld.shared.u64 	%rd185, [%r1625+29184];
	xor.b32  	%r1626, %r1620, -2147483648;
	add.s64 	%rd186, %rd185, %rd7;
	shl.b64 	%rd187, %rd186, 2;
	add.s64 	%rd188, %rd1, %rd187;
	st.global.u32 	[%rd188+12288], %r1626;
$L__BB13_183:
	bar.warp.sync 	-1;
	add.s32 	%r1627, %r1, 3456;
	setp.ge.s32 	%p132, %r1627, %r290;
	@%p132 bra 	$L__BB13_185;
	ld.shared.u32 	%r1628, [%r289+13824];
	shr.u32 	%r1629, %r1628, %r293;
	and.b32  	%r1630, %r1629, %r82;
	shl.b32 	%r1631, %r1630, 3;
	add.s32 	%r1633, %r551, %r1631;
	ld.shared.u64 	%rd189, [%r1633+29184];
	xor.b32  	%r1634, %r1628, -2147483648;
	add.s64 	%rd190, %rd189, %rd7;
	shl.b64 	%rd191, %rd190, 2;
	add.s64 	%rd192, %rd1, %rd191;
	st.global.u32 	[%rd192+13824], %r1634;
$L__BB13_185:
	bar.warp.sync 	-1;
	add.s32 	%r1635, %r1, 3840;
	setp.ge.s32 	%p133, %r1635, %r290;
	@%p133 bra 	$L__BB13_187;
	ld.shared.u32 	%r1636, [%r289+15360];
	shr.u32 	%r1637, %r1636, %r293;
	and.b32  	%r1638, %r1637, %r82;
	shl.b32 	%r1639, %r1638, 3;
	add.s32 	%r1641, %r551, %r1639;
	ld.shared.u64 	%rd193, [%r1641+29184];
	xor.b32  	%r1642, %r1636, -2147483648;
	add.s64 	%rd194, %rd193, %rd7;
	shl.b64 	%rd195, %rd194, 2;
	add.s64 	%rd196, %rd1, %rd195;
	st.global.u32 	[%rd196+15360], %r1642;
$L__BB13_187:
	bar.warp.sync 	-1;
	add.s32 	%r1643, %r1, 4224;
	setp.ge.s32 	%p134, %r1643, %r290;
	@%p134 bra 	$L__BB13_189;
	ld.shared.u32 	%r1644, [%r289+16896];
	shr.u32 	%r1645, %r1644, %r293;
	and.b32  	%r1646, %r1645, %r82;
	shl.b32 	%r1647, %r1646, 3;
	add.s32 	%r1649, %r551, %r1647;
	ld.shared.u64 	%rd197, [%r1649+29184];
	xor.b32  	%r1650, %r1644, -2147483648;
	add.s64 	%rd198, %rd197, %rd7;
	shl.b64 	%rd199, %rd198, 2;
	add.s64 	%rd200, %rd1, %rd199;
	st.global.u32 	[%rd200+16896], %r1650;
$L__BB13_189:
	bar.warp.sync 	-1;
	add.s32 	%r1651, %r1, 4608;
	setp.ge.s32 	%p135, %r1651, %r290;
	@%p135 bra 	$L__BB13_191;
	ld.shared.u32 	%r1652, [%r289+18432];
	shr.u32 	%r1653, %r1652, %r293;
	and.b32  	%r1654, %r1653, %r82;
	shl.b32 	%r1655, %r1654, 3;
	add.s32 	%r1657, %r551, %r1655;
	ld.shared.u64 	%rd201, [%r1657+29184];
	xor.b32  	%r1658, %r1652, -2147483648;
	add.s64 	%rd202, %rd201, %rd7;
	shl.b64 	%rd203, %rd202, 2;
	add.s64 	%rd204, %rd1, %rd203;
	st.global.u32 	[%rd204+18432], %r1658;
$L__BB13_191:
	bar.warp.sync 	-1;
	add.s32 	%r1659, %r1, 4992;
	setp.ge.s32 	%p136, %r1659, %r290;
	@%p136 bra 	$L__BB13_193;
	ld.shared.u32 	%r1660, [%r289+19968];
	shr.u32 	%r1661, %r1660, %r293;
	and.b32  	%r1662, %r1661, %r82;
	shl.b32 	%r1663, %r1662, 3;
	add.s32 	%r1665, %r551, %r1663;
	ld.shared.u64 	%rd205, [%r1665+29184];
	xor.b32  	%r1666, %r1660, -2147483648;
	add.s64 	%rd206, %rd205, %rd7;
	shl.b64 	%rd207, %rd206, 2;
	add.s64 	%rd208, %rd1, %rd207;
	st.global.u32 	[%rd208+19968], %r1666;
$L__BB13_193:
	bar.warp.sync 	-1;
	add.s32 	%r1667, %r1, 5376;
	setp.ge.s32 	%p137, %r1667, %r290;
	@%p137 bra 	$L__BB13_195;
	ld.shared.u32 	%r1668, [%r289+21504];
	shr.u32 	%r1669, %r1668, %r293;
	and.b32  	%r1670, %r1669, %r82;
	shl.b32 	%r1671, %r1670, 3;
	add.s32 	%r1673, %r551, %r1671;
	ld.shared.u64 	%rd209, [%r1673+29184];
	xor.b32  	%r1674, %r1668, -2147483648;
	add.s64 	%rd210, %rd209, %rd7;
	shl.b64 	%rd211, %rd210, 2;
	add.s64 	%rd212, %rd1, %rd211;
	st.global.u32 	[%rd212+21504], %r1674;
$L__BB13_195:
	bar.warp.sync 	-1;
	add.s32 	%r1675, %r1, 5760;
	setp.ge.s32 	%p138, %r1675, %r290;
	@%p138 bra 	$L__BB13_197;
	ld.shared.u32 	%r1676, [%r289+23040];
	shr.u32 	%r1677, %r1676, %r293;
	and.b32  	%r1678, %r1677, %r82;
	shl.b32 	%r1679, %r1678, 3;
	add.s32 	%r1681, %r551, %r1679;
	ld.shared.u64 	%rd213, [%r1681+29184];
	xor.b32  	%r1682, %r1676, -2147483648;
	add.s64 	%rd214, %rd213, %rd7;
	shl.b64 	%rd215, %rd214, 2;
	add.s64 	%rd216, %rd1, %rd215;
	st.global.u32 	[%rd216+23040], %r1682;
$L__BB13_197:
	bar.warp.sync 	-1;
	or.b32  	%r1683, %r1, 6144;
	setp.ge.s32 	%p139, %r1683, %r290;
	@%p139 bra 	$L__BB13_199;
	ld.shared.u32 	%r1684, [%r289+24576];
	shr.u32 	%r1685, %r1684, %r293;
	and.b32  	%r1686, %r1685, %r82;
	shl.b32 	%r1687, %r1686, 3;
	add.s32 	%r1689, %r551, %r1687;
	ld.shared.u64 	%rd217, [%r1689+29184];
	xor.b32  	%r1690, %r1684, -2147483648;
	add.s64 	%rd218, %rd217, %rd7;
	shl.b64 	%rd219, %rd218, 2;
	add.s64 	%rd220, %rd1, %rd219;
	st.global.u32 	[%rd220+24576], %r1690;
$L__BB13_199:
	bar.warp.sync 	-1;
	add.s32 	%r1691, %r1, 6528;
	setp.ge.s32 	%p140, %r1691, %r290;
	@%p140 bra 	$L__BB13_201;
	ld.shared.u32 	%r1692, [%r289+26112];
	shr.u32 	%r1693, %r1692, %r293;
	and.b32  	%r1694, %r1693, %r82;
	shl.b32 	%r1695, %r1694, 3;
	add.s32 	%r1697, %r551, %r1695;
	ld.shared.u64 	%rd221, [%r1697+29184];
	xor.b32  	%r1698, %r1692, -2147483648;
	add.s64 	%rd222, %rd221, %rd7;
	shl.b64 	%rd223, %rd222, 2;
	add.s64 	%rd224, %rd1, %rd223;
	st.global.u32 	[%rd224+26112], %r1698;
$L__BB13_201:
	bar.warp.sync 	-1;
	add.s32 	%r1699, %r1, 6912;
	ld.shared.u32 	%r291, [%r289+27648];
	shr.u32 	%r1700, %r291, %r293;
	and.b32  	%r1701, %r1700, %r82;
	shl.b32 	%r1702, %r1701, 3;
	add.s32 	%r1704, %r551, %r1702;
	ld.shared.u64 	%rd225, [%r1704+29184];
	add.s64 	%rd19, %rd225, %rd7;
	setp.ge.s32 	%p141, %r1699, %r290;
	@%p141 bra 	$L__BB13_203;
	xor.b32  	%r1705, %r291, -2147483648;
	shl.b64 	%rd226, %rd19, 2;
	add.s64 	%rd227, %rd1, %rd226;
	st.global.u32 	[%rd227+27648], %r1705;
$L__BB13_203:
	bar.warp.sync 	-1;
$L__BB13_204:
	ret;

}


// ===== COMPILED SASS (sm_100) =====

	.target	sm_100

	.elftype	@"ET_EXEC"


//--------------------- .note.nv.tkinfo           --------------------------
	.section	.note.nv.tkinfo,"",@"SHT_NOTE"
	.sectionflags	@"SHF_NOTE_NV_TKINFO"
	.tkinfo
        /*0018*/ 	.word	0x00000002
        /*0030*/ 	.string	""
        /*0030*/ 	.string	"ptxas"
        /*0030*/ 	.string	"Cuda compilation tools, release 13.0, V13.0.88"
        /*0030*/ 	.string	"Build cuda_13.0.r13.0/compiler.36424714_0"
        /*0030*/ 	.string	"-arch sm_100 -m 64 "



//--------------------- .note.nv.cuinfo           --------------------------
	.section	.note.nv.cuinfo,"",@"SHT_NOTE"
	.sectionflags	@"SHF_NOTE_NV_CUINFO"
        /*0018*/ 	.short	0x0002
        /*001a*/ 	.short	0x0064
        /*001c*/ 	.short	0x0082
	.zero		2


//--------------------- .nv.info                  --------------------------
	.section	.nv.info,"",@"SHT_CUDA_INFO"
	.align	4


	//----- nvinfo : EIATTR_REGCOUNT
	.align		4
        /*0000*/ 	.byte	0x04, 0x2f
        /*0002*/ 	.short	(.L_47 - .L_46)
	.align		4
.L_46:
        /*0004*/ 	.word	index@(_Z20thrust_reduce_kernelPfPiS0_iii)
        /*0008*/ 	.word	0x00000018


	//----- nvinfo : EIATTR_FRAME_SIZE
	.align		4
.L_47:
        /*000c*/ 	.byte	0x04, 0x11
        /*000e*/ 	.short	(.L_49 - .L_48)
	.align		4
.L_48:
        /*0010*/ 	.word	index@(_Z20thrust_reduce_kernelPfPiS0_iii)
        /*0014*/ 	.word	0x00000000


	//----- nvinfo : EIATTR_REGCOUNT
	.align		4
.L_49:
        /*0018*/ 	.byte	0x04, 0x2f
        /*001a*/ 	.short	(.L_51 - .L_50)
	.align		4
.L_50:
        /*001c*/ 	.word	index@(_ZN6thrust24THRUST_300001_SM_1000_NS8cuda_cub4core6detail13_kernel_agentINS1_15__reduce_by_key9InitAgentIN3cub18CUB_300001_SM_100024ReduceByKeyScanTileStateIiiLb1EEEiPiEEJSA_iSB_EEEvDpT0_)
        /*0020*/ 	.word	0x0000000e


	//----- nvinfo : EIATTR_FRAME_SIZE
	.align		4
.L_51:
        /*0024*/ 	.byte	0x04, 0x11
        /*0026*/ 	.short	(.L_53 - .L_52)
	.align		4
.L_52:
        /*0028*/ 	.word	index@(_ZN6thrust24THRUST_300001_SM_1000_NS8cuda_cub4core6detail13_kernel_agentINS1_15__reduce_by_key9InitAgentIN3cub18CUB_300001_SM_100024ReduceByKeyScanTileStateIiiLb1EEEiPiEEJSA_iSB_EEEvDpT0_)
        /*002c*/ 	.word	0x00000000


	//----- nvinfo : EIATTR_REGCOUNT
	.align		4
.L_53:
        /*0030*/ 	.byte	0x04, 0x2f
        /*0032*/ 	.short	(.L_55 - .L_54)
	.align		4
.L_54:
        /*0034*/ 	.word	index@(_ZN6thrust24THRUST_300001_SM_1000_NS8cuda_cub4core6detail13_kernel_agentINS1_15__reduce_by_key16ReduceByKeyAgentINS0_10device_ptrIiEES8_S8_S8_N4cuda3std3__48equal_toIiEENSB_4plusIiEEPiiEEJS8_S8_S8_S8_SG_N3cub18CUB_300001_SM_100024ReduceByKeyScanTileStateIiiLb1EEESD_SF_iiEEEvDpT0_)
        /*0038*/ 	.word	0x0000003e


	//----- nvinfo : EIATTR_FRAME_SIZE
	.align		4
.L_55:
        /*003c*/ 	.byte	0x04, 0x11
        /*003e*/ 	.short	(.L_57 - .L_56)
	.align		4
.L_56:
        /*0040*/ 	.word	index@(_ZN6thrust24THRUST_300001_SM_1000_NS8cuda_cub4core6detail13_kernel_agentINS1_15__reduce_by_key16ReduceByKeyAgentINS0_10device_ptrIiEES8_S8_S8_N4cuda3std3__48equal_toIiEENSB_4plusIiEEPiiEEJS8_S8_S8_S8_SG_N3cub18CUB_300001_SM_100024ReduceByKeyScanTileStateIiiLb1EEESD_SF_iiEEEvDpT0_)
        /*0044*/ 	.word	0x00000000


	//----- nvinfo : EIATTR_REGCOUNT
	.align		4
.L_57:
        /*0048*/ 	.byte	0x04, 0x2f
        /*004a*/ 	.short	(.L_59 - .L_58)
	.align		4
.L_58:
        /*004c*/ 	.word	index@(_ZN6thrust24THRUST_300001_SM_1000_NS8cuda_cub4core6detail13_kernel_agentINS1_15__reduce_by_key9InitAgentIN3cub18CUB_300001_SM_100024ReduceByKeyScanTileStateIilLb1EEElPlEEJSA_lSB_EEEvDpT0_)
        /*0050*/ 	.word	0x0000000e


	//----- nvinfo : EIATTR_FRAME_SIZE
	.align		4
.L_59:
        /*0054*/ 	.byte	0x04, 0x11
        /*0056*/ 	.short	(.L_61 - .L_60)
	.align		4
.L_60:
        /*0058*/ 	.word	index@(_ZN6thrust24THRUST_300001_SM_1000_NS8cuda_cub4core6detail13_kernel_agentINS1_15__reduce_by_key9InitAgentIN3cub18CUB_300001_SM_100024ReduceByKeyScanTileStateIilLb1EEElPlEEJSA_lSB_EEEvDpT0_)
        /*005c*/ 	.word	0x00000000


	//----- nvinfo : EIATTR_REGCOUNT
	.align		4
.L_61:
        /*0060*/ 	.byte	0x04, 0x2f
        /*0062*/ 	.short	(.L_63 - .L_62)
	.align		4
.L_62:
        /*0064*/ 	.word	index@(_ZN6thrust24THRUST_300001_SM_1000_NS8cuda_cub4core6detail13_kernel_agentINS1_15__reduce_by_key16ReduceByKeyAgentINS0_10device_ptrIiEES8_S8_S8_N4cuda3std3__48equal_toIiEENSB_4plusIiEEPllEEJS8_S8_S8_S8_SG_N3cub18CUB_300001_SM_100024ReduceByKeyScanTileStateIilLb1EEESD_SF_llEEEvDpT0_)
        /*0068*/ 	.word	0x0000003a


	//----- nvinfo : EIATTR_FRAME_SIZE
	.align		4
.L_63:
        /*006c*/ 	.byte	0x04, 0x11
        /*006e*/ 	.short	(.L_65 - .L_64)
	.align		4
.L_64:
        /*0070*/ 	.word	index@(_ZN6thrust24THRUST_300001_SM_1000_NS8cuda_cub4core6detail13_kernel_agentINS1_15__reduce_by_key16ReduceByKeyAgentINS0_10device_ptrIiEES8_S8_S8_N4cuda3std3__48equal_toIiEENSB_4plusIiEEPllEEJS8_S8_S8_S8_SG_N3cub18CUB_300001_SM_100024ReduceByKeyScanTileStateIilLb1EEESD_SF_llEEEvDpT0_)
        /*0074*/ 	.word	0x00000000


	//----- nvinfo : EIATTR_REGCOUNT
	.align		4
.L_65:
        /*0078*/ 	.byte	0x04, 0x2f
        /*007a*/ 	.short	(.L_67 - .L_66)
	.align		4
.L_66:
        /*007c*/ 	.word	index@(_ZN3cub18CUB_300001_SM_10006detail11EmptyKernelIvEEvv)
        /*0080*/ 	.word	0x00000004


	//----- nvinfo : EIATTR_FRAME_SIZE
	.align		4
.L_67:
        /*0084*/ 	.byte	0x04, 0x11
        /*0086*/ 	.short	(.L_69 - .L_68)
	.align		4
.L_68:
        /*0088*/ 	.word	index@(_ZN3cub18CUB_300001_SM_10006detail11EmptyKernelIvEEvv)
        /*008c*/ 	.word	0x00000000


	//----- nvinfo : EIATTR_REGCOUNT
	.align		4
.L_69:
        /*0090*/ 	.byte	0x04, 0x2f
        /*0092*/ 	.short	(.L_71 - .L_70)
	.align		4
.L_70:
        /*0094*/ 	.word	index@(_ZN3cub18CUB_300001_SM_10006detail8for_each13static_kernelINS2_12policy_hub_t12policy_500_tElN6thrust24THRUST_300001_SM_1000_NS8cuda_cub6__fill7functorINS7_10device_ptrIfEEfEEEEvT0_T1_)
        /*0098*/ 	.word	0x00000008


	//----- nvinfo : EIATTR_FRAME_SIZE
	.align		4
.L_71:
        /*009c*/ 	.byte	0x04, 0x11
        /*009e*/ 	.short	(.L_73 - .L_72)
	.align		4
.L_72:
        /*00a0*/ 	.word	index@(_ZN3cub18CUB_300001_SM_10006detail8for_each13static_kernelINS2_12policy_hub_t12policy_500_tElN6thrust24THRUST_300001_SM_1000_NS8cuda_cub6__fill7functorINS7_10device_ptrIfEEfEEEEvT0_T1_)
        /*00a4*/ 	.word	0x00000000


	//----- nvinfo : EIATTR_REGCOUNT
	.align		4
.L_73:
        /*00a8*/ 	.byte	0x04, 0x2f
        /*00aa*/ 	.short	(.L_75 - .L_74)
	.align		4
.L_74:
        /*00ac*/ 	.word	index@(_ZN3cub18CUB_300001_SM_10006detail8for_each13static_kernelINS2_12policy_hub_t12policy_500_tElN6thrust24THRUST_300001_SM_1000_NS8cuda_cub6__fill7functorINS7_10device_ptrIiEEiEEEEvT0_T1_)
        /*00b0*/ 	.word	0x00000008


	//----- nvinfo : EIATTR_FRAME_SIZE
	.align		4
.L_75:
        /*00b4*/ 	.byte	0x04, 0x11
        /*00b6*/ 	.short	(.L_77 - .L_76)
	.align		4
.L_76:
        /*00b8*/ 	.word	index@(_ZN3cub18CUB_300001_SM_10006detail8for_each13static_kernelINS2_12policy_hub_t12policy_500_tElN6thrust24THRUST_300001_SM_1000_NS8cuda_cub6__fill7functorINS7_10device_ptrIiEEiEEEEvT0_T1_)
        /*00bc*/ 	.word	0x00000000


	//----- nvinfo : EIATTR_REGCOUNT
	.align		4
.L_77:
        /*00c0*/ 	.byte	0x04, 0x2f
        /*00c2*/ 	.short	(.L_79 - .L_78)
	.align		4
.L_78:
        /*00c4*/ 	.word	index@(_ZN3cub18CUB_300001_SM_10006detail9transform16transform_kernelINS2_10policy_hubILb1EN4cuda3std3__45tupleIJN6thrust24THRUST_300001_SM_1000_NS10device_ptrIfEEEEEE10policy1000Ei14custom_functorNSB_IiEEJPfEEEvT0_iT1_T2_DpNS2_10kernel_argIT3_EE)
        /*00c8*/ 	.word	0x00000020


	//----- nvinfo : EIATTR_FRAME_SIZE
	.align		4
.L_79:
        /*00cc*/ 	.byte	0x04, 0x11
        /*00ce*/ 	.short	(.L_81 - .L_80)
	.align		4
.L_80:
        /*00d0*/ 	.word	index@($__internal_1_$__cuda_sm3x_div_rn_noftz_f32_slowpath)
        /*00d4*/ 	.word	0x00000000


	//----- nvinfo : EIATTR_FRAME_SIZE
	.align		4
.L_81:
        /*00d8*/ 	.byte	0x04, 0x11
        /*00da*/ 	.short	(.L_83 - .L_82)
	.align		4
.L_82:
        /*00dc*/ 	.word	index@(_ZN3cub18CUB_300001_SM_10006detail9transform16transform_kernelINS2_10policy_hubILb1EN4cuda3std3__45tupleIJN6thrust24THRUST_300001_SM_1000_NS10device_ptrIfEEEEEE10policy1000Ei14custom_functorNSB_IiEEJPfEEEvT0_iT1_T2_DpNS2_10kernel_argIT3_EE)
        /*00e0*/ 	.word	0x00000000


	//----- nvinfo : EIATTR_REGCOUNT
	.align		4
.L_83:
        /*00e4*/ 	.byte	0x04, 0x2f
        /*00e6*/ 	.short	(.L_85 - .L_84)
	.align		4
.L_84:
        /*00e8*/ 	.word	index@(_ZN3cub18CUB_300001_SM_10006detail9transform16transform_kernelINS2_10policy_hubILb1EN4cuda3std3__45tupleIJN6thrust24THRUST_300001_SM_1000_NS10device_ptrIfEEEEEE10policy1000El14custom_functorNSB_IiEEJPfEEEvT0_iT1_T2_DpNS2_10kernel_argIT3_EE)
        /*00ec*/ 	.word	0x00000020


	//----- nvinfo : EIATTR_FRAME_SIZE
	.align		4
.L_85:
        /*00f0*/ 	.byte	0x04, 0x11
        /*00f2*/ 	.short	(.L_87 - .L_86)
	.align		4
.L_86:
        /*00f4*/ 	.word	index@($__internal_0_$__cuda_sm3x_div_rn_noftz_f32_slowpath)
        /*00f8*/ 	.word	0x00000000


	//----- nvinfo : EIATTR_FRAME_SIZE
	.align		4
.L_87:
        /*00fc*/ 	.byte	0x04, 0x11
        /*00fe*/ 	.short	(.L_89 - .L_88)
	.align		4
.L_88:
        /*0100*/ 	.word	index@(_ZN3cub18CUB_300001_SM_10006detail9transform16transform_kernelINS2_10policy_hubILb1EN4cuda3std3__45tupleIJN6thrust24THRUST_300001_SM_1000_NS10device_ptrIfEEEEEE10policy1000El14custom_functorNSB_IiEEJPfEEEvT0_iT1_T2_DpNS2_10kernel_argIT3_EE)
        /*0104*/ 	.word	0x00000000


	//----- nvinfo : EIATTR_REGCOUNT
	.align		4
.L_89:
        /*0108*/ 	.byte	0x04, 0x2f
        /*010a*/ 	.short	(.L_91 - .L_90)
	.align		4
.L_90:
        /*010c*/ 	.word	index@(_ZN3cub18CUB_300001_SM_10006detail10radix_sort31DeviceRadixSortSingleTileKernelINS1_5radix10policy_hubIiNS0_8NullTypeEyE10Policy1000ELNS0_9SortOrderE0EiS6_yNS1_21identity_decomposer_tEEEvPKT1_PSB_PKT2_PSF_T3_iiT4_)
        /*0110*/ 	.word	0x0000007f


	//----- nvinfo : EIATTR_FRAME_SIZE
	.align		4
.L_91:
        /*0114*/ 	.byte	0x04, 0x11
        /*0116*/ 	.short	(.L_93 - .L_92)
	.align		4
.L_92:
        /*0118*/ 	.word	index@(_ZN3cub18CUB_300001_SM_10006detail10radix_sort31DeviceRadixSortSingleTileKernelINS1_5radix10policy_hubIiNS0_8NullTypeEyE10Policy1000ELNS0_9SortOrderE0EiS6_yNS1_21identity_decomposer_tEEEvPKT1_PSB_PKT2_PSF_T3_iiT4_)
        /*011c*/ 	.word	0x00000000


	//----- nvinfo : EIATTR_REGCOUNT
	.align		4
.L_93:
        /*0120*/ 	.byte	0x04, 0x2f
        /*0122*/ 	.short	(.L_95 - .L_94)
	.align		4
.L_94:
        /*0124*/ 	.word	index@(_ZN3cub18CUB_300001_SM_10006detail10radix_sort30DeviceRadixSortHistogramKernelINS1_5radix10policy_hubIiNS0_8NullTypeEyE10Policy1000ELNS0_9SortOrderE0EiyNS1_21identity_decomposer_tEEEvPT2_PKT1_SB_iiT3_)
        /*0128*/ 	.word	0x00000020


	//----- nvinfo : EIATTR_FRAME_SIZE
	.align		4
.L_95:
        /*012c*/ 	.byte	0x04, 0x11
        /*012e*/ 	.short	(.L_97 - .L_96)
	.align		4
.L_96:
        /*0130*/ 	.word	index@(_ZN3cub18CUB_300001_SM_10006detail10radix_sort30DeviceRadixSortHistogramKernelINS1_5radix10policy_hubIiNS0_8NullTypeEyE10Policy1000ELNS0_9SortOrderE0EiyNS1_21identity_decomposer_tEEEvPT2_PKT1_SB_iiT3_)
        /*0134*/ 	.word	0x00000000


	//----- nvinfo : EIATTR_REGCOUNT
	.align		4
.L_97:
        /*0138*/ 	.byte	0x04, 0x2f
        /*013a*/ 	.short	(.L_99 - .L_98)
	.align		4
.L_98:
        /*013c*/ 	.word	index@(_ZN3cub18CUB_300001_SM_10006detail10radix_sort33DeviceRadixSortExclusiveSumKernelINS1_5radix10policy_hubIiNS0_8NullTypeEyE10Policy1000EyEEvPT0_)
        /*0140*/ 	.word	0x00000020


	//----- nvinfo : EIATTR_FRAME_SIZE
	.align		4
.L_99:
        /*0144*/ 	.byte	0x04, 0x11
        /*0146*/ 	.short	(.L_101 - .L_100)
	.align		4
.L_100:
        /*0148*/ 	.word	index@(_ZN3cub18CUB_300001_SM_10006detail10radix_sort33DeviceRadixSortExclusiveSumKernelINS1_5radix10policy_hubIiNS0_8NullTypeEyE10Policy1000EyEEvPT0_)
        /*014c*/ 	.word	0x00000000


	//----- nvinfo : EIATTR_REGCOUNT
	.align		4
.L_101:
        /*0150*/ 	.byte	0x04, 0x2f
        /*0152*/ 	.short	(.L_103 - .L_102)
	.align		4
.L_102:
        /*0154*/ 	.word	index@(_ZN3cub18CUB_300001_SM_10006detail10radix_sort29DeviceRadixSortOnesweepKernelINS1_5radix10policy_hubIiNS0_8NullTypeEyE10Policy1000ELNS0_9SortOrderE0EiS6_yiiNS1_21identity_decomposer_tEEEvPT5_SC_PT3_PKSD_PT1_PKSH_PT2_PKSL_T4_iiT6_)
        /*0158*/ 	.word	0x00000038


	//----- nvinfo : EIATTR_FRAME_SIZE
	.align		4
.L_103:
        /*015c*/ 	.byte	0x04, 0x11
        /*015e*/ 	.short	(.L_105 - .L_104)
	.align		4
.L_104:
        /*0160*/ 	.word	index@(_ZN3cub18CUB_300001_SM_10006detail10radix_sort29DeviceRadixSortOnesweepKernelINS1_5radix10policy_hubIiNS0_8NullTypeEyE10Policy1000ELNS0_9SortOrderE0EiS6_yiiNS1_21identity_decomposer_tEEEvPT5_SC_PT3_PKSD_PT1_PKSH_PT2_PKSL_T4_iiT6_)
        /*0164*/ 	.word	0x00000000


	//----- nvinfo : EIATTR_MIN_STACK_SIZE
	.align		4
.L_105:
        /*0168*/ 	.byte	0x04, 0x12
        /*016a*/ 	.short	(.L_107 - .L_106)
	.align		4
.L_106:
        /*016c*/ 	.word	index@(_ZN3cub18CUB_300001_SM_10006detail10radix_sort29DeviceRadixSortOnesweepKernelINS1_5radix10policy_hubIiNS0_8NullTypeEyE10Policy1000ELNS0_9SortOrderE0EiS6_yiiNS1_21identity_decomposer_tEEEvPT5_SC_PT3_PKSD_PT1_PKSH_PT2_PKSL_T4_iiT6_)
        /*0170*/ 	.word	0x00000000


	//----- nvinfo : EIATTR_MIN_STACK_SIZE
	.align		4
.L_107:
        /*0174*/ 	.byte	0x04, 0x12
        /*0176*/ 	.short	(.L_109 - .L_108)
	.align		4
.L_108:
        /*0178*/ 	.word	index@(_ZN3cub18CUB_300001_SM_10006detail10radix_sort33DeviceRadixSortExclusiveSumKernelINS1_5radix10policy_hubIiNS0_8NullTypeEyE10Policy1000EyEEvPT0_)
        /*017c*/ 	.word	0x00000000


	//----- nvinfo : EIATTR_MIN_STACK_SIZE
	.align		4
.L_109:
        /*0180*/ 	.byte	0x04, 0x12
        /*0182*/ 	.short	(.L_111 - .L_110)
	.align		4
.L_110:
        /*0184*/ 	.word	index@(_ZN3cub18CUB_300001_SM_10006detail10radix_sort30DeviceRadixSortHistogramKernelINS1_5radix10policy_hubIiNS0_8NullTypeEyE10Policy1000ELNS0_9SortOrderE0EiyNS1_21identity_decomposer_tEEEvPT2_PKT1_SB_iiT3_)
        /*0188*/ 	.word	0x00000000


	//----- nvinfo : EIATTR_MIN_STACK_SIZE
	.align		4
.L_111:
        /*018c*/ 	.byte	0x04, 0x12
        /*018e*/ 	.short	(.L_113 - .L_112)
	.align		4
.L_112:
        /*0190*/ 	.word	index@(_ZN3cub18CUB_300001_SM_10006detail10radix_sort31DeviceRadixSortSingleTileKernelINS1_5radix10policy_hubIiNS0_8NullTypeEyE10Policy1000ELNS0_9SortOrderE0EiS6_yNS1_21identity_decomposer_tEEEvPKT1_PSB_PKT2_PSF_T3_iiT4_)
        /*0194*/ 	.word	0x00000000


	//----- nvinfo : EIATTR_MIN_STACK_SIZE
	.align		4
.L_113:
        /*0198*/ 	.byte	0x04, 0x12
        /*019a*/ 	.short	(.L_115 - .L_114)
	.align		4
.L_114:
        /*019c*/ 	.word	index@(_ZN3cub18CUB_300001_SM_10006detail9transform16transform_kernelINS2_10policy_hubILb1EN4cuda3std3__45tupleIJN6thrust24THRUST_300001_SM_1000_NS10device_ptrIfEEEEEE10policy1000El14custom_functorNSB_IiEEJPfEEEvT0_iT1_T2_DpNS2_10kernel_argIT3_EE)
        /*01a0*/ 	.word	0x00000000


	//----- nvinfo : EIATTR_MIN_STACK_SIZE
	.align		4
.L_115:
        /*01a4*/ 	.byte	0x04, 0x12
        /*01a6*/ 	.short	(.L_117 - .L_116)
	.align		4
.L_116:
        /*01a8*/ 	.word	index@(_ZN3cub18CUB_300001_SM_10006detail9transform16transform_kernelINS2_10policy_hubILb1EN4cuda3std3__45tupleIJN6thrust24THRUST_300001_SM_1000_NS10device_ptrIfEEEEEE10policy1000Ei14custom_functorNSB_IiEEJPfEEEvT0_iT1_T2_DpNS2_10kernel_argIT3_EE)
        /*01ac*/ 	.word	0x00000000


	//----- nvinfo : EIATTR_MIN_STACK_SIZE
	.align		4
.L_117:
        /*01b0*/ 	.byte	0x04, 0x12
        /*01b2*/ 	.short	(.L_119 - .L_118)
	.align		4
.L_118:
        /*01b4*/ 	.word	index@(_ZN3cub18CUB_300001_SM_10006detail8for_each13static_kernelINS2_12policy_hub_t12policy_500_tElN6thrust24THRUST_300001_SM_1000_NS8cuda_cub6__fill7functorINS7_10device_ptrIiEEiEEEEvT0_T1_)
        /*01b8*/ 	.word	0x00000000


	//----- nvinfo : EIATTR_MIN_STACK_SIZE
	.align		4
.L_119:
        /*01bc*/ 	.byte	0x04, 0x12
        /*01be*/ 	.short	(.L_121 - .L_120)
	.align		4
.L_120:
        /*01c0*/ 	.word	index@(_ZN3cub18CUB_300001_SM_10006detail8for_each13static_kernelINS2_12policy_hub_t12policy_500_tElN6thrust24THRUST_300001_SM_1000_NS8cuda_cub6__fill7functorINS7_10device_ptrIfEEfEEEEvT0_T1_)
        /*01c4*/ 	.word	0x00000000


	//----- nvinfo : EIATTR_MIN_STACK_SIZE
	.align		4
.L_121:
        /*01c8*/ 	.byte	0x04, 0x12
        /*01ca*/ 	.short	(.L_123 - .L_122)
	.align		4
.L_122:
        /*01cc*/ 	.word	index@(_ZN3cub18CUB_300001_SM_10006detail11EmptyKernelIvEEvv)
        /*01d0*/ 	.word	0x00000000


	//----- nvinfo : EIATTR_MIN_STACK_SIZE
	.align		4
.L_123:
        /*01d4*/ 	.byte	0x04, 0x12
        /*01d6*/ 	.short	(.L_125 - .L_124)
	.align		4
.L_124:
        /*01d8*/ 	.word	index@(_ZN6thrust24THRUST_300001_SM_1000_NS8cuda_cub4core6detail13_kernel_agentINS1_15__reduce_by_key16ReduceByKeyAgentINS0_10device_ptrIiEES8_S8_S8_N4cuda3std3__48equal_toIiEENSB_4plusIiEEPllEEJS8_S8_S8_S8_SG_N3cub18CUB_300001_SM_100024ReduceByKeyScanTileStateIilLb1EEESD_SF_llEEEvDpT0_)
        /*01dc*/ 	.word	0x00000000


	//----- nvinfo : EIATTR_MIN_STACK_SIZE
	.align		4
.L_125:
        /*01e0*/ 	.byte	0x04, 0x12
        /*01e2*/ 	.short	(.L_127 - .L_126)
	.align		4
.L_126:
        /*01e4*/ 	.word	index@(_ZN6thrust24THRUST_300001_SM_1000_NS8cuda_cub4core6detail13_kernel_agentINS1_15__reduce_by_key9InitAgentIN3cub18CUB_300001_SM_100024ReduceByKeyScanTileStateIilLb1EEElPlEEJSA_lSB_EEEvDpT0_)
        /*01e8*/ 	.word	0x00000000


	//----- nvinfo : EIATTR_MIN_STACK_SIZE
	.align		4
.L_127:
        /*01ec*/ 	.byte	0x04, 0x12
        /*01ee*/ 	.short	(.L_129 - .L_128)
	.align		4
.L_128:
        /*01f0*/ 	.word	index@(_ZN6thrust24THRUST_300001_SM_1000_NS8cuda_cub4core6detail13_kernel_agentINS1_15__reduce_by_key16ReduceByKeyAgentINS0_10device_ptrIiEES8_S8_S8_N4cuda3std3__48equal_toIiEENSB_4plusIiEEPiiEEJS8_S8_S8_S8_SG_N3cub18CUB_300001_SM_100024ReduceByKeyScanTileStateIiiLb1EEESD_SF_iiEEEvDpT0_)
        /*01f4*/ 	.word	0x00000000


	//----- nvinfo : EIATTR_MIN_STACK_SIZE
	.align		4
.L_129:
        /*01f8*/ 	.byte	0x04, 0x12
        /*01fa*/ 	.short	(.L_131 - .L_130)
	.align		4
.L_130:
        /*01fc*/ 	.word	index@(_ZN6thrust24THRUST_300001_SM_1000_NS8cuda_cub4core6detail13_kernel_agentINS1_15__reduce_by_key9InitAgentIN3cub18CUB_300001_SM_100024ReduceByKeyScanTileStateIiiLb1EEEiPiEEJSA_iSB_EEEvDpT0_)
        /*0200*/ 	.word	0x00000000


	//----- nvinfo : EIATTR_MIN_STACK_SIZE
	.align		4
.L_131:
        /*0204*/ 	.byte	0x04, 0x12
        /*0206*/ 	.short	(.L_133 - .L_132)
	.align		4
.L_132:
        /*0208*/ 	.word	index@(_Z20thrust_reduce_kernelPfPiS0_iii)
        /*020c*/ 	.word	0x00000000
.L_133:


//--------------------- .nv.compat                --------------------------
	.section	.nv.compat,"",@"SHT_CUDA_COMPAT_INFO"
	.align	4
        /*0000*/ 	.byte	0x02, 0x09, 0x00, 0x00, 0x02, 0x02, 0x01, 0x00, 0x02, 0x05, 0x05, 0x00, 0x03, 0x07, 0x01, 0x01
        /*0010*/ 	.byte	0x02, 0x03, 0x00, 0x00, 0x02, 0x06, 0x01, 0x00, 0x04, 0x0b, 0x08, 0x00, 0x01, 0x00, 0x00, 0x00
        /*0020*/ 	.byte	0x00, 0x00, 0x00, 0x00


//--------------------- .nv.info._ZN3cub18CUB_300001_SM_10006detail10radix_sort29DeviceRadixSortOnesweepKernelINS1_5radix10policy_hubIiNS0_8NullTypeEyE10Policy1000ELNS0_9SortOrderE0EiS6_yiiNS1_21identity_decomposer_tEEEvPT5_SC_PT3_PKSD_PT1_PKSH_PT2_PKSL_T4_iiT6_ --------------------------
	.section	.nv.info._ZN3cub18CUB_300001_SM_10006detail10radix_sort29DeviceRadixSortOnesweepKernelINS1_5radix10policy_hubIiNS0_8NullTypeEyE10Policy1000ELNS0_9SortOrderE0EiS6_yiiNS1_21identity_decomposer_tEEEvPT5_SC_PT3_PKSD_PT1_PKSH_PT2_PKSL_T4_iiT6_,"",@"SHT_CUDA_INFO"
	.sectionflags	@""
	.align	4


	//----- nvinfo : EIATTR_CUDA_API_VERSION
	.align		4
        /*0000*/ 	.byte	0x04, 0x37
        /*0002*/ 	.short	(.L_135 - .L_134)
.L_134:
        /*0004*/ 	.word	0x00000082


	//----- nvinfo : EIATTR_KPARAM_INFO
	.align		4
.L_135:
        /*0008*/ 	.byte	0x04, 0x17
        /*000a*/ 	.short	(.L_137 - .L_136)
.L_136:
        /*000c*/ 	.word	0x00000000
        /*0010*/ 	.short	0x000b
        /*0012*/ 	.short	0x004c
        /*0014*/ 	.byte	0x00, 0xf0, 0x05, 0x00


	//----- nvinfo : EIATTR_KPARAM_INFO
	.align		4
.L_137:
        /*0018*/ 	.byte	0x04, 0x17
        /*001a*/ 	.short	(.L_139 - .L_138)
.L_138:
        /*001c*/ 	.word	0x00000000
        /*0020*/ 	.short	0x000a
        /*0022*/ 	.short	0x0048
        /*0024*/ 	.byte	0x00, 0xf0, 0x11, 0x00


	//----- nvinfo : EIATTR_KPARAM_INFO
	.align		4
.L_139:
        /*0028*/ 	.byte	0x04, 0x17
        /*002a*/ 	.short	(.L_141 - .L_140)
.L_140:
        /*002c*/ 	.word	0x00000000
        /*0030*/ 	.short	0x0009
        /*0032*/ 	.short	0x0044
        /*0034*/ 	.byte	0x00, 0xf0, 0x11, 0x00


	//----- nvinfo : EIATTR_KPARAM_INFO
	.align		4
.L_141:
        /*0038*/ 	.byte	0x04, 0x17
        /*003a*/ 	.short	(.L_143 - .L_142)
.L_142:
        /*003c*/ 	.word	0x00000000
        /*0040*/ 	.short	0x0008
        /*0042*/ 	.short	0x0040
        /*0044*/ 	.byte	0x00, 0xf0, 0x11, 0x00


	//----- nvinfo : EIATTR_KPARAM_INFO
	.align		4
.L_143:
        /*0048*/ 	.byte	0x04, 0x17
        /*004a*/ 	.short	(.L_145 - .L_144)
.L_144:
        /*004c*/ 	.word	0x00000000
        /*0050*/ 	.short	0x0007
        /*0052*/ 	.short	0x0038
        /*0054*/ 	.byte	0x00, 0xf5, 0x21, 0x00


	//----- nvinfo : EIATTR_KPARAM_INFO
	.align		4
.L_145:
        /*0058*/ 	.byte	0x04, 0x17
        /*005a*/ 	.short	(.L_147 - .L_146)
.L_146:
        /*005c*/ 	.word	0x00000000
        /*0060*/ 	.short	0x0006
        /*0062*/ 	.short	0x0030
        /*0064*/ 	.byte	0x00, 0xf5, 0x21, 0x00


	//----- nvinfo : EIATTR_KPARAM_INFO
	.align		4
.L_147:
        /*0068*/ 	.byte	0x04, 0x17
        /*006a*/ 	.short	(.L_149 - .L_148)
.L_148:
        /*006c*/ 	.word	0x00000000
        /*0070*/ 	.short	0x0005
        /*0072*/ 	.short	0x0028
        /*0074*/ 	.byte	0x00, 0xf5, 0x21, 0x00


	//----- nvinfo : EIATTR_KPARAM_INFO
	.align		4
.L_149:
        /*0078*/ 	.byte	0x04, 0x17
        /*007a*/ 	.short	(.L_151 - .L_150)
.L_150:
        /*007c*/ 	.word	0x00000000
        /*0080*/ 	.short	0x0004
        /*0082*/ 	.short	0x0020
        /*0084*/ 	.byte	0x00, 0xf5, 0x21, 0x00


	//----- nvinfo : EIATTR_KPARAM_INFO
	.align		4
.L_151:
        /*0088*/ 	.byte	0x04, 0x17
        /*008a*/ 	.short	(.L_153 - .L_152)
.L_152:
        /*008c*/ 	.word	0x00000000
        /*0090*/ 	.short	0x0003
        /*0092*/ 	.short	0x0018
        /*0094*/ 	.byte	0x00, 0xf5, 0x21, 0x00


	//----- nvinfo : EIATTR_KPARAM_INFO
	.align		4
.L_153:
        /*0098*/ 	.byte	0x04, 0x17
        /*009a*/ 	.short	(.L_155 - .L_154)
.L_154:
        /*009c*/ 	.word	0x00000000
        /*00a0*/ 	.short	0x0002
        /*00a2*/ 	.short	0x0010
        /*00a4*/ 	.byte	0x00, 0xf5, 0x21, 0x00


	//----- nvinfo : EIATTR_KPARAM_INFO
	.align		4
.L_155:
        /*00a8*/ 	.byte	0x04, 0x17
        /*00aa*/ 	.short	(.L_157 - .L_156)
.L_156:
        /*00ac*/ 	.word	0x00000000
        /*00b0*/ 	.short	0x0001
        /*00b2*/ 	.short	0x0008
        /*00b4*/ 	.byte	0x00, 0xf5, 0x21, 0x00


	//----- nvinfo : EIATTR_KPARAM_INFO
	.align		4
.L_157:
        /*00b8*/ 	.byte	0x04, 0x17
        /*00ba*/ 	.short	(.L_159 - .L_158)
.L_158:
        /*00bc*/ 	.word	0x00000000
        /*00c0*/ 	.short	0x0000
        /*00c2*/ 	.short	0x0000
        /*00c4*/ 	.byte	0x00, 0xf5, 0x21, 0x00


	//----- nvinfo : EIATTR_SPARSE_MMA_MASK
	.align		4
.L_159:
        /*00c8*/ 	.byte	0x03, 0x50
        /*00ca*/ 	.short	0x0000


	//----- nvinfo : EIATTR_MAXREG_COUNT
	.align		4
        /*00cc*/ 	.byte	0x03, 0x1b
        /*00ce*/ 	.short	0x00a8


	//----- nvinfo : EIATTR_NUM_BARRIERS
	.align		4
        /*00d0*/ 	.byte	0x02, 0x4c
        /*00d2*/ 	.byte	0x01
	.zero		1


	//----- nvinfo : EIATTR_MERCURY_ISA_VERSION
	.align		4
        /*00d4*/ 	.byte	0x03, 0x5f
        /*00d6*/ 	.short	0x0101


	//----- nvinfo : EIATTR_COOP_GROUP_MASK_REGIDS
	.align		4
        /*00d8*/ 	.byte	0x04, 0x29
        /*00da*/ 	.short	(.L_161 - .L_160)


	//   ....[0]....
.L_160:
        /*00dc*/ 	.word	0xffffffff


	//   ....[1]....
        /*00e0*/ 	.word	0x05000019


	//   ....[2]....
        /*00e4*/ 	.word	0xffffffff


	//   ....[3]....
        /*00e8*/ 	.word	0xffffffff


	//   ....[4]....
        /*00ec*/ 	.word	0xffffffff


	//   ....[5]....
        /*00f0*/ 	.word	0xffffffff


	//   ....[6]....
        /*00f4*/ 	.word	0xffffffff


	//   ....[7]....
        /*00f8*/ 	.word	0xffffffff


	//   ....[8]....
        /*00fc*/ 	.word	0xffffffff


	//   ....[9]....
        /*0100*/ 	.word	0xffffffff


	//   ....[10]....
        /*0104*/ 	.word	0xffffffff


	//   ....[11]....
        /*0108*/ 	.word	0xffffffff


	//   ....[12]....
        /*010c*/ 	.word	0xffffffff


	//   ....[13]....
        /*0110*/ 	.word	0xffffffff


	//   ....[14]....
        /*0114*/ 	.word	0xffffffff


	//   ....[15]....
        /*0118*/ 	.word	0xffffffff


	//   ....[16]....
        /*011c*/ 	.word	0xffffffff


	//   ....[17]....
        /*0120*/ 	.word	0xffffffff


	//   ....[18]....
        /*0124*/ 	.word	0xffffffff


	//   ....[19]....
        /*0128*/ 	.word	0xffffffff


	//   ....[20]....
        /*012c*/ 	.word	0xffffffff


	//   ....[21]....
        /*0130*/ 	.word	0xffffffff


	//   ....[22]....
        /*0134*/ 	.word	0xffffffff


	//   ....[23]....
        /*0138*/ 	.word	0xffffffff


	//   ....[24]....
        /*013c*/ 	.word	0xffffffff


	//   ....[25]....
        /*0140*/ 	.word	0xffffffff


	//   ....[26]....
        /*0144*/ 	.word	0xffffffff


	//   ....[27]....
        /*0148*/ 	.word	0xffffffff


	//   ....[28]....
        /*014c*/ 	.word	0xffffffff


	//   ....[29]....
        /*0150*/ 	.word	0xffffffff


	//   ....[30]....
        /*0154*/ 	.word	0xffffffff


	//   ....[31]....
        /*0158*/ 	.word	0xffffffff


	//   ....[32]....
        /*015c*/ 	.word	0xffffffff


	//   ....[33]....
        /*0160*/ 	.word	0xffffffff


	//   ....[34]....
        /*0164*/ 	.word	0xffffffff


	//   ....[35]....
        /*0168*/ 	.word	0xffffffff


	//   ....[36]....
        /*016c*/ 	.word	0xffffffff


	//   ....[37]....
        /*0170*/ 	.word	0xffffffff


	//   ....[38]....
        /*0174*/ 	.word	0xffffffff


	//   ....[39]....
        /*0178*/ 	.word	0xffffffff


	//   ....[40]....
        /*017c*/ 	.word	0xffffffff


	//   ....[41]....
        /*0180*/ 	.word	0xffffffff


	//   ....[42]....
        /*0184*/ 	.word	0xffffffff


	//   ....[43]....
        /*0188*/ 	.word	0xffffffff


	//   ....[44]....
        /*018c*/ 	.word	0xffffffff


	//   ....[45]....
        /*0190*/ 	.word	0xffffffff


	//   ....[46]....
        /*0194*/ 	.word	0xffffffff


	//   ....[47]....
        /*0198*/ 	.word	0xffffffff


	//   ....[48]....
        /*019c*/ 	.word	0xffffffff


	//   ....[49]....
        /*01a0*/ 	.word	0xffffffff


	//   ....[50]....
        /*01a4*/ 	.word	0xffffffff


	//   ....[51]....
        /*01a8*/ 	.word	0xffffffff


	//   ....[52]....
        /*01ac*/ 	.word	0xffffffff


	//   ....[53]....
        /*01b0*/ 	.word	0xffffffff


	//   ....[54]....
        /*01b4*/ 	.word	0xffffffff


	//   ....[55]....
        /*01b8*/ 	.word	0xffffffff


	//   ....[56]....
        /*01bc*/ 	.word	0xffffffff


	//   ....[57]....
        /*01c0*/ 	.word	0xffffffff


	//   ....[58]....
        /*01c4*/ 	.word	0xffffffff


	//   ....[59]....
        /*01c8*/ 	.word	0xffffffff


	//   ....[60]....
        /*01cc*/ 	.word	0xffffffff


	//   ....[61]....
        /*01d0*/ 	.word	0xffffffff


	//   ....[62]....
        /*01d4*/ 	.word	0xffffffff


	//   ....[63]....
        /*01d8*/ 	.word	0xffffffff


	//   ....[64]....
        /*01dc*/ 	.word	0xffffffff


	//   ....[65]....
        /*01e0*/ 	.word	0xffffffff


	//   ....[66]....
        /*01e4*/ 	.word	0xffffffff


	//   ....[67]....
        /*01e8*/ 	.word	0xffffffff


	//   ....[68]....
        /*01ec*/ 	.word	0xffffffff


	//   ....[69]....
        /*01f0*/ 	.word	0xffffffff


	//   ....[70]....
        /*01f4*/ 	.word	0xffffffff


	//   ....[71]....
        /*01f8*/ 	.word	0xffffffff


	//   ....[72]....
        /*01fc*/ 	.word	0xffffffff


	//   ....[73]....
        /*0200*/ 	.word	0xffffffff


	//   ....[74]....
        /*0204*/ 	.word	0xffffffff


	//   ....[75]....
        /*0208*/ 	.word	0xffffffff


	//   ....[76]....
        /*020c*/ 	.word	0xffffffff


	//   ....[77]....
        /*0210*/ 	.word	0xffffffff


	//   ....[78]....
        /*0214*/ 	.word	0xffffffff


	//   ....[79]....
        /*0218*/ 	.word	0xffffffff


	//   ....[80]....
        /*021c*/ 	.word	0xffffffff


	//   ....[81]....
        /*0220*/ 	.word	0xffffffff


	//   ....[82]....
        /*0224*/ 	.word	0xffffffff


	//   ....[83]....
        /*0228*/ 	.word	0xffffffff


	//   ....[84]....
        /*022c*/ 	.word	0xffffffff


	//   ....[85]....
        /*0230*/ 	.word	0xffffffff


	//   ....[86]....
        /*0234*/ 	.word	0xffffffff


	//   ....[87]....
        /*0238*/ 	.word	0xffffffff


	//   ....[88]....
        /*023c*/ 	.word	0xffffffff


	//   ....[89]....
        /*0240*/ 	.word	0xffffffff


	//   ....[90]....
        /*0244*/ 	.word	0xffffffff


	//   ....[91]....
        /*0248*/ 	.word	0xffffffff


	//   ....[92]....
        /*024c*/ 	.word	0xffffffff


	//   ....[93]....
        /*0250*/ 	.word	0xffffffff


	//   ....[94]....
        /*0254*/ 	.word	0xffffffff


	//   ....[95]....
        /*0258*/ 	.word	0xffffffff


	//   ....[96]....
        /*025c*/ 	.word	0xffffffff


	//   ....[97]....
        /*0260*/ 	.word	0xffffffff


	//   ....[98]....
        /*0264*/ 	.word	0xffffffff


	//   ....[99]....
        /*0268*/ 	.word	0xffffffff


	//   ....[100]....
        /*026c*/ 	.word	0xffffffff


	//   ....[101]....
        /*0270*/ 	.word	0xffffffff


	//   ....[102]....
        /*0274*/ 	.word	0xffffffff


	//   ....[103]....
        /*0278*/ 	.word	0xffffffff


	//   ....[104]....
        /*027c*/ 	.word	0xffffffff


	//   ....[105]....
        /*0280*/ 	.word	0xffffffff


	//   ....[106]....
        /*0284*/ 	.word	0xffffffff


	//   ....[107]....
        /*0288*/ 	.word	0xffffffff


	//   ....[108]....
        /*028c*/ 	.word	0xffffffff


	//   ....[109]....
        /*0290*/ 	.word	0xffffffff


	//   ....[110]....
        /*0294*/ 	.word	0xffffffff


	//   ....[111]....
        /*0298*/ 	.word	0xffffffff


	//   ....[112]....
        /*029c*/ 	.word	0xffffffff


	//   ....[113]....
        /*02a0*/ 	.word	0xffffffff


	//   ....[114]....
        /*02a4*/ 	.word	0xffffffff


	//   ....[115]....
        /*02a8*/ 	.word	0xffffffff


	//   ....[116]....
        /*02ac*/ 	.word	0xffffffff


	//   ....[117]....
        /*02b0*/ 	.word	0xffffffff


	//   ....[118]....
        /*02b4*/ 	.word	0xffffffff


	//   ....[119]....
        /*02b8*/ 	.word	0xffffffff


	//   ....[120]....
        /*02bc*/ 	.word	0xffffffff


	//   ....[121]....
        /*02c0*/ 	.word	0xffffffff


	//   ....[122]....
        /*02c4*/ 	.word	0xffffffff


	//   ....[123]....
        /*02c8*/ 	.word	0xffffffff


	//   ....[124]....
        /*02cc*/ 	.word	0xffffffff


	//   ....[125]....
        /*02d0*/ 	.word	0xffffffff


	//   ....[126]....
        /*02d4*/ 	.word	0xffffffff


	//   ....[127]....
        /*02d8*/ 	.word	0xffffffff


	//   ....[128]....
        /*02dc*/ 	.word	0xffffffff


	//   ....[129]....
        /*02e0*/ 	.word	0xffffffff


	//   ....[130]....
        /*02e4*/ 	.word	0xffffffff


	//   ....[131]....
        /*02e8*/ 	.word	0xffffffff


	//   ....[132]....
        /*02ec*/ 	.word	0xffffffff


	//   ....[133]....
        /*02f0*/ 	.word	0xffffffff


	//   ....[134]....
        /*02f4*/ 	.word	0xffffffff


	//   ....[135]....
        /*02f8*/ 	.word	0xffffffff


	//   ....[136]....
        /*02fc*/ 	.word	0xffffffff


	//   ....[137]....
        /*0300*/ 	.word	0xffffffff


	//   ....[138]....
        /*0304*/ 	.word	0xffffffff


	//   ....[139]....
        /*0308*/ 	.word	0xffffffff


	//   ....[140]....
        /*030c*/ 	.word	0xffffffff


	//   ....[141]....
        /*0310*/ 	.word	0xffffffff


	//   ....[142]....
        /*0314*/ 	.word	0xffffffff


	//   ....[143]....
        /*0318*/ 	.word	0xffffffff


	//   ....[144]....
        /*031c*/ 	.word	0xffffffff


	//   ....[145]....
        /*0320*/ 	.word	0xffffffff


	//   ....[146]....
        /*0324*/ 	.word	0xffffffff


	//   ....[147]....
        /*0328*/ 	.word	0xffffffff


	//   ....[148]....
        /*032c*/ 	.word	0xffffffff


	//   ....[149]....
        /*0330*/ 	.word	0xffffffff


	//   ....[150]....
        /*0334*/ 	.word	0xffffffff


	//   ....[151]....
        /*0338*/ 	.word	0xffffffff


	//   ....[152]....
        /*033c*/ 	.word	0xffffffff


	//   ....[153]....
        /*0340*/ 	.word	0xffffffff


	//   ....[154]....
        /*0344*/ 	.word	0xffffffff


	//   ....[155]....
        /*0348*/ 	.word	0xffffffff


	//   ....[156]....
        /*034c*/ 	.word	0xffffffff


	//   ....[157]....
        /*0350*/ 	.word	0xffffffff


	//   ....[158]....
        /*0354*/ 	.word	0xffffffff


	//   ....[159]....
        /*0358*/ 	.word	0xffffffff


	//   ....[160]....
        /*035c*/ 	.word	0xffffffff


	//   ....[161]....
        /*0360*/ 	.word	0xffffffff


	//   ....[162]....
        /*0364*/ 	.word	0xffffffff


	//   ....[163]....
        /*0368*/ 	.word	0xffffffff


	//   ....[164]....
        /*036c*/ 	.word	0xffffffff


	//   ....[165]....
        /*0370*/ 	.word	0xffffffff


	//   ....[166]....
        /*0374*/ 	.word	0xffffffff


	//   ....[167]....
        /*0378*/ 	.word	0xffffffff


	//   ....[168]....
        /*037c*/ 	.word	0xffffffff


	//   ....[169]....
        /*0380*/ 	.word	0xffffffff


	//   ....[170]....
        /*0384*/ 	.word	0xffffffff


	//   ....[171]....
        /*0388*/ 	.word	0xffffffff


	//   ....[172]....
        /*038c*/ 	.word	0xffffffff


	//   ....[173]....
        /*0390*/ 	.word	0xffffffff


	//   ....[174]....
        /*0394*/ 	.word	0xffffffff


	//   ....[175]....
        /*0398*/ 	.word	0xffffffff


	//   ....[176]....
        /*039c*/ 	.word	0xffffffff


	//   ....[177]....
        /*03a0*/ 	.word	0xffffffff


	//   ....[178]....
        /*03a4*/ 	.word	0x05000006


	//   ....[179]....
        /*03a8*/ 	.word	0xffffffff


	//   ....[180]....
        /*03ac*/ 	.word	0xffffffff


	//   ....[181]....
        /*03b0*/ 	.word	0xffffffff


	//   ....[182]....
        /*03b4*/ 	.word	0xffffffff


	//   ....[183]....
        /*03b8*/ 	.word	0xffffffff


	//   ....[184]....
        /*03bc*/ 	.word	0xffffffff


	//   ....[185]....
        /*03c0*/ 	.word	0xffffffff


	//   ....[186]....
        /*03c4*/ 	.word	0xffffffff


	//   ....[187]....
        /*03c8*/ 	.word	0xffffffff


	//   ....[188]....
        /*03cc*/ 	.word	0xffffffff


	//   ....[189]....
        /*03d0*/ 	.word	0xffffffff


	//   ....[190]....
        /*03d4*/ 	.word	0xffffffff


	//   ....[191]....
        /*03d8*/ 	.word	0xffffffff


	//   ....[192]....
        /*03dc*/ 	.word	0xffffffff


	//   ....[193]....
        /*03e0*/ 	.word	0xffffffff


	//   ....[194]....
        /*03e4*/ 	.word	0xffffffff


	//   ....[195]....
        /*03e8*/ 	.word	0xffffffff


	//   ....[196]....
        /*03ec*/ 	.word	0xffffffff


	//   ....[197]....
        /*03f0*/ 	.word	0xffffffff


	//   ....[198]....
        /*03f4*/ 	.word	0xffffffff


	//   ....[199]....
        /*03f8*/ 	.word	0xffffffff


	//   ....[200]....
        /*03fc*/ 	.word	0xffffffff


	//   ....[201]....
        /*0400*/ 	.word	0xffffffff


	//   ....[202]....
        /*0404*/ 	.word	0xffffffff


	//   ....[203]....
        /*0408*/ 	.word	0xffffffff


	//   ....[204]....
        /*040c*/ 	.word	0xffffffff


	//   ....[205]....
        /*0410*/ 	.word	0xffffffff


	//   ....[206]....
        /*0414*/ 	.word	0xffffffff


	//   ....[207]....
        /*0418*/ 	.word	0xffffffff


	//   ....[208]....
        /*041c*/ 	.word	0xffffffff


	//   ....[209]....
        /*0420*/ 	.word	0xffffffff


	//   ....[210]....
        /*0424*/ 	.word	0xffffffff


	//   ....[211]....
        /*0428*/ 	.word	0xffffffff


	//   ....[212]....
        /*042c*/ 	.word	0xffffffff


	//   ....[213]....
        /*0430*/ 	.word	0xffffffff


	//   ....[214]....
        /*0434*/ 	.word	0xffffffff


	//   ....[215]....
        /*0438*/ 	.word	0xffffffff


	//   ....[216]....
        /*043c*/ 	.word	0xffffffff


	//   ....[217]....
        /*0440*/ 	.word	0x0500002f


	//   ....[218]....
        /*0444*/ 	.word	0x0500002f


	//   ....[219]....
        /*0448*/ 	.word	0x0500002f


	//   ....[220]....
        /*044c*/ 	.word	0x0500002f


	//   ....[221]....
        /*0450*/ 	.word	0x0500002f


	//----- nvinfo : EIATTR_COOP_GROUP_INSTR_OFFSETS
	.align		4
.L_161:
        /*0454*/ 	.byte	0x04, 0x28
        /*0456*/ 	.short	(.L_163 - .L_162)


	//   ....[0]....
.L_162:
        /*0458*/ 	.word	0x00000ee0


	//   ....[1]....
        /*045c*/ 	.word	0x00001970


	//   ....[2]....
        /*0460*/ 	.word	0x00002370


	//   ....[3]....
        /*0464*/ 	.word	0x00002390


	//   ....[4]....
        /*0468*/ 	.word	0x000023b0


	//   ....[5]....
        /*046c*/ 	.word	0x000023d0


	//   ....[6]....
        /*0470*/ 	.word	0x000023f0


	//   ....[7]....
        /*0474*/ 	.word	0x000028c0


	//   ....[8]....
        /*0478*/ 	.word	0x000028d0


	//   ....[9]....
        /*047c*/ 	.word	0x000028f0


	//   ....[10]....
        /*0480*/ 	.word	0x00002910


	//   ....[11]....
        /*0484*/ 	.word	0x00002960


	//   ....[12]....
        /*0488*/ 	.word	0x00002990


	//   ....[13]....
        /*048c*/ 	.word	0x000029d0


	//   ....[14]....
        /*0490*/ 	.word	0x000029f0


	//   ....[15]....
        /*0494*/ 	.word	0x00002b20


	//   ....[16]....
        /*0498*/ 	.word	0x00002b50


	//   ....[17]....
        /*049c*/ 	.word	0x00002b60


	//   ....[18]....
        /*04a0*/ 	.word	0x00002b80


	//   ....[19]....
        /*04a4*/ 	.word	0x00002bc0


	//   ....[20]....
        /*04a8*/ 	.word	0x00002bf0


	//   ....[21]....
        /*04ac*/ 	.word	0x00002c30


	//   ....[22]....
        /*04b0*/ 	.word	0x00002c50


	//   ....[23]....
        /*04b4*/ 	.word	0x00002c70


	//   ....[24]....
        /*04b8*/ 	.word	0x00002d80


	//   ....[25]....
        /*04bc*/ 	.word	0x00002da0


	//   ....[26]....
        /*04c0*/ 	.word	0x00002db0


	//   ....[27]....
        /*04c4*/ 	.word	0x00002dd0


	//   ....[28]....
        /*04c8*/ 	.word	0x00002e10


	//   ....[29]....
        /*04cc*/ 	.word	0x00002e40


	//   ....[30]....
        /*04d0*/ 	.word	0x00002e80


	//   ....[31]....
        /*04d4*/ 	.word	0x00002ea0


	//   ....[32]....
        /*04d8*/ 	.word	0x00002ec0


	//   ....[33]....
        /*04dc*/ 	.word	0x00002fe0


	//   ....[34]....
        /*04e0*/ 	.word	0x00003000


	//   ....[35]....
        /*04e4*/ 	.word	0x00003010


	//   ....[36]....
        /*04e8*/ 	.word	0x00003030


	//   ....[37]....
        /*04ec*/ 	.word	0x00003070


	//   ....[38]....
        /*04f0*/ 	.word	0x000030a0


	//   ....[39]....
        /*04f4*/ 	.word	0x000030e0


	//   ....[40]....
        /*04f8*/ 	.word	0x00003100


	//   ....[41]....
        /*04fc*/ 	.word	0x00003120


	//   ....[42]....
        /*0500*/ 	.word	0x00003240


	//   ....[43]....
        /*0504*/ 	.word	0x00003270


	//   ....[44]....
        /*0508*/ 	.word	0x00003280


	//   ....[45]....
        /*050c*/ 	.word	0x000032a0


	//   ....[46]....
        /*0510*/ 	.word	0x000032e0


	//   ....[47]....
        /*0514*/ 	.word	0x00003310


	//   ....[48]....
        /*0518*/ 	.word	0x00003350


	//   ....[49]....
        /*051c*/ 	.word	0x00003370


	//   ....[50]....
        /*0520*/ 	.word	0x00003390


	//   ....[51]....
        /*0524*/ 	.word	0x000034a0


	//   ....[52]....
        /*0528*/ 	.word	0x000034c0


	//   ....[53]....
        /*052c*/ 	.word	0x000034d0


	//   ....[54]....
        /*0530*/ 	.word	0x000034f0


	//   ....[55]....
        /*0534*/ 	.word	0x00003530


	//   ....[56]....
        /*0538*/ 	.word	0x00003560


	//   ....[57]....
        /*053c*/ 	.word	0x000035a0


	//   ....[58]....
        /*0540*/ 	.word	0x000035c0


	//   ....[59]....
        /*0544*/ 	.word	0x000035e0


	//   ....[60]....
        /*0548*/ 	.word	0x00003700


	//   ....[61]....
        /*054c*/ 	.word	0x00003720


	//   ....[62]....
        /*0550*/ 	.word	0x00003730


	//   ....[63]....
        /*0554*/ 	.word	0x00003750


	//   ....[64]....
        /*0558*/ 	.word	0x00003790


	//   ....[65]....
        /*055c*/ 	.word	0x000037c0


	//   ....[66]....
        /*0560*/ 	.word	0x00003800


	//   ....[67]....
        /*0564*/ 	.word	0x00003820


	//   ....[68]....
        /*0568*/ 	.word	0x00003840


	//   ....[69]....
        /*056c*/ 	.word	0x00003940


	//   ....[70]....
        /*0570*/ 	.word	0x00003970


	//   ....[71]....
        /*0574*/ 	.word	0x00003980


	//   ....[72]....
        /*0578*/ 	.word	0x000039a0


	//   ....[73]....
        /*057c*/ 	.word	0x000039e0


	//   ....[74]....
        /*0580*/ 	.word	0x00003a10


	//   ....[75]....
        /*0584*/ 	.word	0x00003a50


	//   ....[76]....
        /*0588*/ 	.word	0x00003a70


	//   ....[77]....
        /*058c*/ 	.word	0x00003a90


	//   ....[78]....
        /*0590*/ 	.word	0x00003b80


	//   ....[79]....
        /*0594*/ 	.word	0x00003bb0


	//   ....[80]....
        /*0598*/ 	.word	0x00003bc0


	//   ....[81]....
        /*059c*/ 	.word	0x00003bf0


	//   ....[82]....
        /*05a0*/ 	.word	0x00003c10


	//   ....[83]....
        /*05a4*/ 	.word	0x00003c60


	//   ....[84]....
        /*05a8*/ 	.word	0x00003c80


	//   ....[85]....
        /*05ac*/ 	.word	0x00003cc0


	//   ....[86]....
        /*05b0*/ 	.word	0x00003ce0


	//   ....[87]....
        /*05b4*/ 	.word	0x00003de0


	//   ....[88]....
        /*05b8*/ 	.word	0x00003e30


	//   ....[89]....
        /*05bc*/ 	.word	0x00003e40


	//   ....[90]....
        /*05c0*/ 	.word	0x00003e90


	//   ....[91]....
        /*05c4*/ 	.word	0x00003ec0


	//   ....[92]....
        /*05c8*/ 	.word	0x00003ef0


	//   ....[93]....
        /*05cc*/ 	.word	0x00003f20


	//   ....[94]....
        /*05d0*/ 	.word	0x00003f50


	//   ....[95]....
        /*05d4*/ 	.word	0x00003f80


	//   ....[96]....
        /*05d8*/ 	.word	0x00004040


	//   ....[97]....
        /*05dc*/ 	.word	0x00004060


	//   ....[98]....
        /*05e0*/ 	.word	0x00004070


	//   ....[99]....
        /*05e4*/ 	.word	0x000040c0


	//   ....[100]....
        /*05e8*/ 	.word	0x000040f0


	//   ....[101]....
        /*05ec*/ 	.word	0x00004120


	//   ....[102]....
        /*05f0*/ 	.word	0x00004150


	//   ....[103]....
        /*05f4*/ 	.word	0x00004180


	//   ....[104]....
        /*05f8*/ 	.word	0x000041b0


	//   ....[105]....
        /*05fc*/ 	.word	0x000042d0


	//   ....[106]....
        /*0600*/ 	.word	0x000042e0


	//   ....[107]....
        /*0604*/ 	.word	0x000042f0


	//   ....[108]....
        /*0608*/ 	.word	0x00004350


	//   ....[109]....
        /*060c*/ 	.word	0x00004380


	//   ....[110]....
        /*0610*/ 	.word	0x000043b0


	//   ....[111]....
        /*0614*/ 	.word	0x000043e0


	//   ....[112]....
        /*0618*/ 	.word	0x00004410


	//   ....[113]....
        /*061c*/ 	.word	0x00004440


	//   ....[114]....
        /*0620*/ 	.word	0x00004530


	//   ....[115]....
        /*0624*/ 	.word	0x00004570


	//   ....[116]....
        /*0628*/ 	.word	0x00004580


	//   ....[117]....
        /*062c*/ 	.word	0x000045d0


	//   ....[118]....
        /*0630*/ 	.word	0x00004600


	//   ....[119]....
        /*0634*/ 	.word	0x00004630


	//   ....[120]....
        /*0638*/ 	.word	0x00004660


	//   ....[121]....
        /*063c*/ 	.word	0x00004690


	//   ....[122]....
        /*0640*/ 	.word	0x000046c0


	//   ....[123]....
        /*0644*/ 	.word	0x000047b0


	//   ....[124]....
        /*0648*/ 	.word	0x00004800


	//   ....[125]....
        /*064c*/ 	.word	0x00004810


	//   ....[126]....
        /*0650*/ 	.word	0x00004860


	//   ....[127]....
        /*0654*/ 	.word	0x00004890


	//   ....[128]....
        /*0658*/ 	.word	0x000048a0


	//   ....[129]....
        /*065c*/ 	.word	0x000048e0


	//   ....[130]....
        /*0660*/ 	.word	0x00004910


	//   ....[131]....
        /*0664*/ 	.word	0x00004940


	//   ....[132]....
        /*0668*/ 	.word	0x00004a30


	//   ....[133]....
        /*066c*/ 	.word	0x00004a90


	//   ....[134]....
        /*0670*/ 	.word	0x00004aa0


	//   ....[135]....
        /*0674*/ 	.word	0x00004af0


	//   ....[136]....
        /*0678*/ 	.word	0x00004b20


	//   ....[137]....
        /*067c*/ 	.word	0x00004b30


	//   ....[138]....
        /*0680*/ 	.word	0x00004b70


	//   ....[139]....
        /*0684*/ 	.word	0x00004ba0


	//   ....[140]....
        /*0688*/ 	.word	0x00004bd0


	//   ....[141]....
        /*068c*/ 	.word	0x00004cb0


	//   ....[142]....
        /*0690*/ 	.word	0x00004d10


	//   ....[143]....
        /*0694*/ 	.word	0x00004d20


	//   ....[144]....
        /*0698*/ 	.word	0x00004d70


	//   ....[145]....
        /*069c*/ 	.word	0x00004da0


	//   ....[146]....
        /*06a0*/ 	.word	0x00004db0


	//   ....[147]....
        /*06a4*/ 	.word	0x00004df0


	//   ....[148]....
        /*06a8*/ 	.word	0x00004e20


	//   ....[149]....
        /*06ac*/ 	.word	0x00004e50


	//   ....[150]....
        /*06b0*/ 	.word	0x00004f30


	//   ....[151]....
        /*06b4*/ 	.word	0x00004f90


	//   ....[152]....
        /*06b8*/ 	.word	0x00004fa0


	//   ....[153]....
        /*06bc*/ 	.word	0x00004ff0


	//   ....[154]....
        /*06c0*/ 	.word	0x00005020


	//   ....[155]....
        /*06c4*/ 	.word	0x00005050


	//   ....[156]....
        /*06c8*/ 	.word	0x00005080


	//   ....[157]....
        /*06cc*/ 	.word	0x000050b0


	//   ....[158]....
        /*06d0*/ 	.word	0x000050e0


	//   ....[159]....
        /*06d4*/ 	.word	0x000051b0


	//   ....[160]....
        /*06d8*/ 	.word	0x00005200


	//   ....[161]....
        /*06dc*/ 	.word	0x00005210


	//   ....[162]....
        /*06e0*/ 	.word	0x00005260


	//   ....[163]....
        /*06e4*/ 	.word	0x00005290


	//   ....[164]....
        /*06e8*/ 	.word	0x000052a0


	//   ....[165]....
        /*06ec*/ 	.word	0x000052e0


	//   ....[166]....
        /*06f0*/ 	.word	0x00005310


	//   ....[167]....
        /*06f4*/ 	.word	0x00005340


	//   ....[168]....
        /*06f8*/ 	.word	0x00005420


	//   ....[169]....
        /*06fc*/ 	.word	0x00005440


	//   ....[170]....
        /*0700*/ 	.word	0x00005450


	//   ....[171]....
        /*0704*/ 	.word	0x00005480


	//   ....[172]....
        /*0708*/ 	.word	0x000054a0


	//   ....[173]....
        /*070c*/ 	.word	0x000054f0


	//   ....[174]....
        /*0710*/ 	.word	0x00005520


	//   ....[175]....
        /*0714*/ 	.word	0x00005560


	//   ....[176]....
        /*0718*/ 	.word	0x00005590


	//   ....[177]....
        /*071c*/ 	.word	0x00005650


	//   ....[178]....
        /*0720*/ 	.word	0x00005b80


	//   ....[179]....
        /*0724*/ 	.word	0x00005ee0


	//   ....[180]....
        /*0728*/ 	.word	0x00005fa0


	//   ....[181]....
        /*072c*/ 	.word	0x00006060


	//   ....[182]....
        /*0730*/ 	.word	0x00006120


	//   ....[183]....
        /*0734*/ 	.word	0x000061e0


	//   ....[184]....
        /*0738*/ 	.word	0x000062a0


	//   ....[185]....
        /*073c*/ 	.word	0x00006360


	//   ....[186]....
        /*0740*/ 	.word	0x00006420


	//   ....[187]....
        /*0744*/ 	.word	0x000064e0


	//   ....[188]....
        /*0748*/ 	.word	0x000065a0


	//   ....[189]....
        /*074c*/ 	.word	0x00006660


	//   ....[190]....
        /*0750*/ 	.word	0x00006720


	//   ....[191]....
        /*0754*/ 	.word	0x000067e0


	//   ....[192]....
        /*0758*/ 	.word	0x000068a0


	//   ....[193]....
        /*075c*/ 	.word	0x00006960


	//   ....[194]....
        /*0760*/ 	.word	0x00006a20


	//   ....[195]....
        /*0764*/ 	.word	0x00006ae0


	//   ....[196]....
        /*0768*/ 	.word	0x00006ba0


	//   ....[197]....
        /*076c*/ 	.word	0x00006c60


	//   ....[198]....
        /*0770*/ 	.word	0x00006e80


	//   ....[199]....
        /*0774*/ 	.word	0x00006fb0


	//   ....[200]....
        /*0778*/ 	.word	0x000070e0


	//   ....[201]....
        /*077c*/ 	.word	0x00007210


	//   ....[202]....
        /*0780*/ 	.word	0x00007340


	//   ....[203]....
        /*0784*/ 	.word	0x00007470


	//   ....[204]....
        /*0788*/ 	.word	0x000075a0


	//   ....[205]....
        /*078c*/ 	.word	0x000076d0


	//   ....[206]....
        /*0790*/ 	.word	0x00007800


	//   ....[207]....
        /*0794*/ 	.word	0x00007930


	//   ....[208]....
        /*0798*/ 	.word	0x00007a60


	//   ....[209]....
        /*079c*/ 	.word	0x00007b80


	//   ....[210]....
        /*07a0*/ 	.word	0x00007c90


	//   ....[211]....
        /*07a4*/ 	.word	0x00007da0


	//   ....[212]....
        /*07a8*/ 	.word	0x00007eb0


	//   ....[213]....
        /*07ac*/ 	.word	0x00007fc0


	//   ....[214]....
        /*07b0*/ 	.word	0x000080d0


	//   ....[215]....
        /*07b4*/ 	.word	0x000081e0


	//   ....[216]....
        /*07b8*/ 	.word	0x000082e0


	//   ....[217]....
        /*07bc*/ 	.word	0x00008350


	//   ....[218]....
        /*07c0*/ 	.word	0x000083c0


	//   ....[219]....
        /*07c4*/ 	.word	0x00008430


	//   ....[220]....
        /*07c8*/ 	.word	0x000084a0


	//   ....[221]....
        /*07cc*/ 	.word	0x00008510


	//----- nvinfo : EIATTR_VRC_CTA_INIT_COUNT
	.align		4
.L_163:
        /*07d0*/ 	.byte	0x02, 0x4a
	.zero		1
	.zero		1


	//----- nvinfo : EIATTR_EXIT_INSTR_OFFSETS
	.align		4
        /*07d4*/ 	.byte	0x04, 0x1c
        /*07d6*/ 	.short	(.L_165 - .L_164)


	//   ....[0]....
.L_164:
        /*07d8*/ 	.word	0x00001d40


	//   ....[1]....
        /*07dc*/ 	.word	0x00002160


	//   ....[2]....
        /*07e0*/ 	.word	0x00002180


	//   ....[3]....
        /*07e4*/ 	.word	0x00006c70


	//   ....[4]....
        /*07e8*/ 	.word	0x000082f0


	//----- nvinfo : EIATTR_MAX_THREADS
	.align		4
.L_165:
        /*07ec*/ 	.byte	0x04, 0x05
        /*07ee*/ 	.short	(.L_167 - .L_166)
.L_166:
        /*07f0*/ 	.word	0x00000180
        /*07f4*/ 	.word	0x00000001
        /*07f8*/ 	.word	0x00000001


	//----- nvinfo : EIATTR_CRS_STACK_SIZE
	.align		4
.L_167:
        /*07fc*/ 	.byte	0x04, 0x1e
        /*07fe*/ 	.short	(.L_169 - .L_168)
.L_168:
        /*0800*/ 	.word	0x00000000


	//----- nvinfo : EIATTR_CBANK_PARAM_SIZE
	.align		4
.L_169:
        /*0804*/ 	.byte	0x03, 0x19
        /*0806*/ 	.short	0x004d


	//----- nvinfo : EIATTR_PARAM_CBANK
	.align		4
        /*0808*/ 	.byte	0x04, 0x0a
        /*080a*/ 	.short	(.L_171 - .L_170)
	.align		4
.L_170:
        /*080c*/ 	.word	index@(.nv.constant0._ZN3cub18CUB_300001_SM_10006detail10radix_sort29DeviceRadixSortOnesweepKernelINS1_5radix10policy_hubIiNS0_8NullTypeEyE10Policy1000ELNS0_9SortOrderE0EiS6_yiiNS1_21identity_decomposer_tEEEvPT5_SC_PT3_PKSD_PT1_PKSH_PT2_PKSL_T4_iiT6_)
        /*0810*/ 	.short	0x0380
        /*0812*/ 	.short	0x004d


	//----- nvinfo : EIATTR_SW_WAR
	.align		4
.L_171:
        /*0814*/ 	.byte	0x04, 0x36
        /*0816*/ 	.short	(.L_173 - .L_172)
.L_172:
        /*0818*/ 	.word	0x00000008
.L_173:


//--------------------- .nv.info._ZN3cub18CUB_300001_SM_10006detail10radix_sort33DeviceRadixSortExclusiveSumKernelINS1_5radix10policy_hubIiNS0_8NullTypeEyE10Policy1000EyEEvPT0_ --------------------------
	.section	.nv.info._ZN3cub18CUB_300001_SM_10006detail10radix_sort33DeviceRadixSortExclusiveSumKernelINS1_5radix10policy_hubIiNS0_8NullTypeEyE10Policy1000EyEEvPT0_,"",@"SHT_CUDA_INFO"
	.sectionflags	@""
	.align	4


	//----- nvinfo : EIATTR_CUDA_API_VERSION
	.align		4
        /*0000*/ 	.byte	0x04, 0x37
        /*0002*/ 	.short	(.L_175 - .L_174)
.L_174:
        /*0004*/ 	.word	0x00000082


	//----- nvinfo : EIATTR_KPARAM_INFO
	.align		4
.L_175:
        /*0008*/ 	.byte	0x04, 0x17
        /*000a*/ 	.short	(.L_177 - .L_176)
.L_176:
        /*000c*/ 	.word	0x00000000
        /*0010*/ 	.short	0x0000
        /*0012*/ 	.short	0x0000
        /*0014*/ 	.byte	0x00, 0xf5, 0x21, 0x00


	//----- nvinfo : EIATTR_SPARSE_MMA_MASK
	.align		4
.L_177:
        /*0018*/ 	.byte	0x03, 0x50
        /*001a*/ 	.short	0x0000


	//----- nvinfo : EIATTR_MAXREG_COUNT
	.align		4
        /*001c*/ 	.byte	0x03, 0x1b
        /*001e*/ 	.short	0x00ff


	//----- nvinfo : EIATTR_NUM_BARRIERS
	.align		4
        /*0020*/ 	.byte	0x02, 0x4c
        /*0022*/ 	.byte	0x01
	.zero		1


	//----- nvinfo : EIATTR_MERCURY_ISA_VERSION
	.align		4
        /*0024*/ 	.byte	0x03, 0x5f
        /*0026*/ 	.short	0x0101


	//----- nvinfo : EIATTR_COOP_GROUP_MASK_REGIDS
	.align		4
        /*0028*/ 	.byte	0x04, 0x29
        /*002a*/ 	.short	(.L_179 - .L_178)


	//   ....[0]....
.L_178:
        /*002c*/ 	.word	0xffffffff


	//   ....[1]....
        /*0030*/ 	.word	0xffffffff


	//   ....[2]....
        /*0034*/ 	.word	0xffffffff


	//   ....[3]....
        /*0038*/ 	.word	0xffffffff


	//   ....[4]....
        /*003c*/ 	.word	0xffffffff


	//   ....[5]....
        /*0040*/ 	.word	0xffffffff


	//   ....[6]....
        /*0044*/ 	.word	0xffffffff


	//   ....[7]....
        /*0048*/ 	.word	0xffffffff


	//   ....[8]....
        /*004c*/ 	.word	0xffffffff


	//   ....[9]....
        /*0050*/ 	.word	0xffffffff


	//   ....[10]....
        /*0054*/ 	.word	0x05000015


	//   ....[11]....
        /*0058*/ 	.word	0x05000015


	//   ....[12]....
        /*005c*/ 	.word	0x05000015


	//   ....[13]....
        /*0060*/ 	.word	0x05000015


	//   ....[14]....
        /*0064*/ 	.word	0x05000015


	//   ....[15]....
        /*0068*/ 	.word	0x05000015


	//   ....[16]....
        /*006c*/ 	.word	0x05000015


	//   ....[17]....
        /*0070*/ 	.word	0x05000015


	//   ....[18]....
        /*0074*/ 	.word	0x05000015


	//   ....[19]....
        /*0078*/ 	.word	0x05000015


	//----- nvinfo : EIATTR_COOP_GROUP_INSTR_OFFSETS
	.align		4
.L_179:
        /*007c*/ 	.byte	0x04, 0x28
        /*007e*/ 	.short	(.L_181 - .L_180)


	//   ....[0]....
.L_180:
        /*0080*/ 	.word	0x00000250


	//   ....[1]....
        /*0084*/ 	.word	0x00000260


	//   ....[2]....
        /*0088*/ 	.word	0x000002a0


	//   ....[3]....
        /*008c*/ 	.word	0x000002c0


	//   ....[4]....
        /*0090*/ 	.word	0x00000310


	//   ....[5]....
        /*0094*/ 	.word	0x00000320


	//   ....[6]....
        /*0098*/ 	.word	0x00000360


	//   ....[7]....
        /*009c*/ 	.word	0x00000380


	//   ....[8]....
        /*00a0*/ 	.word	0x000003d0


	//   ....[9]....
        /*00a4*/ 	.word	0x000003e0


	//   ....[10]....
        /*00a8*/ 	.word	0x00000660


	//   ....[11]....
        /*00ac*/ 	.word	0x000006b0


	//   ....[12]....
        /*00b0*/ 	.word	0x00000740


	//   ....[13]....
        /*00b4*/ 	.word	0x00000790


	//   ....[14]....
        /*00b8*/ 	.word	0x00000820


	//   ....[15]....
        /*00bc*/ 	.word	0x00000870


	//   ....[16]....
        /*00c0*/ 	.word	0x00000900


	//   ....[17]....
        /*00c4*/ 	.word	0x00000950


	//   ....[18]....
        /*00c8*/ 	.word	0x000009e0


	//   ....[19]....
        /*00cc*/ 	.word	0x00000a30


	//----- nvinfo : EIATTR_VRC_CTA_INIT_COUNT
	.align		4
.L_181:
        /*00d0*/ 	.byte	0x02, 0x4a
	.zero		1
	.zero		1


	//----- nvinfo : EIATTR_EXIT_INSTR_OFFSETS
	.align		4
        /*00d4*/ 	.byte	0x04, 0x1c
        /*00d6*/ 	.short	(.L_183 - .L_182)


	//   ....[0]....
.L_182:
        /*00d8*/ 	.word	0x000005d0


	//   ....[1]....
        /*00dc*/ 	.word	0x00000600


	//----- nvinfo : EIATTR_CRS_STACK_SIZE
	.align		4
.L_183:
        /*00e0*/ 	.byte	0x04, 0x1e
        /*00e2*/ 	.short	(.L_185 - .L_184)
.L_184:
        /*00e4*/ 	.word	0x00000000


	//----- nvinfo : EIATTR_CBANK_PARAM_SIZE
	.align		4
.L_185:
        /*00e8*/ 	.byte	0x03, 0x19
        /*00ea*/ 	.short	0x0008


	//----- nvinfo : EIATTR_PARAM_CBANK
	.align		4
        /*00ec*/ 	.byte	0x04, 0x0a
        /*00ee*/ 	.short	(.L_187 - .L_186)
	.align		4
.L_186:
        /*00f0*/ 	.word	index@(.nv.constant0._ZN3cub18CUB_300001_SM_10006detail10radix_sort33DeviceRadixSortExclusiveSumKernelINS1_5radix10policy_hubIiNS0_8NullTypeEyE10Policy1000EyEEvPT0_)
        /*00f4*/ 	.short	0x0380
        /*00f6*/ 	.short	0x0008


	//----- nvinfo : EIATTR_SW_WAR
	.align		4
.L_187:
        /*00f8*/ 	.byte	0x04, 0x36
        /*00fa*/ 	.short	(.L_189 - .L_188)
.L_188:
        /*00fc*/ 	.word	0x00000008
.L_189:


//--------------------- .nv.info._ZN3cub18CUB_300001_SM_10006detail10radix_sort30DeviceRadixSortHistogramKernelINS1_5radix10policy_hubIiNS0_8NullTypeEyE10Policy1000ELNS0_9SortOrderE0EiyNS1_21identity_decomposer_tEEEvPT2_PKT1_SB_iiT3_ --------------------------
	.section	.nv.info._ZN3cub18CUB_300001_SM_10006detail10radix_sort30DeviceRadixSortHistogramKernelINS1_5radix10policy_hubIiNS0_8NullTypeEyE10Policy1000ELNS0_9SortOrderE0EiyNS1_21identity_decomposer_tEEEvPT2_PKT1_SB_iiT3_,"",@"SHT_CUDA_INFO"
	.sectionflags	@""
	.align	4


	//----- nvinfo : EIATTR_CUDA_API_VERSION
	.align		4
        /*0000*/ 	.byte	0x04, 0x37
        /*0002*/ 	.short	(.L_191 - .L_190)
.L_190:
        /*0004*/ 	.word	0x00000082


	//----- nvinfo : EIATTR_KPARAM_INFO
	.align		4
.L_191:
        /*0008*/ 	.byte	0x04, 0x17
        /*000a*/ 	.short	(.L_193 - .L_192)
.L_192:
        /*000c*/ 	.word	0x00000000
        /*0010*/ 	.short	0x0005
        /*0012*/ 	.short	0x0020
        /*0014*/ 	.byte	0x00, 0xf0, 0x05, 0x00


	//----- nvinfo : EIATTR_KPARAM_INFO
	.align		4
.L_193:
        /*0018*/ 	.byte	0x04, 0x17
        /*001a*/ 	.short	(.L_195 - .L_194)
.L_194:
        /*001c*/ 	.word	0x00000000
        /*0020*/ 	.short	0x0004
        /*0022*/ 	.short	0x001c
        /*0024*/ 	.byte	0x00, 0xf0, 0x11, 0x00


	//----- nvinfo : EIATTR_KPARAM_INFO
	.align		4
.L_195:
        /*0028*/ 	.byte	0x04, 0x17
        /*002a*/ 	.short	(.L_197 - .L_196)
.L_196:
        /*002c*/ 	.word	0x00000000
        /*0030*/ 	.short	0x0003
        /*0032*/ 	.short	0x0018
        /*0034*/ 	.byte	0x00, 0xf0, 0x11, 0x00


	//----- nvinfo : EIATTR_KPARAM_INFO
	.align		4
.L_197:
        /*0038*/ 	.byte	0x04, 0x17
        /*003a*/ 	.short	(.L_199 - .L_198)
.L_198:
        /*003c*/ 	.word	0x00000000
        /*0040*/ 	.short	0x0002
        /*0042*/ 	.short	0x0010
        /*0044*/ 	.byte	0x00, 0xf0, 0x21, 0x00


	//----- nvinfo : EIATTR_KPARAM_INFO
	.align		4
.L_199:
        /*0048*/ 	.byte	0x04, 0x17
        /*004a*/ 	.short	(.L_201 - .L_200)
.L_200:
        /*004c*/ 	.word	0x00000000
        /*0050*/ 	.short	0x0001
        /*0052*/ 	.short	0x0008
        /*0054*/ 	.byte	0x00, 0xf5, 0x21, 0x00


	//----- nvinfo : EIATTR_KPARAM_INFO
	.align		4
.L_201:
        /*0058*/ 	.byte	0x04, 0x17
        /*005a*/ 	.short	(.L_203 - .L_202)
.L_202:
        /*005c*/ 	.word	0x00000000
        /*0060*/ 	.short	0x0000
        /*0062*/ 	.short	0x0000
        /*0064*/ 	.byte	0x00, 0xf5, 0x21, 0x00


	//----- nvinfo : EIATTR_SPARSE_MMA_MASK
	.align		4
.L_203:
        /*0068*/ 	.byte	0x03, 0x50
        /*006a*/ 	.short	0x0000


	//----- nvinfo : EIATTR_MAXREG_COUNT
	.align		4
        /*006c*/ 	.byte	0x03, 0x1b
        /*006e*/ 	.short	0x00ff


	//----- nvinfo : EIATTR_NUM_BARRIERS
	.align		4
        /*0070*/ 	.byte	0x02, 0x4c
        /*0072*/ 	.byte	0x01
	.zero		1


	//----- nvinfo : EIATTR_MERCURY_ISA_VERSION
	.align		4
        /*0074*/ 	.byte	0x03, 0x5f
        /*0076*/ 	.short	0x0101


	//----- nvinfo : EIATTR_VRC_CTA_INIT_COUNT
	.align		4
        /*0078*/ 	.byte	0x02, 0x4a
	.zero		1
	.zero		1


	//----- nvinfo : EIATTR_EXIT_INSTR_OFFSETS
	.align		4
        /*007c*/ 	.byte	0x04, 0x1c
        /*007e*/ 	.short	(.L_205 - .L_204)


	//   ....[0]....
.L_204:
        /*0080*/ 	.word	0x00000040


	//   ....[1]....
        /*0084*/ 	.word	0x00002ee0


	//----- nvinfo : EIATTR_MAX_THREADS
	.align		4
.L_205:
        /*0088*/ 	.byte	0x04, 0x05
        /*008a*/ 	.short	(.L_207 - .L_206)
.L_206:
        /*008c*/ 	.word	0x00000080
        /*0090*/ 	.word	0x00000001
        /*0094*/ 	.word	0x00000001


	//----- nvinfo : EIATTR_CRS_STACK_SIZE
	.align		4
.L_207:
        /*0098*/ 	.byte	0x04, 0x1e
        /*009a*/ 	.short	(.L_209 - .L_208)
.L_208:
        /*009c*/ 	.word	0x00000000


	//----- nvinfo : EIATTR_CBANK_PARAM_SIZE
	.align		4
.L_209:
        /*00a0*/ 	.byte	0x03, 0x19
        /*00a2*/ 	.short	0x0021


	//----- nvinfo : EIATTR_PARAM_CBANK
	.align		4
        /*00a4*/ 	.byte	0x04, 0x0a
        /*00a6*/ 	.short	(.L_211 - .L_210)
	.align		4
.L_210:
        /*00a8*/ 	.word	index@(.nv.constant0._ZN3cub18CUB_300001_SM_10006detail10radix_sort30DeviceRadixSortHistogramKernelINS1_5radix10policy_hubIiNS0_8NullTypeEyE10Policy1000ELNS0_9SortOrderE0EiyNS1_21identity_decomposer_tEEEvPT2_PKT1_SB_iiT3_)
        /*00ac*/ 	.short	0x0380
        /*00ae*/ 	.short	0x0021


	//----- nvinfo : EIATTR_SW_WAR
	.align		4
.L_211:
        /*00b0*/ 	.byte	0x04, 0x36
        /*00b2*/ 	.short	(.L_213 - .L_212)
.L_212:
        /*00b4*/ 	.word	0x00000008
.L_213:


//--------------------- .nv.info._ZN3cub18CUB_300001_SM_10006detail10radix_sort31DeviceRadixSortSingleTileKernelINS1_5radix10policy_hubIiNS0_8NullTypeEyE10Policy1000ELNS0_9SortOrderE0EiS6_yNS1_21identity_decomposer_tEEEvPKT1_PSB_PKT2_PSF_T3_iiT4_ --------------------------
	.section	.nv.info._ZN3cub18CUB_300001_SM_10006detail10radix_sort31DeviceRadixSortSingleTileKernelINS1_5radix10policy_hubIiNS0_8NullTypeEyE10Policy1000ELNS0_9SortOrderE0EiS6_yNS1_21identity_decomposer_tEEEvPKT1_PSB_PKT2_PSF_T3_iiT4_,"",@"SHT_CUDA_INFO"
	.sectionflags	@""
	.align	4


	//----- nvinfo : EIATTR_CUDA_API_VERSION
	.align		4
        /*0000*/ 	.byte	0x04, 0x37
        /*0002*/ 	.short	(.L_215 - .L_214)
.L_214:
        /*0004*/ 	.word	0x00000082


	//----- nvinfo : EIATTR_KPARAM_INFO
	.align		4
.L_215:
        /*0008*/ 	.byte	0x04, 0x17
        /*000a*/ 	.short	(.L_217 - .L_216)
.L_216:
        /*000c*/ 	.word	0x00000000
        /*0010*/ 	.short	0x0007
        /*0012*/ 	.short	0x0030
        /*0014*/ 	.byte	0x00, 0xf0, 0x05, 0x00


	//----- nvinfo : EIATTR_KPARAM_INFO
	.align		4
.L_217:
        /*0018*/ 	.byte	0x04, 0x17
        /*001a*/ 	.short	(.L_219 - .L_218)
.L_218:
        /*001c*/ 	.word	0x00000000
        /*0020*/ 	.short	0x0006
        /*0022*/ 	.short	0x002c
        /*0024*/ 	.byte	0x00, 0xf0, 0x11, 0x00


	//----- nvinfo : EIATTR_KPARAM_INFO
	.align		4
.L_219:
        /*0028*/ 	.byte	0x04, 0x17
        /*002a*/ 	.short	(.L_221 - .L_220)
.L_220:
        /*002c*/ 	.word	0x00000000
        /*0030*/ 	.short	0x0005
        /*0032*/ 	.short	0x0028
        /*0034*/ 	.byte	0x00, 0xf0, 0x11, 0x00


	//----- nvinfo : EIATTR_KPARAM_INFO
	.align		4
.L_221:
        /*0038*/ 	.byte	0x04, 0x17
        /*003a*/ 	.short	(.L_223 - .L_222)
.L_222:
        /*003c*/ 	.word	0x00000000
        /*0040*/ 	.short	0x0004
        /*0042*/ 	.short	0x0020
        /*0044*/ 	.byte	0x00, 0xf0, 0x21, 0x00


	//----- nvinfo : EIATTR_KPARAM_INFO
	.align		4
.L_223:
        /*0048*/ 	.byte	0x04, 0x17
        /*004a*/ 	.short	(.L_225 - .L_224)
.L_224:
        /*004c*/ 	.word	0x00000000
        /*0050*/ 	.short	0x0003
        /*0052*/ 	.short	0x0018
        /*0054*/ 	.byte	0x00, 0xf5, 0x21, 0x00


	//----- nvinfo : EIATTR_KPARAM_INFO
	.align		4
.L_225:
        /*0058*/ 	.byte	0x04, 0x17
        /*005a*/ 	.short	(.L_227 - .L_226)
.L_226:
        /*005c*/ 	.word	0x00000000
        /*0060*/ 	.short	0x0002
        /*0062*/ 	.short	0x0010
        /*0064*/ 	.byte	0x00, 0xf5, 0x21, 0x00


	//----- nvinfo : EIATTR_KPARAM_INFO
	.align		4
.L_227:
        /*0068*/ 	.byte	0x04, 0x17
        /*006a*/ 	.short	(.L_229 - .L_228)
.L_228:
        /*006c*/ 	.word	0x00000000
        /*0070*/ 	.short	0x0001
        /*0072*/ 	.short	0x0008
        /*0074*/ 	.byte	0x00, 0xf5, 0x21, 0x00


	//----- nvinfo : EIATTR_KPARAM_INFO
	.align		4
.L_229:
        /*0078*/ 	.byte	0x04, 0x17
        /*007a*/ 	.short	(.L_231 - .L_230)
.L_230:
        /*007c*/ 	.word	0x00000000
        /*0080*/ 	.short	0x0000
        /*0082*/ 	.short	0x0000
        /*0084*/ 	.byte	0x00, 0xf5, 0x21, 0x00


	//----- nvinfo : EIATTR_SPARSE_MMA_MASK
	.align		4
.L_231:
        /*0088*/ 	.byte	0x03, 0x50
        /*008a*/ 	.short	0x0000


	//----- nvinfo : EIATTR_MAXREG_COUNT
	.align		4
        /*008c*/ 	.byte	0x03, 0x1b
        /*008e*/ 	.short	0x00ff


	//----- nvinfo : EIATTR_NUM_BARRIERS
	.align		4
        /*0090*/ 	.byte	0x02, 0x4c
        /*0092*/ 	.byte	0x01
	.zero		1


	//----- nvinfo : EIATTR_MERCURY_ISA_VERSION
	.align		4
        /*0094*/ 	.byte	0x03, 0x5f
        /*0096*/ 	.short	0x0101


	//----- nvinfo : EIATTR_COOP_GROUP_MASK_REGIDS
	.align		4
        /*0098*/ 	.byte	0x04, 0x29
        /*009a*/ 	.short	(.L_233 - .L_232)


	//   ....[0]....
.L_232:
        /*009c*/ 	.word	0xffffffff


	//   ....[1]....
        /*00a0*/ 	.word	0xffffffff


	//   ....[2]....
        /*00a4*/ 	.word	0xffffffff


	//   ....[3]....
        /*00a8*/ 	.word	0xffffffff


	//   ....[4]....
        /*00ac*/ 	.word	0xffffffff


	//----- nvinfo : EIATTR_COOP_GROUP_INSTR_OFFSETS
	.align		4
.L_233:
        /*00b0*/ 	.byte	0x04, 0x28
        /*00b2*/ 	.short	(.L_235 - .L_234)


	//   ....[0]....
.L_234:
        /*00b4*/ 	.word	0x000019f0


	//   ....[1]....
        /*00b8*/ 	.word	0x00001a10


	//   ....[2]....
        /*00bc*/ 	.word	0x00001a30


	//   ....[3]....
        /*00c0*/ 	.word	0x00001a50


	//   ....[4]....
        /*00c4*/ 	.word	0x00001a70


	//----- nvinfo : EIATTR_VRC_CTA_INIT_COUNT
	.align		4
.L_235:
        /*00c8*/ 	.byte	0x02, 0x4a
	.zero		1
	.zero		1


	//----- nvinfo : EIATTR_EXIT_INSTR_OFFSETS
	.align		4
        /*00cc*/ 	.byte	0x04, 0x1c
        /*00ce*/ 	.short	(.L_237 - .L_236)


	//   ....[0]....
.L_236:
        /*00d0*/ 	.word	0x000030e0


	//   ....[1]....
        /*00d4*/ 	.word	0x00003120


	//----- nvinfo : EIATTR_MAX_THREADS
	.align		4
.L_237:
        /*00d8*/ 	.byte	0x04, 0x05
        /*00da*/ 	.short	(.L_239 - .L_238)
.L_238:
        /*00dc*/ 	.word	0x00000100
        /*00e0*/ 	.word	0x00000001
        /*00e4*/ 	.word	0x00000001


	//----- nvinfo : EIATTR_CBANK_PARAM_SIZE
	.align		4
.L_239:
        /*00e8*/ 	.byte	0x03, 0x19
        /*00ea*/ 	.short	0x0031


	//----- nvinfo : EIATTR_PARAM_CBANK
	.align		4
        /*00ec*/ 	.byte	0x04, 0x0a
        /*00ee*/ 	.short	(.L_241 - .L_240)
	.align		4
.L_240:
        /*00f0*/ 	.word	index@(.nv.constant0._ZN3cub18CUB_300001_SM_10006detail10radix_sort31DeviceRadixSortSingleTileKernelINS1_5radix10policy_hubIiNS0_8NullTypeEyE10Policy1000ELNS0_9SortOrderE0EiS6_yNS1_21identity_decomposer_tEEEvPKT1_PSB_PKT2_PSF_T3_iiT4_)
        /*00f4*/ 	.short	0x0380
        /*00f6*/ 	.short	0x0031


	//----- nvinfo : EIATTR_SW_WAR
	.align		4
.L_241:
        /*00f8*/ 	.byte	0x04, 0x36
        /*00fa*/ 	.short	(.L_243 - .L_242)
.L_242:
        /*00fc*/ 	.word	0x00000008
.L_243:


//--------------------- .nv.info._ZN3cub18CUB_300001_SM_10006detail9transform16transform_kernelINS2_10policy_hubILb1EN4cuda3std3__45tupleIJN6thrust24THRUST_300001_SM_1000_NS10device_ptrIfEEEEEE10policy1000El14custom_functorNSB_IiEEJPfEEEvT0_iT1_T2_DpNS2_10kernel_argIT3_EE --------------------------
	.section	.nv.info._ZN3cub18CUB_300001_SM_10006detail9transform16transform_kernelINS2_10policy_hubILb1EN4cuda3std3__45tupleIJN6thrust24THRUST_300001_SM_1000_NS10device_ptrIfEEEEEE10policy1000El14custom_functorNSB_IiEEJPfEEEvT0_iT1_T2_DpNS2_10kernel_argIT3_EE,"",@"SHT_CUDA_INFO"
	.sectionflags	@""
	.align	4


	//----- nvinfo : EIATTR_CUDA_API_VERSION
	.align		4
        /*0000*/ 	.byte	0x04, 0x37
        /*0002*/ 	.short	(.L_245 - .L_244)
.L_244:
        /*0004*/ 	.word	0x00000082


	//----- nvinfo : EIATTR_KPARAM_INFO
	.align		4
.L_245:
        /*0008*/ 	.byte	0x04, 0x17
        /*000a*/ 	.short	(.L_247 - .L_246)
.L_246:
        /*000c*/ 	.word	0x00000000
        /*0010*/ 	.short	0x0004
        /*0012*/ 	.short	0x0018
        /*0014*/ 	.byte	0x00, 0xf0, 0x41, 0x00


	//----- nvinfo : EIATTR_KPARAM_INFO
	.align		4
.L_247:
        /*0018*/ 	.byte	0x04, 0x17
        /*001a*/ 	.short	(.L_249 - .L_248)
.L_248:
        /*001c*/ 	.word	0x00000000
        /*0020*/ 	.short	0x0003
        /*0022*/ 	.short	0x0010
        /*0024*/ 	.byte	0x00, 0xf0, 0x21, 0x00


	//----- nvinfo : EIATTR_KPARAM_INFO
	.align		4
.L_249:
        /*0028*/ 	.byte	0x04, 0x17
        /*002a*/ 	.short	(.L_251 - .L_250)
.L_250:
        /*002c*/ 	.word	0x00000000
        /*0030*/ 	.short	0x0002
        /*0032*/ 	.short	0x000c
        /*0034*/ 	.byte	0x00, 0xf0, 0x11, 0x00


	//----- nvinfo : EIATTR_KPARAM_INFO
	.align		4
.L_251:
        /*0038*/ 	.byte	0x04, 0x17
        /*003a*/ 	.short	(.L_253 - .L_252)
.L_252:
        /*003c*/ 	.word	0x00000000
        /*0040*/ 	.short	0x0001
        /*0042*/ 	.short	0x0008
        /*0044*/ 	.byte	0x00, 0xf0, 0x11, 0x00


	//----- nvinfo : EIATTR_KPARAM_INFO
	.align		4
.L_253:
        /*0048*/ 	.byte	0x04, 0x17
        /*004a*/ 	.short	(.L_255 - .L_254)
.L_254:
        /*004c*/ 	.word	0x00000000
        /*0050*/ 	.short	0x0000
        /*0052*/ 	.short	0x0000
        /*0054*/ 	.byte	0x00, 0xf0, 0x21, 0x00


	//----- nvinfo : EIATTR_SPARSE_MMA_MASK
	.align		4
.L_255:
        /*0058*/ 	.byte	0x03, 0x50
        /*005a*/ 	.short	0x0000


	//----- nvinfo : EIATTR_MAXREG_COUNT
	.align		4
        /*005c*/ 	.byte	0x03, 0x1b
        /*005e*/ 	.short	0x00ff


	//----- nvinfo : EIATTR_MERCURY_ISA_VERSION
	.align		4
        /*0060*/ 	.byte	0x03, 0x5f
        /*0062*/ 	.short	0x0101


	//----- nvinfo : EIATTR_VRC_CTA_INIT_COUNT
	.align		4
        /*0064*/ 	.byte	0x02, 0x4a
	.zero		1
	.zero		1


	//----- nvinfo : EIATTR_EXIT_INSTR_OFFSETS
	.align		4
        /*0068*/ 	.byte	0x04, 0x1c
        /*006a*/ 	.short	(.L_257 - .L_256)


	//   ....[0]....
.L_256:
        /*006c*/ 	.word	0x000002b0


	//   ....[1]....
        /*0070*/ 	.word	0x00000e30


	//   ....[2]....
        /*0074*/ 	.word	0x000014a0


	//   ....[3]....
        /*0078*/ 	.word	0x00001810


	//   ....[4]....
        /*007c*/ 	.word	0x00001840


	//   ....[5]....
        /*0080*/ 	.word	0x00001980


	//   ....[6]....
        /*0084*/ 	.word	0x000019a0


	//   ....[7]....
        /*0088*/ 	.word	0x000023e0


	//   ....[8]....
        /*008c*/ 	.word	0x000028d0


	//   ....[9]....
        /*0090*/ 	.word	0x00002b90


	//   ....[10]....
        /*0094*/ 	.word	0x00002ce0


	//----- nvinfo : EIATTR_MAX_THREADS
	.align		4
.L_257:
        /*0098*/ 	.byte	0x04, 0x05
        /*009a*/ 	.short	(.L_259 - .L_258)
.L_258:
        /*009c*/ 	.word	0x00000080
        /*00a0*/ 	.word	0x00000001
        /*00a4*/ 	.word	0x00000001


	//----- nvinfo : EIATTR_CRS_STACK_SIZE
	.align		4
.L_259:
        /*00a8*/ 	.byte	0x04, 0x1e
        /*00aa*/ 	.short	(.L_261 - .L_260)
.L_260:
        /*00ac*/ 	.word	0x00000000


	//----- nvinfo : EIATTR_CBANK_PARAM_SIZE
	.align		4
.L_261:
        /*00b0*/ 	.byte	0x03, 0x19
        /*00b2*/ 	.short	0x0028


	//----- nvinfo : EIATTR_PARAM_CBANK
	.align		4
        /*00b4*/ 	.byte	0x04, 0x0a
        /*00b6*/ 	.short	(.L_263 - .L_262)
	.align		4
.L_262:
        /*00b8*/ 	.word	index@(.nv.constant0._ZN3cub18CUB_300001_SM_10006detail9transform16transform_kernelINS2_10policy_hubILb1EN4cuda3std3__45tupleIJN6thrust24THRUST_300001_SM_1000_NS10device_ptrIfEEEEEE10policy1000El14custom_functorNSB_IiEEJPfEEEvT0_iT1_T2_DpNS2_10kernel_argIT3_EE)
        /*00bc*/ 	.short	0x0380
        /*00be*/ 	.short	0x0028


	//----- nvinfo : EIATTR_SW_WAR
	.align		4
.L_263:
        /*00c0*/ 	.byte	0x04, 0x36
        /*00c2*/ 	.short	(.L_265 - .L_264)
.L_264:
        /*00c4*/ 	.word	0x00000008
.L_265:


//--------------------- .nv.info._ZN3cub18CUB_300001_SM_10006detail9transform16transform_kernelINS2_10policy_hubILb1EN4cuda3std3__45tupleIJN6thrust24THRUST_300001_SM_1000_NS10device_ptrIfEEEEEE10policy1000Ei14custom_functorNSB_IiEEJPfEEEvT0_iT1_T2_DpNS2_10kernel_argIT3_EE --------------------------
	.section	.nv.info._ZN3cub18CUB_300001_SM_10006detail9transform16transform_kernelINS2_10policy_hubILb1EN4cuda3std3__45tupleIJN6thrust24THRUST_300001_SM_1000_NS10device_ptrIfEEEEEE10policy1000Ei14custom_functorNSB_IiEEJPfEEEvT0_iT1_T2_DpNS2_10kernel_argIT3_EE,"",@"SHT_CUDA_INFO"
	.sectionflags	@""
	.align	4


	//----- nvinfo : EIATTR_CUDA_API_VERSION
	.align		4
        /*0000*/ 	.byte	0x04, 0x37
        /*0002*/ 	.short	(.L_267 - .L_266)
.L_266:
        /*0004*/ 	.word	0x00000082


	//----- nvinfo : EIATTR_KPARAM_INFO
	.align		4
.L_267:
        /*0008*/ 	.byte	0x04, 0x17
        /*000a*/ 	.short	(.L_269 - .L_268)
.L_268:
        /*000c*/ 	.word	0x00000000
        /*0010*/ 	.short	0x0004
        /*0012*/ 	.short	0x0018
        /*0014*/ 	.byte	0x00, 0xf0, 0x41, 0x00


	//----- nvinfo : EIATTR_KPARAM_INFO
	.align		4
.L_269:
        /*0018*/ 	.byte	0x04, 0x17
        /*001a*/ 	.short	(.L_271 - .L_270)
.L_270:
        /*001c*/ 	.word	0x00000000
        /*0020*/ 	.short	0x0003
        /*0022*/ 	.short	0x0010
        /*0024*/ 	.byte	0x00, 0xf0, 0x21, 0x00


	//----- nvinfo : EIATTR_KPARAM_INFO
	.align		4
.L_271:
        /*0028*/ 	.byte	0x04, 0x17
        /*002a*/ 	.short	(.L_273 - .L_272)
.L_272:
        /*002c*/ 	.word	0x00000000
        /*0030*/ 	.short	0x0002
        /*0032*/ 	.short	0x0008
        /*0034*/ 	.byte	0x00, 0xf0, 0x11, 0x00


	//----- nvinfo : EIATTR_KPARAM_INFO
	.align		4
.L_273:
        /*0038*/ 	.byte	0x04, 0x17
        /*003a*/ 	.short	(.L_275 - .L_274)
.L_274:
        /*003c*/ 	.word	0x00000000
        /*0040*/ 	.short	0x0001
        /*0042*/ 	.short	0x0004
        /*0044*/ 	.byte	0x00, 0xf0, 0x11, 0x00


	//----- nvinfo : EIATTR_KPARAM_INFO
	.align		4
.L_275:
        /*0048*/ 	.byte	0x04, 0x17
        /*004a*/ 	.short	(.L_277 - .L_276)
.L_276:
        /*004c*/ 	.word	0x00000000
        /*0050*/ 	.short	0x0000
        /*0052*/ 	.short	0x0000
        /*0054*/ 	.byte	0x00, 0xf0, 0x11, 0x00


	//----- nvinfo : EIATTR_SPARSE_MMA_MASK
	.align		4
.L_277:
        /*0058*/ 	.byte	0x03, 0x50
        /*005a*/ 	.short	0x0000


	//----- nvinfo : EIATTR_MAXREG_COUNT
	.align		4
        /*005c*/ 	.byte	0x03, 0x1b
        /*005e*/ 	.short	0x00ff


	//----- nvinfo : EIATTR_MERCURY_ISA_VERSION
	.align		4
        /*0060*/ 	.byte	0x03, 0x5f
        /*0062*/ 	.short	0x0101


	//----- nvinfo : EIATTR_VRC_CTA_INIT_COUNT
	.align		4
        /*0064*/ 	.byte	0x02, 0x4a
	.zero		1
	.zero		1


	//----- nvinfo : EIATTR_EXIT_INSTR_OFFSETS
	.align		4
        /*0068*/ 	.byte	0x04, 0x1c
        /*006a*/ 	.short	(.L_279 - .L_278)


	//   ....[0]....
.L_278:
        /*006c*/ 	.word	0x00000220


	//   ....[1]....
        /*0070*/ 	.word	0x00000c30


	//   ....[2]....
        /*0074*/ 	.word	0x00001120


	//   ....[3]....
        /*0078*/ 	.word	0x000013e0


	//   ....[4]....
        /*007c*/ 	.word	0x00001530


	//   ....[5]....
        /*0080*/ 	.word	0x00001550


	//   ....[6]....
        /*0084*/ 	.word	0x000020d0


	//   ....[7]....
        /*0088*/ 	.word	0x00002740


	//   ....[8]....
        /*008c*/ 	.word	0x00002ab0


	//   ....[9]....
        /*0090*/ 	.word	0x00002ae0


	//   ....[10]....
        /*0094*/ 	.word	0x00002c20


	//----- nvinfo : EIATTR_MAX_THREADS
	.align		4
.L_279:
        /*0098*/ 	.byte	0x04, 0x05
        /*009a*/ 	.short	(.L_281 - .L_280)
.L_280:
        /*009c*/ 	.word	0x00000080
        /*00a0*/ 	.word	0x00000001
        /*00a4*/ 	.word	0x00000001


	//----- nvinfo : EIATTR_CRS_STACK_SIZE
	.align		4
.L_281:
        /*00a8*/ 	.byte	0x04, 0x1e
        /*00aa*/ 	.short	(.L_283 - .L_282)
.L_282:
        /*00ac*/ 	.word	0x00000000


	//----- nvinfo : EIATTR_CBANK_PARAM_SIZE
	.align		4
.L_283:
        /*00b0*/ 	.byte	0x03, 0x19
        /*00b2*/ 	.short	0x0028


	//----- nvinfo : EIATTR_PARAM_CBANK
	.align		4
        /*00b4*/ 	.byte	0x04, 0x0a
        /*00b6*/ 	.short	(.L_285 - .L_284)
	.align		4
.L_284:
        /*00b8*/ 	.word	index@(.nv.constant0._ZN3cub18CUB_300001_SM_10006detail9transform16transform_kernelINS2_10policy_hubILb1EN4cuda3std3__45tupleIJN6thrust24THRUST_300001_SM_1000_NS10device_ptrIfEEEEEE10policy1000Ei14custom_functorNSB_IiEEJPfEEEvT0_iT1_T2_DpNS2_10kernel_argIT3_EE)
        /*00bc*/ 	.short	0x0380
        /*00be*/ 	.short	0x0028


	//----- nvinfo : EIATTR_SW_WAR
	.align		4
.L_285:
        /*00c0*/ 	.byte	0x04, 0x36
        /*00c2*/ 	.short	(.L_287 - .L_286)
.L_286:
        /*00c4*/ 	.word	0x00000008
.L_287:


//--------------------- .nv.info._ZN3cub18CUB_300001_SM_10006detail8for_each13static_kernelINS2_12policy_hub_t12policy_500_tElN6thrust24THRUST_300001_SM_1000_NS8cuda_cub6__fill7functorINS7_10device_ptrIiEEiEEEEvT0_T1_ --------------------------
	.section	.nv.info._ZN3cub18CUB_300001_SM_10006detail8for_each13static_kernelINS2_12policy_hub_t12policy_500_tElN6thrust24THRUST_300001_SM_1000_NS8cuda_cub6__fill7functorINS7_10device_ptrIiEEiEEEEvT0_T1_,"",@"SHT_CUDA_INFO"
	.sectionflags	@""
	.align	4


	//----- nvinfo : EIATTR_CUDA_API_VERSION
	.align		4
        /*0000*/ 	.byte	0x04, 0x37
        /*0002*/ 	.short	(.L_289 - .L_288)
.L_288:
        /*0004*/ 	.word	0x00000082


	//----- nvinfo : EIATTR_KPARAM_INFO
	.align		4
.L_289:
        /*0008*/ 	.byte	0x04, 0x17
        /*000a*/ 	.short	(.L_291 - .L_290)
.L_290:
        /*000c*/ 	.word	0x00000000
        /*0010*/ 	.short	0x0001
        /*0012*/ 	.short	0x0008
        /*0014*/ 	.byte	0x00, 0xf0, 0x41, 0x00


	//----- nvinfo : EIATTR_KPARAM_INFO
	.align		4
.L_291:
        /*0018*/ 	.byte	0x04, 0x17
        /*001a*/ 	.short	(.L_293 - .L_292)
.L_292:
        /*001c*/ 	.word	0x00000000
        /*0020*/ 	.short	0x0000
        /*0022*/ 	.short	0x0000
        /*0024*/ 	.byte	0x00, 0xf0, 0x21, 0x00


	//----- nvinfo : EIATTR_SPARSE_MMA_MASK
	.align		4
.L_293:
        /*0028*/ 	.byte	0x03, 0x50
        /*002a*/ 	.short	0x0000


	//----- nvinfo : EIATTR_MAXREG_COUNT
	.align		4
        /*002c*/ 	.byte	0x03, 0x1b
        /*002e*/ 	.short	0x00ff


	//----- nvinfo : EIATTR_MERCURY_ISA_VERSION
	.align		4
        /*0030*/ 	.byte	0x03, 0x5f
        /*0032*/ 	.short	0x0101


	//----- nvinfo : EIATTR_VRC_CTA_INIT_COUNT
	.align		4
        /*0034*/ 	.byte	0x02, 0x4a
	.zero		1
	.zero		1


	//----- nvinfo : EIATTR_EXIT_INSTR_OFFSETS
	.align		4
        /*0038*/ 	.byte	0x04, 0x1c
        /*003a*/ 	.short	(.L_295 - .L_294)


	//   ....[0]....
.L_294:
        /*003c*/ 	.word	0x00000130


	//   ....[1]....
        /*0040*/ 	.word	0x00000240


	//   ....[2]....
        /*0044*/ 	.word	0x00000270


	//----- nvinfo : EIATTR_MAX_THREADS
	.align		4
.L_295:
        /*0048*/ 	.byte	0x04, 0x05
        /*004a*/ 	.short	(.L_297 - .L_296)
.L_296:
        /*004c*/ 	.word	0x00000100
        /*0050*/ 	.word	0x00000001
        /*0054*/ 	.word	0x00000001


	//----- nvinfo : EIATTR_CBANK_PARAM_SIZE
	.align		4
.L_297:
        /*0058*/ 	.byte	0x03, 0x19
        /*005a*/ 	.short	0x0018


	//----- nvinfo : EIATTR_PARAM_CBANK
	.align		4
        /*005c*/ 	.byte	0x04, 0x0a
        /*005e*/ 	.short	(.L_299 - .L_298)
	.align		4
.L_298:
        /*0060*/ 	.word	index@(.nv.constant0._ZN3cub18CUB_300001_SM_10006detail8for_each13static_kernelINS2_12policy_hub_t12policy_500_tElN6thrust24THRUST_300001_SM_1000_NS8cuda_cub6__fill7functorINS7_10device_ptrIiEEiEEEEvT0_T1_)
        /*0064*/ 	.short	0x0380
        /*0066*/ 	.short	0x0018


	//----- nvinfo : EIATTR_SW_WAR
	.align		4
.L_299:
        /*0068*/ 	.byte	0x04, 0x36
        /*006a*/ 	.short	(.L_301 - .L_300)
.L_300:
        /*006c*/ 	.word	0x00000008
.L_301:


//--------------------- .nv.info._ZN3cub18CUB_300001_SM_10006detail8for_each13static_kernelINS2_12policy_hub_t12policy_500_tElN6thrust24THRUST_300001_SM_1000_NS8cuda_cub6__fill7functorINS7_10device_ptrIfEEfEEEEvT0_T1_ --------------------------
	.section	.nv.info._ZN3cub18CUB_300001_SM_10006detail8for_each13static_kernelINS2_12policy_hub_t12policy_500_tElN6thrust24THRUST_300001_SM_1000_NS8cuda_cub6__fill7functorINS7_10device_ptrIfEEfEEEEvT0_T1_,"",@"SHT_CUDA_INFO"
	.sectionflags	@""
	.align	4


	//----- nvinfo : EIATTR_CUDA_API_VERSION
	.align		4
        /*0000*/ 	.byte	0x04, 0x37
        /*0002*/ 	.short	(.L_303 - .L_302)
.L_302:
        /*0004*/ 	.word	0x00000082


	//----- nvinfo : EIATTR_KPARAM_INFO
	.align		4
.L_303:
        /*0008*/ 	.byte	0x04, 0x17
        /*000a*/ 	.short	(.L_305 - .L_304)
.L_304:
        /*000c*/ 	.word	0x00000000
        /*0010*/ 	.short	0x0001
        /*0012*/ 	.short	0x0008
        /*0014*/ 	.byte	0x00, 0xf0, 0x41, 0x00


	//----- nvinfo : EIATTR_KPARAM_INFO
	.align		4
.L_305:
        /*0018*/ 	.byte	0x04, 0x17
        /*001a*/ 	.short	(.L_307 - .L_306)
.L_306:
        /*001c*/ 	.word	0x00000000
        /*0020*/ 	.short	0x0000
        /*0022*/ 	.short	0x0000
        /*0024*/ 	.byte	0x00, 0xf0, 0x21, 0x00


	//----- nvinfo : EIATTR_SPARSE_MMA_MASK
	.align		4
.L_307:
        /*0028*/ 	.byte	0x03, 0x50
        /*002a*/ 	.short	0x0000


	//----- nvinfo : EIATTR_MAXREG_COUNT
	.align		4
        /*002c*/ 	.byte	0x03, 0x1b
        /*002e*/ 	.short	0x00ff


	//----- nvinfo : EIATTR_MERCURY_ISA_VERSION
	.align		4
        /*0030*/ 	.byte	0x03, 0x5f
        /*0032*/ 	.short	0x0101


	//----- nvinfo : EIATTR_VRC_CTA_INIT_COUNT
	.align		4
        /*0034*/ 	.byte	0x02, 0x4a
	.zero		1
	.zero		1


	//----- nvinfo : EIATTR_EXIT_INSTR_OFFSETS
	.align		4
        /*0038*/ 	.byte	0x04, 0x1c
        /*003a*/ 	.short	(.L_309 - .L_308)


	//   ....[0]....
.L_308:
        /*003c*/ 	.word	0x00000130


	//   ....[1]....
        /*0040*/ 	.word	0x00000240


	//   ....[2]....
        /*0044*/ 	.word	0x00000270


	//----- nvinfo : EIATTR_MAX_THREADS
	.align		4
.L_309:
        /*0048*/ 	.byte	0x04, 0x05
        /*004a*/ 	.short	(.L_311 - .L_310)
.L_310:
        /*004c*/ 	.word	0x00000100
        /*0050*/ 	.word	0x00000001
        /*0054*/ 	.word	0x00000001


	//----- nvinfo : EIATTR_CBANK_PARAM_SIZE
	.align		4
.L_311:
        /*0058*/ 	.byte	0x03, 0x19
        /*005a*/ 	.short	0x0018


	//----- nvinfo : EIATTR_PARAM_CBANK
	.align		4
        /*005c*/ 	.byte	0x04, 0x0a
        /*005e*/ 	.short	(.L_313 - .L_312)
	.align		4
.L_312:
        /*0060*/ 	.word	index@(.nv.constant0._ZN3cub18CUB_300001_SM_10006detail8for_each13static_kernelINS2_12policy_hub_t12policy_500_tElN6thrust24THRUST_300001_SM_1000_NS8cuda_cub6__fill7functorINS7_10device_ptrIfEEfEEEEvT0_T1_)
        /*0064*/ 	.short	0x0380
        /*0066*/ 	.short	0x0018


	//----- nvinfo : EIATTR_SW_WAR
	.align		4
.L_313:
        /*0068*/ 	.byte	0x04, 0x36
        /*006a*/ 	.short	(.L_315 - .L_314)
.L_314:
        /*006c*/ 	.word	0x00000008
.L_315:


//--------------------- .nv.info._ZN3cub18CUB_300001_SM_10006detail11EmptyKernelIvEEvv --------------------------
	.section	.nv.info._ZN3cub18CUB_300001_SM_10006detail11EmptyKernelIvEEvv,"",@"SHT_CUDA_INFO"
	.sectionflags	@""
	.align	4


	//----- nvinfo : EIATTR_CUDA_API_VERSION
	.align		4
        /*0000*/ 	.byte	0x04, 0x37
        /*0002*/ 	.short	(.L_317 - .L_316)
.L_316:
        /*0004*/ 	.word	0x00000082


	//----- nvinfo : EIATTR_SPARSE_MMA_MASK
	.align		4
.L_317:
        /*0008*/ 	.byte	0x03, 0x50
        /*000a*/ 	.short	0x0000


	//----- nvinfo : EIATTR_MAXREG_COUNT
	.align		4
        /*000c*/ 	.byte	0x03, 0x1b
        /*000e*/ 	.short	0x00ff


	//----- nvinfo : EIATTR_MERCURY_ISA_VERSION
	.align		4
        /*0010*/ 	.byte	0x03, 0x5f
        /*0012*/ 	.short	0x0101


	//----- nvinfo : EIATTR_VRC_CTA_INIT_COUNT
	.align		4
        /*0014*/ 	.byte	0x02, 0x4a
	.zero		1
	.zero		1


	//----- nvinfo : EIATTR_EXIT_INSTR_OFFSETS
	.align		4
        /*0018*/ 	.byte	0x04, 0x1c
        /*001a*/ 	.short	(.L_319 - .L_318)


	//   ....[0]....
.L_318:
        /*001c*/ 	.word	0x00000010


	//----- nvinfo : EIATTR_SW_WAR
	.align		4
.L_319:
        /*0020*/ 	.byte	0x04, 0x36
        /*0022*/ 	.short	(.L_321 - .L_320)
.L_320:
        /*0024*/ 	.word	0x00000008
.L_321:


//--------------------- .nv.info._ZN6thrust24THRUST_300001_SM_1000_NS8cuda_cub4core6detail13_kernel_agentINS1_15__reduce_by_key16ReduceByKeyAgentINS0_10device_ptrIiEES8_S8_S8_N4cuda3std3__48equal_toIiEENSB_4plusIiEEPllEEJS8_S8_S8_S8_SG_N3cub18CUB_300001_SM_100024ReduceByKeyScanTileStateIilLb1EEESD_SF_llEEEvDpT0_ --------------------------
	.section	.nv.info._ZN6thrust24THRUST_300001_SM_1000_NS8cuda_cub4core6detail13_kernel_agentINS1_15__reduce_by_key16ReduceByKeyAgentINS0_10device_ptrIiEES8_S8_S8_N4cuda3std3__48equal_toIiEENSB_4plusIiEEPllEEJS8_S8_S8_S8_SG_N3cub18CUB_300001_SM_100024ReduceByKeyScanTileStateIilLb1EEESD_SF_llEEEvDpT0_,"",@"SHT_CUDA_INFO"
	.sectionflags	@""
	.align	4


	//----- nvinfo : EIATTR_CUDA_API_VERSION
	.align		4
        /*0000*/ 	.byte	0x04, 0x37
        /*0002*/ 	.short	(.L_323 - .L_322)
.L_322:
        /*0004*/ 	.word	0x00000082


	//----- nvinfo : EIATTR_KPARAM_INFO
	.align		4
.L_323:
        /*0008*/ 	.byte	0x04, 0x17
        /*000a*/ 	.short	(.L_325 - .L_324)
.L_324:
        /*000c*/ 	.word	0x00000000
        /*0010*/ 	.short	0x0009
        /*0012*/ 	.short	0x0040
        /*0014*/ 	.byte	0x00, 0xf0, 0x21, 0x00


	//----- nvinfo : EIATTR_KPARAM_INFO
	.align		4
.L_325:
        /*0018*/ 	.byte	0x04, 0x17
        /*001a*/ 	.short	(.L_327 - .L_326)
.L_326:
        /*001c*/ 	.word	0x00000000
        /*0020*/ 	.short	0x0008
        /*0022*/ 	.short	0x0038
        /*0024*/ 	.byte	0x00, 0xf0, 0x21, 0x00


	//----- nvinfo : EIATTR_KPARAM_INFO
	.align		4
.L_327:
        /*0028*/ 	.byte	0x04, 0x17
        /*002a*/ 	.short	(.L_329 - .L_328)
.L_328:
        /*002c*/ 	.word	0x00000000
        /*0030*/ 	.short	0x0007
        /*0032*/ 	.short	0x0031
        /*0034*/ 	.byte	0x00, 0xf0, 0x05, 0x00


	//----- nvinfo : EIATTR_KPARAM_INFO
	.align		4
.L_329:
        /*0038*/ 	.byte	0x04, 0x17
        /*003a*/ 	.short	(.L_331 - .L_330)
.L_330:
        /*003c*/ 	.word	0x00000000
        /*0040*/ 	.short	0x0006
        /*0042*/ 	.short	0x0030
        /*0044*/ 	.byte	0x00, 0xf0, 0x05, 0x00


	//----- nvinfo : EIATTR_KPARAM_INFO
	.align		4
.L_331:
        /*0048*/ 	.byte	0x04, 0x17
        /*004a*/ 	.short	(.L_333 - .L_332)
.L_332:
        /*004c*/ 	.word	0x00000000
        /*0050*/ 	.short	0x0005
        /*0052*/ 	.short	0x0028
        /*0054*/ 	.byte	0x00, 0xf0, 0x21, 0x00


	//----- nvinfo : EIATTR_KPARAM_INFO
	.align		4
.L_333:
        /*0058*/ 	.byte	0x04, 0x17
        /*005a*/ 	.short	(.L_335 - .L_334)
.L_334:
        /*005c*/ 	.word	0x00000000
        /*0060*/ 	.short	0x0004
        /*0062*/ 	.short	0x0020
        /*0064*/ 	.byte	0x00, 0xf5, 0x21, 0x00


	//----- nvinfo : EIATTR_KPARAM_INFO
	.align		4
.L_335:
        /*0068*/ 	.byte	0x04, 0x17
        /*006a*/ 	.short	(.L_337 - .L_336)
.L_336:
        /*006c*/ 	.word	0x00000000
        /*0070*/ 	.short	0x0003
        /*0072*/ 	.short	0x0018
        /*0074*/ 	.byte	0x00, 0xf0, 0x21, 0x00


	//----- nvinfo : EIATTR_KPARAM_INFO
	.align		4
.L_337:
        /*0078*/ 	.byte	0x04, 0x17
        /*007a*/ 	.short	(.L_339 - .L_338)
.L_338:
        /*007c*/ 	.word	0x00000000
        /*0080*/ 	.short	0x0002
        /*0082*/ 	.short	0x0010
        /*0084*/ 	.byte	0x00, 0xf0, 0x21, 0x00


	//----- nvinfo : EIATTR_KPARAM_INFO
	.align		4
.L_339:
        /*0088*/ 	.byte	0x04, 0x17
        /*008a*/ 	.short	(.L_341 - .L_340)
.L_340:
        /*008c*/ 	.word	0x00000000
        /*0090*/ 	.short	0x0001
        /*0092*/ 	.short	0x0008
        /*0094*/ 	.byte	0x00, 0xf0, 0x21, 0x00


	//----- nvinfo : EIATTR_KPARAM_INFO
	.align		4
.L_341:
        /*0098*/ 	.byte	0x04, 0x17
        /*009a*/ 	.short	(.L_343 - .L_342)
.L_342:
        /*009c*/ 	.word	0x00000000
        /*00a0*/ 	.short	0x0000
        /*00a2*/ 	.short	0x0000
        /*00a4*/ 	.byte	0x00, 0xf0, 0x21, 0x00


	//----- nvinfo : EIATTR_SPARSE_MMA_MASK
	.align		4
.L_343:
        /*00a8*/ 	.byte	0x03, 0x50
        /*00aa*/ 	.short	0x0000


	//----- nvinfo : EIATTR_MAXREG_COUNT
	.align		4
        /*00ac*/ 	.byte	0x03, 0x1b
        /*00ae*/ 	.short	0x00ff


	//----- nvinfo : EIATTR_NUM_BARRIERS
	.align		4
        /*00b0*/ 	.byte	0x02, 0x4c
        /*00b2*/ 	.byte	0x01
	.zero		1


	//----- nvinfo : EIATTR_MERCURY_ISA_VERSION
	.align		4
        /*00b4*/ 	.byte	0x03, 0x5f
        /*00b6*/ 	.short	0x0101


	//----- nvinfo : EIATTR_COOP_GROUP_MASK_REGIDS
	.align		4
        /*00b8*/ 	.byte	0x04, 0x29
        /*00ba*/ 	.short	(.L_345 - .L_344)


	//   ....[0]....
.L_344:
        /*00bc*/ 	.word	0xffffffff


	//   ....[1]....
        /*00c0*/ 	.word	0xffffffff


	//   ....[2]....
        /*00c4*/ 	.word	0xffffffff


	//   ....[3]....
        /*00c8*/ 	.word	0xffffffff


	//   ....[4]....
        /*00cc*/ 	.word	0xffffffff


	//   ....[5]....
        /*00d0*/ 	.word	0xffffffff


	//   ....[6]....
        /*00d4*/ 	.word	0xffffffff


	//   ....[7]....
        /*00d8*/ 	.word	0xffffffff


	//   ....[8]....
        /*00dc*/ 	.word	0xffffffff


	//   ....[9]....
        /*00e0*/ 	.word	0xffffffff


	//   ....[10]....
        /*00e4*/ 	.word	0xffffffff


	//   ....[11]....
        /*00e8*/ 	.word	0xffffffff


	//   ....[12]....
        /*00ec*/ 	.word	0xffffffff


	//   ....[13]....
        /*00f0*/ 	.word	0xffffffff


	//   ....[14]....
        /*00f4*/ 	.word	0xffffffff


	//   ....[15]....
        /*00f8*/ 	.word	0xffffffff


	//   ....[16]....
        /*00fc*/ 	.word	0xffffffff


	//   ....[17]....
        /*0100*/ 	.word	0xffffffff


	//   ....[18]....
        /*0104*/ 	.word	0xffffffff


	//   ....[19]....
        /*0108*/ 	.word	0xffffffff


	//   ....[20]....
        /*010c*/ 	.word	0xffffffff


	//   ....[21]....
        /*0110*/ 	.word	0xffffffff


	//   ....[22]....
        /*0114*/ 	.word	0xffffffff


	//   ....[23]....
        /*0118*/ 	.word	0xffffffff


	//   ....[24]....
        /*011c*/ 	.word	0xffffffff


	//   ....[25]....
        /*0120*/ 	.word	0xffffffff


	//   ....[26]....
        /*0124*/ 	.word	0xffffffff


	//   ....[27]....
        /*0128*/ 	.word	0xffffffff


	//   ....[28]....
        /*012c*/ 	.word	0xffffffff


	//   ....[29]....
        /*0130*/ 	.word	0xffffffff


	//   ....[30]....
        /*0134*/ 	.word	0xffffffff


	//   ....[31]....
        /*0138*/ 	.word	0xffffffff


	//   ....[32]....
        /*013c*/ 	.word	0xffffffff


	//   ....[33]....
        /*0140*/ 	.word	0xffffffff


	//   ....[34]....
        /*0144*/ 	.word	0xffffffff


	//   ....[35]....
        /*0148*/ 	.word	0xffffffff


	//   ....[36]....
        /*014c*/ 	.word	0xffffffff


	//   ....[37]....
        /*0150*/ 	.word	0xffffffff


	//   ....[38]....
        /*0154*/ 	.word	0xffffffff


	//   ....[39]....
        /*0158*/ 	.word	0xffffffff


	//   ....[40]....
        /*015c*/ 	.word	0xffffffff


	//   ....[41]....
        /*0160*/ 	.word	0xffffffff


	//   ....[42]....
        /*0164*/ 	.word	0xffffffff


	//   ....[43]....
        /*0168*/ 	.word	0xffffffff


	//   ....[44]....
        /*016c*/ 	.word	0xffffffff


	//   ....[45]....
        /*0170*/ 	.word	0xffffffff


	//   ....[46]....
        /*0174*/ 	.word	0xffffffff


	//   ....[47]....
        /*0178*/ 	.word	0xffffffff


	//   ....[48]....
        /*017c*/ 	.word	0xffffffff


	//   ....[49]....
        /*0180*/ 	.word	0xffffffff


	//   ....[50]....
        /*0184*/ 	.word	0xffffffff


	//   ....[51]....
        /*0188*/ 	.word	0xffffffff


	//   ....[52]....
        /*018c*/ 	.word	0xffffffff


	//   ....[53]....
        /*0190*/ 	.word	0xffffffff


	//   ....[54]....
        /*0194*/ 	.word	0xffffffff


	//   ....[55]....
        /*0198*/ 	.word	0xffffffff


	//   ....[56]....
        /*019c*/ 	.word	0xffffffff


	//   ....[57]....
        /*01a0*/ 	.word	0xffffffff


	//   ....[58]....
        /*01a4*/ 	.word	0xffffffff


	//   ....[59]....
        /*01a8*/ 	.word	0xffffffff


	//   ....[60]....
        /*01ac*/ 	.word	0xffffffff


	//   ....[61]....
        /*01b0*/ 	.word	0xffffffff


	//   ....[62]....
        /*01b4*/ 	.word	0xffffffff


	//   ....[63]....
        /*01b8*/ 	.word	0xffffffff


	//   ....[64]....
        /*01bc*/ 	.word	0xffffffff


	//   ....[65]....
        /*01c0*/ 	.word	0xffffffff


	//   ....[66]....
        /*01c4*/ 	.word	0xffffffff


	//   ....[67]....
        /*01c8*/ 	.word	0xffffffff


	//   ....[68]....
        /*01cc*/ 	.word	0xffffffff


	//   ....[69]....
        /*01d0*/ 	.word	0xffffffff


	//   ....[70]....
        /*01d4*/ 	.word	0xffffffff


	//   ....[71]....
        /*01d8*/ 	.word	0xffffffff


	//   ....[72]....
        /*01dc*/ 	.word	0xffffffff


	//   ....[73]....
        /*01e0*/ 	.word	0xffffffff


	//   ....[74]....
        /*01e4*/ 	.word	0xffffffff


	//   ....[75]....
        /*01e8*/ 	.word	0xffffffff


	//   ....[76]....
        /*01ec*/ 	.word	0xffffffff


	//   ....[77]....
        /*01f0*/ 	.word	0xffffffff


	//   ....[78]....
        /*01f4*/ 	.word	0xffffffff


	//   ....[79]....
        /*01f8*/ 	.word	0xffffffff


	//   ....[80]....
        /*01fc*/ 	.word	0xffffffff


	//   ....[81]....
        /*0200*/ 	.word	0xffffffff


	//   ....[82]....
        /*0204*/ 	.word	0xffffffff


	//   ....[83]....
        /*0208*/ 	.word	0xffffffff


	//   ....[84]....
        /*020c*/ 	.word	0xffffffff


	//   ....[85]....
        /*0210*/ 	.word	0xffffffff


	//   ....[86]....
        /*0214*/ 	.word	0xffffffff


	//   ....[87]....
        /*0218*/ 	.word	0xffffffff


	//   ....[88]....
        /*021c*/ 	.word	0xffffffff


	//   ....[89]....
        /*0220*/ 	.word	0xffffffff


	//   ....[90]....
        /*0224*/ 	.word	0xffffffff


	//   ....[91]....
        /*0228*/ 	.word	0xffffffff


	//   ....[92]....
        /*022c*/ 	.word	0xffffffff


	//   ....[93]....
        /*0230*/ 	.word	0xffffffff


	//   ....[94]....
        /*0234*/ 	.word	0xffffffff


	//   ....[95]....
        /*0238*/ 	.word	0xffffffff


	//   ....[96]....
        /*023c*/ 	.word	0xffffffff


	//   ....[97]....
        /*0240*/ 	.word	0xffffffff


	//   ....[98]....
        /*0244*/ 	.word	0xffffffff


	//   ....[99]....
        /*0248*/ 	.word	0xffffffff


	//   ....[100]....
        /*024c*/ 	.word	0xffffffff


	//   ....[101]....
        /*0250*/ 	.word	0xffffffff


	//   ....[102]....
        /*0254*/ 	.word	0xffffffff


	//   ....[103]....
        /*0258*/ 	.word	0xffffffff


	//   ....[104]....
        /*025c*/ 	.word	0xffffffff


	//   ....[105]....
        /*0260*/ 	.word	0xffffffff


	//   ....[106]....
        /*0264*/ 	.word	0xffffffff


	//   ....[107]....
        /*0268*/ 	.word	0xffffffff


	//   ....[108]....
        /*026c*/ 	.word	0xffffffff


	//   ....[109]....
        /*0270*/ 	.word	0xffffffff


	//   ....[110]....
        /*0274*/ 	.word	0xffffffff


	//   ....[111]....
        /*0278*/ 	.word	0xffffffff


	//   ....[112]....
        /*027c*/ 	.word	0xffffffff


	//   ....[113]....
        /*0280*/ 	.word	0xffffffff


	//   ....[114]....
        /*0284*/ 	.word	0xffffffff


	//   ....[115]....
        /*0288*/ 	.word	0xffffffff


	//   ....[116]....
        /*028c*/ 	.word	0xffffffff


	//   ....[117]....
        /*0290*/ 	.word	0xffffffff


	//   ....[118]....
        /*0294*/ 	.word	0xffffffff


	//   ....[119]....
        /*0298*/ 	.word	0xffffffff


	//   ....[120]....
        /*029c*/ 	.word	0xffffffff


	//   ....[121]....
        /*02a0*/ 	.word	0xffffffff


	//   ....[122]....
        /*02a4*/ 	.word	0xffffffff


	//   ....[123]....
        /*02a8*/ 	.word	0xffffffff


	//   ....[124]....
        /*02ac*/ 	.word	0xffffffff


	//   ....[125]....
        /*02b0*/ 	.word	0xffffffff


	//   ....[126]....
        /*02b4*/ 	.word	0xffffffff


	//   ....[127]....
        /*02b8*/ 	.word	0xffffffff


	//   ....[128]....
        /*02bc*/ 	.word	0xffffffff


	//   ....[129]....
        /*02c0*/ 	.word	0xffffffff


	//   ....[130]....
        /*02c4*/ 	.word	0xffffffff


	//   ....[131]....
        /*02c8*/ 	.word	0xffffffff


	//   ....[132]....
        /*02cc*/ 	.word	0xffffffff


	//   ....[133]....
        /*02d0*/ 	.word	0xffffffff


	//   ....[134]....
        /*02d4*/ 	.word	0xffffffff


	//   ....[135]....
        /*02d8*/ 	.word	0xffffffff


	//   ....[136]....
        /*02dc*/ 	.word	0xffffffff


	//   ....[137]....
        /*02e0*/ 	.word	0xffffffff


	//   ....[138]....
        /*02e4*/ 	.word	0xffffffff


	//   ....[139]....
        /*02e8*/ 	.word	0xffffffff


	//   ....[140]....
        /*02ec*/ 	.word	0xffffffff


	//   ....[141]....
        /*02f0*/ 	.word	0xffffffff


	//   ....[142]....
        /*02f4*/ 	.word	0xffffffff


	//   ....[143]....
        /*02f8*/ 	.word	0xffffffff


	//   ....[144]....
        /*02fc*/ 	.word	0xffffffff


	//   ....[145]....
        /*0300*/ 	.word	0xffffffff


	//   ....[146]....
        /*0304*/ 	.word	0xffffffff


	//   ....[147]....
        /*0308*/ 	.word	0xffffffff


	//   ....[148]....
        /*030c*/ 	.word	0xffffffff


	//   ....[149]....
        /*0310*/ 	.word	0xffffffff


	//   ....[150]....
        /*0314*/ 	.word	0xffffffff


	//   ....[151]....
        /*0318*/ 	.word	0xffffffff


	//   ....[152]....
        /*031c*/ 	.word	0x05000022


	//   ....[153]....
        /*0320*/ 	.word	0x05000022


	//   ....[154]....
        /*0324*/ 	.word	0x05000022


	//   ....[155]....
        /*0328*/ 	.word	0x05000022


	//   ....[156]....
        /*032c*/ 	.word	0x05000022


	//   ....[157]....
        /*0330*/ 	.word	0x05000022


	//   ....[158]....
        /*0334*/ 	.word	0x05000022


	//   ....[159]....
        /*0338*/ 	.word	0x05000022


	//   ....[160]....
        /*033c*/ 	.word	0x05000022


	//   ....[161]....
        /*0340*/ 	.word	0x05000022


	//   ....[162]....
        /*0344*/ 	.word	0x05000022


	//   ....[163]....
        /*0348*/ 	.word	0x05000022


	//   ....[164]....
        /*034c*/ 	.word	0x05000022


	//   ....[165]....
        /*0350*/ 	.word	0x05000022


	//   ....[166]....
        /*0354*/ 	.word	0x05000022


	//   ....[167]....
        /*0358*/ 	.word	0x05000022


	//   ....[168]....
        /*035c*/ 	.word	0x05000022


	//   ....[169]....
        /*0360*/ 	.word	0x05000022


	//   ....[170]....
        /*0364*/ 	.word	0x05000022


	//   ....[171]....
        /*0368*/ 	.word	0x05000022


	//   ....[172]....
        /*036c*/ 	.word	0x05000022


	//   ....[173]....
        /*0370*/ 	.word	0x05000022


	//   ....[174]....
        /*0374*/ 	.word	0x05000022


	//   ....[175]....
        /*0378*/ 	.word	0x05000022


	//   ....[176]....
        /*037c*/ 	.word	0x05000022


	//   ....[177]....
        /*0380*/ 	.word	0x05000022


	//   ....[178]....
        /*0384*/ 	.word	0x05000022


	//   ....[179]....
        /*0388*/ 	.word	0x05000022


	//   ....[180]....
        /*038c*/ 	.word	0x05000022


	//   ....[181]....
        /*0390*/ 	.word	0x05000022


	//   ....[182]....
        /*0394*/ 	.word	0x05000022


	//   ....[183]....
        /*0398*/ 	.word	0x05000022


	//   ....[184]....
        /*039c*/ 	.word	0x05000022


	//   ....[185]....
        /*03a0*/ 	.word	0x05000022


	//   ....[186]....
        /*03a4*/ 	.word	0x05000022


	//   ....[187]....
        /*03a8*/ 	.word	0x05000022


	//   ....[188]....
        /*03ac*/ 	.word	0x05000022


	//   ....[189]....
        /*03b0*/ 	.word	0x05000022


	//   ....[190]....
        /*03b4*/ 	.word	0x05000022


	//   ....[191]....
        /*03b8*/ 	.word	0x05000022


	//   ....[192]....
        /*03bc*/ 	.word	0x05000022


	//   ....[193]....
        /*03c0*/ 	.word	0x05000022


	//   ....[194]....
        /*03c4*/ 	.word	0x05000022


	//   ....[195]....
        /*03c8*/ 	.word	0x05000022


	//   ....[196]....
        /*03cc*/ 	.word	0x05000022


	//   ....[197]....
        /*03d0*/ 	.word	0x05000022


	//   ....[198]....
        /*03d4*/ 	.word	0x05000022


	//   ....[199]....
        /*03d8*/ 	.word	0x05000022


	//   ....[200]....
        /*03dc*/ 	.word	0x05000022


	//   ....[201]....
        /*03e0*/ 	.word	0x05000022


	//   ....[202]....
        /*03e4*/ 	.word	0x05000022


	//   ....[203]....
        /*03e8*/ 	.word	0x05000022


	//   ....[204]....
        /*03ec*/ 	.word	0x05000022


	//   ....[205]....
        /*03f0*/ 	.word	0x05000022


	//   ....[206]....
        /*03f4*/ 	.word	0x05000022


	//   ....[207]....
        /*03f8*/ 	.word	0x05000022


	//   ....[208]....
        /*03fc*/ 	.word	0x05000022


	//   ....[209]....
        /*0400*/ 	.word	0x05000022


	//   ....[210]....
        /*0404*/ 	.word	0x05000022


	//   ....[211]....
        /*0408*/ 	.word	0x05000022


	//   ....[212]....
        /*040c*/ 	.word	0x05000022


	//   ....[213]....
        /*0410*/ 	.word	0x05000022


	//   ....[214]....
        /*0414*/ 	.word	0x05000022


	//   ....[215]....
        /*0418*/ 	.word	0x05000022


	//   ....[216]....
        /*041c*/ 	.word	0x05000022


	//   ....[217]....
        /*0420*/ 	.word	0x05000022


	//   ....[218]....
        /*0424*/ 	.word	0x05000022


	//   ....[219]....
        /*0428*/ 	.word	0x05000022


	//   ....[220]....
        /*042c*/ 	.word	0x05000022


	//   ....[221]....
        /*0430*/ 	.word	0x05000022


	//   ....[222]....
        /*0434*/ 	.word	0x05000022


	//   ....[223]....
        /*0438*/ 	.word	0x05000022


	//   ....[224]....
        /*043c*/ 	.word	0x05000022


	//   ....[225]....
        /*0440*/ 	.word	0x05000022


	//   ....[226]....
        /*0444*/ 	.word	0x05000022


	//   ....[227]....
        /*0448*/ 	.word	0x05000022


	//   ....[228]....
        /*044c*/ 	.word	0x05000022


	//   ....[229]....
        /*0450*/ 	.word	0x05000022


	//   ....[230]....
        /*0454*/ 	.word	0x05000022


	//   ....[231]....
        /*0458*/ 	.word	0x05000022


	//   ....[232]....
        /*045c*/ 	.word	0x05000022


	//   ....[233]....
        /*0460*/ 	.word	0x05000022


	//   ....[234]....
        /*0464*/ 	.word	0x05000022


	//   ....[235]....
        /*0468*/ 	.word	0x05000022


	//   ....[236]....
        /*046c*/ 	.word	0x05000022


	//   ....[237]....
        /*0470*/ 	.word	0x05000022


	//   ....[238]....
        /*0474*/ 	.word	0x05000022


	//   ....[239]....
        /*0478*/ 	.word	0x05000022


	//   ....[240]....
        /*047c*/ 	.word	0x05000022


	//   ....[241]....
        /*0480*/ 	.word	0x05000022


	//   ....[242]....
        /*0484*/ 	.word	0x05000022


	//   ....[243]....
        /*0488*/ 	.word	0x05000022


	//----- nvinfo : EIATTR_COOP_GROUP_INSTR_OFFSETS
	.align		4
.L_345:
        /*048c*/ 	.byte	0x04, 0x28
        /*048e*/ 	.short	(.L_347 - .L_346)


	//   ....[0]....
.L_346:
        /*0490*/ 	.word	0x00000400


	//   ....[1]....
        /*0494*/ 	.word	0x000005c0


	//   ....[2]....
        /*0498*/ 	.word	0x00000990


	//   ....[3]....
        /*049c*/ 	.word	0x000009b0


	//   ....[4]....
        /*04a0*/ 	.word	0x000009d0


	//   ....[5]....
        /*04a4*/ 	.word	0x00000a20


	//   ....[6]....
        /*04a8*/ 	.word	0x00000a80


	//   ....[7]....
        /*04ac*/ 	.word	0x00000aa0


	//   ....[8]....
        /*04b0*/ 	.word	0x00000b10


	//   ....[9]....
        /*04b4*/ 	.word	0x00000b50


	//   ....[10]....
        /*04b8*/ 	.word	0x00000b70


	//   ....[11]....
        /*04bc*/ 	.word	0x00000be0


	//   ....[12]....
        /*04c0*/ 	.word	0x00000c20


	//   ....[13]....
        /*04c4*/ 	.word	0x00000c40


	//   ....[14]....
        /*04c8*/ 	.word	0x00000cb0


	//   ....[15]....
        /*04cc*/ 	.word	0x00000cf0


	//   ....[16]....
        /*04d0*/ 	.word	0x00000d10


	//   ....[17]....
        /*04d4*/ 	.word	0x00000de0


	//   ....[18]....
        /*04d8*/ 	.word	0x00000df0


	//   ....[19]....
        /*04dc*/ 	.word	0x00001350


	//   ....[20]....
        /*04e0*/ 	.word	0x00002860


	//   ....[21]....
        /*04e4*/ 	.word	0x000029f0


	//   ....[22]....
        /*04e8*/ 	.word	0x00002d60


	//   ....[23]....
        /*04ec*/ 	.word	0x00002dc0


	//   ....[24]....
        /*04f0*/ 	.word	0x00002df0


	//   ....[25]....
        /*04f4*/ 	.word	0x00002e60


	//   ....[26]....
        /*04f8*/ 	.word	0x00002ea0


	//   ....[27]....
        /*04fc*/ 	.word	0x00002ec0


	//   ....[28]....
        /*0500*/ 	.word	0x00002f40


	//   ....[29]....
        /*0504*/ 	.word	0x00002f70


	//   ....[30]....
        /*0508*/ 	.word	0x00002f90


	//   ....[31]....
        /*050c*/ 	.word	0x00003010


	//   ....[32]....
        /*0510*/ 	.word	0x00003040


	//   ....[33]....
        /*0514*/ 	.word	0x00003060


	//   ....[34]....
        /*0518*/ 	.word	0x000030f0


	//   ....[35]....
        /*051c*/ 	.word	0x00003120


	//   ....[36]....
        /*0520*/ 	.word	0x00003140


	//   ....[37]....
        /*0524*/ 	.word	0x000035d0


	//   ....[38]....
        /*0528*/ 	.word	0x00003610


	//   ....[39]....
        /*052c*/ 	.word	0x00003660


	//   ....[40]....
        /*0530*/ 	.word	0x00003970


	//   ....[41]....
        /*0534*/ 	.word	0x00003a00


	//   ....[42]....
        /*0538*/ 	.word	0x00003a50


	//   ....[43]....
        /*053c*/ 	.word	0x00003a60


	//   ....[44]....
        /*0540*/ 	.word	0x00003a70


	//   ....[45]....
        /*0544*/ 	.word	0x00003b50


	//   ....[46]....
        /*0548*/ 	.word	0x00003b60


	//   ....[47]....
        /*054c*/ 	.word	0x00003b70


	//   ....[48]....
        /*0550*/ 	.word	0x00003c60


	//   ....[49]....
        /*0554*/ 	.word	0x00003c70


	//   ....[50]....
        /*0558*/ 	.word	0x00003c80


	//   ....[51]....
        /*055c*/ 	.word	0x00003d70


	//   ....[52]....
        /*0560*/ 	.word	0x00003d80


	//   ....[53]....
        /*0564*/ 	.word	0x00003d90


	//   ....[54]....
        /*0568*/ 	.word	0x00003e80


	//   ....[55]....
        /*056c*/ 	.word	0x00003e90


	//   ....[56]....
        /*0570*/ 	.word	0x00003ea0


	//   ....[57]....
        /*0574*/ 	.word	0x00003fe0


	//   ....[58]....
        /*0578*/ 	.word	0x00004060


	//   ....[59]....
        /*057c*/ 	.word	0x000040e0


	//   ....[60]....
        /*0580*/ 	.word	0x00004130


	//   ....[61]....
        /*0584*/ 	.word	0x00004140


	//   ....[62]....
        /*0588*/ 	.word	0x00004150


	//   ....[63]....
        /*058c*/ 	.word	0x00004230


	//   ....[64]....
        /*0590*/ 	.word	0x00004240


	//   ....[65]....
        /*0594*/ 	.word	0x00004250


	//   ....[66]....
        /*0598*/ 	.word	0x00004330


	//   ....[67]....
        /*059c*/ 	.word	0x00004340


	//   ....[68]....
        /*05a0*/ 	.word	0x00004350


	//   ....[69]....
        /*05a4*/ 	.word	0x00004430


	//   ....[70]....
        /*05a8*/ 	.word	0x00004440


	//   ....[71]....
        /*05ac*/ 	.word	0x00004450


	//   ....[72]....
        /*05b0*/ 	.word	0x00004530


	//   ....[73]....
        /*05b4*/ 	.word	0x00004540


	//   ....[74]....
        /*05b8*/ 	.word	0x00004550


	//   ....[75]....
        /*05bc*/ 	.word	0x000046b0


	//   ....[76]....
        /*05c0*/ 	.word	0x00006330


	//   ....[77]....
        /*05c4*/ 	.word	0x00006470


	//   ....[78]....
        /*05c8*/ 	.word	0x00006a30


	//   ....[79]....
        /*05cc*/ 	.word	0x00006ae0


	//   ....[80]....
        /*05d0*/ 	.word	0x00006af0


	//   ....[81]....
        /*05d4*/ 	.word	0x00006b30


	//   ....[82]....
        /*05d8*/ 	.word	0x00006ba0


	//   ....[83]....
        /*05dc*/ 	.word	0x00006bc0


	//   ....[84]....
        /*05e0*/ 	.word	0x00006c30


	//   ....[85]....
        /*05e4*/ 	.word	0x00006c70


	//   ....[86]....
        /*05e8*/ 	.word	0x00006c90


	//   ....[87]....
        /*05ec*/ 	.word	0x00006d00


	//   ....[88]....
        /*05f0*/ 	.word	0x00006d40


	//   ....[89]....
        /*05f4*/ 	.word	0x00006d60


	//   ....[90]....
        /*05f8*/ 	.word	0x00006dd0


	//   ....[91]....
        /*05fc*/ 	.word	0x00006e10


	//   ....[92]....
        /*0600*/ 	.word	0x00006e40


	//   ....[93]....
        /*0604*/ 	.word	0x000072d0


	//   ....[94]....
        /*0608*/ 	.word	0x00007360


	//   ....[95]....
        /*060c*/ 	.word	0x00007450


	//   ....[96]....
        /*0610*/ 	.word	0x00008e50


	//   ....[97]....
        /*0614*/ 	.word	0x00008f90


	//   ....[98]....
        /*0618*/ 	.word	0x00009520


	//   ....[99]....
        /*061c*/ 	.word	0x00009540


	//   ....[100]....
        /*0620*/ 	.word	0x00009560


	//   ....[101]....
        /*0624*/ 	.word	0x000095c0


	//   ....[102]....
        /*0628*/ 	.word	0x00009600


	//   ....[103]....
        /*062c*/ 	.word	0x00009620


	//   ....[104]....
        /*0630*/ 	.word	0x000096a0


	//   ....[105]....
        /*0634*/ 	.word	0x000096d0


	//   ....[106]....
        /*0638*/ 	.word	0x000096f0


	//   ....[107]....
        /*063c*/ 	.word	0x00009780


	//   ....[108]....
        /*0640*/ 	.word	0x000097a0


	//   ....[109]....
        /*0644*/ 	.word	0x000097b0


	//   ....[110]....
        /*0648*/ 	.word	0x00009850


	//   ....[111]....
        /*064c*/ 	.word	0x00009870


	//   ....[112]....
        /*0650*/ 	.word	0x00009880


	//   ....[113]....
        /*0654*/ 	.word	0x00009ea0


	//   ....[114]....
        /*0658*/ 	.word	0x00009eb0


	//   ....[115]....
        /*065c*/ 	.word	0x00009ed0


	//   ....[116]....
        /*0660*/ 	.word	0x0000a150


	//   ....[117]....
        /*0664*/ 	.word	0x0000a1e0


	//   ....[118]....
        /*0668*/ 	.word	0x0000a230


	//   ....[119]....
        /*066c*/ 	.word	0x0000a240


	//   ....[120]....
        /*0670*/ 	.word	0x0000a250


	//   ....[121]....
        /*0674*/ 	.word	0x0000a330


	//   ....[122]....
        /*0678*/ 	.word	0x0000a340


	//   ....[123]....
        /*067c*/ 	.word	0x0000a350


	//   ....[124]....
        /*0680*/ 	.word	0x0000a440


	//   ....[125]....
        /*0684*/ 	.word	0x0000a450


	//   ....[126]....
        /*0688*/ 	.word	0x0000a460


	//   ....[127]....
        /*068c*/ 	.word	0x0000a550


	//   ....[128]....
        /*0690*/ 	.word	0x0000a560


	//   ....[129]....
        /*0694*/ 	.word	0x0000a570


	//   ....[130]....
        /*0698*/ 	.word	0x0000a660


	//   ....[131]....
        /*069c*/ 	.word	0x0000a670


	//   ....[132]....
        /*06a0*/ 	.word	0x0000a680


	//   ....[133]....
        /*06a4*/ 	.word	0x0000a7d0


	//   ....[134]....
        /*06a8*/ 	.word	0x0000a850


	//   ....[135]....
        /*06ac*/ 	.word	0x0000a8d0


	//   ....[136]....
        /*06b0*/ 	.word	0x0000a920


	//   ....[137]....
        /*06b4*/ 	.word	0x0000a930


	//   ....[138]....
        /*06b8*/ 	.word	0x0000a940


	//   ....[139]....
        /*06bc*/ 	.word	0x0000aa20


	//   ....[140]....
        /*06c0*/ 	.word	0x0000aa30


	//   ....[141]....
        /*06c4*/ 	.word	0x0000aa40


	//   ....[142]....
        /*06c8*/ 	.word	0x0000ab20


	//   ....[143]....
        /*06cc*/ 	.word	0x0000ab30


	//   ....[144]....
        /*06d0*/ 	.word	0x0000ab40


	//   ....[145]....
        /*06d4*/ 	.word	0x0000ac20


	//   ....[146]....
        /*06d8*/ 	.word	0x0000ac30


	//   ....[147]....
        /*06dc*/ 	.word	0x0000ac40


	//   ....[148]....
        /*06e0*/ 	.word	0x0000ad20


	//   ....[149]....
        /*06e4*/ 	.word	0x0000ad40


	//   ....[150]....
        /*06e8*/ 	.word	0x0000ad50


	//   ....[151]....
        /*06ec*/ 	.word	0x0000aeb0


	//   ....[152]....
        /*06f0*/ 	.word	0x0000c750


	//   ....[153]....
        /*06f4*/ 	.word	0x0000c7f0


	//   ....[154]....
        /*06f8*/ 	.word	0x0000c8a0


	//   ....[155]....
        /*06fc*/ 	.word	0x0000c8f0


	//   ....[156]....
        /*0700*/ 	.word	0x0000c940


	//   ....[157]....
        /*0704*/ 	.word	0x0000c9b0


	//   ....[158]....
        /*0708*/ 	.word	0x0000ca40


	//   ....[159]....
        /*070c*/ 	.word	0x0000cac0


	//   ....[160]....
        /*0710*/ 	.word	0x0000cb10


	//   ....[161]....
        /*0714*/ 	.word	0x0000cb80


	//   ....[162]....
        /*0718*/ 	.word	0x0000cc10


	//   ....[163]....
        /*071c*/ 	.word	0x0000cc90


	//   ....[164]....
        /*0720*/ 	.word	0x0000cce0


	//   ....[165]....
        /*0724*/ 	.word	0x0000cd50


	//   ....[166]....
        /*0728*/ 	.word	0x0000cde0


	//   ....[167]....
        /*072c*/ 	.word	0x0000ce60


	//   ....[168]....
        /*0730*/ 	.word	0x0000ceb0


	//   ....[169]....
        /*0734*/ 	.word	0x0000cf20


	//   ....[170]....
        /*0738*/ 	.word	0x0000cfb0


	//   ....[171]....
        /*073c*/ 	.word	0x0000d030


	//   ....[172]....
        /*0740*/ 	.word	0x0000d080


	//   ....[173]....
        /*0744*/ 	.word	0x0000d0f0


	//   ....[174]....
        /*0748*/ 	.word	0x0000d170


	//   ....[175]....
        /*074c*/ 	.word	0x0000d200


	//   ....[176]....
        /*0750*/ 	.word	0x0000d290


	//   ....[177]....
        /*0754*/ 	.word	0x0000d340


	//   ....[178]....
        /*0758*/ 	.word	0x0000d390


	//   ....[179]....
        /*075c*/ 	.word	0x0000d3e0


	//   ....[180]....
        /*0760*/ 	.word	0x0000d460


	//   ....[181]....
        /*0764*/ 	.word	0x0000d4f0


	//   ....[182]....
        /*0768*/ 	.word	0x0000d570


	//   ....[183]....
        /*076c*/ 	.word	0x0000d5c0


	//   ....[184]....
        /*0770*/ 	.word	0x0000d640


	//   ....[185]....
        /*0774*/ 	.word	0x0000d6d0


	//   ....[186]....
        /*0778*/ 	.word	0x0000d750


	//   ....[187]....
        /*077c*/ 	.word	0x0000d7a0


	//   ....[188]....
        /*0780*/ 	.word	0x0000d820


	//   ....[189]....
        /*0784*/ 	.word	0x0000d8b0


	//   ....[190]....
        /*0788*/ 	.word	0x0000d930


	//   ....[191]....
        /*078c*/ 	.word	0x0000d980


	//   ....[192]....
        /*0790*/ 	.word	0x0000da00


	//   ....[193]....
        /*0794*/ 	.word	0x0000da90


	//   ....[194]....
        /*0798*/ 	.word	0x0000db10


	//   ....[195]....
        /*079c*/ 	.word	0x0000db60


	//   ....[196]....
        /*07a0*/ 	.word	0x0000dbd0


	//   ....[197]....
        /*07a4*/ 	.word	0x0000dc50


	//   ....[198]....
        /*07a8*/ 	.word	0x0000dce0


	//   ....[199]....
        /*07ac*/ 	.word	0x0000dd70


	//   ....[200]....
        /*07b0*/ 	.word	0x0000de20


	//   ....[201]....
        /*07b4*/ 	.word	0x0000de70


	//   ....[202]....
        /*07b8*/ 	.word	0x0000dec0


	//   ....[203]....
        /*07bc*/ 	.word	0x0000df30


	//   ....[204]....
        /*07c0*/ 	.word	0x0000dfc0


	//   ....[205]....
        /*07c4*/ 	.word	0x0000e040


	//   ....[206]....
        /*07c8*/ 	.word	0x0000e090


	//   ....[207]....
        /*07cc*/ 	.word	0x0000e100


	//   ....[208]....
        /*07d0*/ 	.word	0x0000e190


	//   ....[209]....
        /*07d4*/ 	.word	0x0000e210


	//   ....[210]....
        /*07d8*/ 	.word	0x0000e260


	//   ....[211]....
        /*07dc*/ 	.word	0x0000e2d0


	//   ....[212]....
        /*07e0*/ 	.word	0x0000e360


	//   ....[213]....
        /*07e4*/ 	.word	0x0000e3e0


	//   ....[214]....
        /*07e8*/ 	.word	0x0000e430


	//   ....[215]....
        /*07ec*/ 	.word	0x0000e4a0


	//   ....[216]....
        /*07f0*/ 	.word	0x0000e530


	//   ....[217]....
        /*07f4*/ 	.word	0x0000e5b0


	//   ....[218]....
        /*07f8*/ 	.word	0x0000e600


	//   ....[219]....
        /*07fc*/ 	.word	0x0000e670


	//   ....[220]....
        /*0800*/ 	.word	0x0000e6e0


	//   ....[221]....
        /*0804*/ 	.word	0x0000e760


	//   ....[222]....
        /*0808*/ 	.word	0x0000e7e0


	//   ....[223]....
        /*080c*/ 	.word	0x0000e890


	//   ....[224]....
        /*0810*/ 	.word	0x0000e8e0


	//   ....[225]....
        /*0814*/ 	.word	0x0000e930


	//   ....[226]....
        /*0818*/ 	.word	0x0000e9a0


	//   ....[227]....
        /*081c*/ 	.word	0x0000ea30


	//   ....[228]....
        /*0820*/ 	.word	0x0000eab0


	//   ....[229]....
        /*0824*/ 	.word	0x0000eb00


	//   ....[230]....
        /*0828*/ 	.word	0x0000eb70


	//   ....[231]....
        /*082c*/ 	.word	0x0000ec00


	//   ....[232]....
        /*0830*/ 	.word	0x0000ec80


	//   ....[233]....
        /*0834*/ 	.word	0x0000ecd0


	//   ....[234]....
        /*0838*/ 	.word	0x0000ed40


	//   ....[235]....
        /*083c*/ 	.word	0x0000edd0


	//   ....[236]....
        /*0840*/ 	.word	0x0000ee50


	//   ....[237]....
        /*0844*/ 	.word	0x0000eea0


	//   ....[238]....
        /*0848*/ 	.word	0x0000ef10


	//   ....[239]....
        /*084c*/ 	.word	0x0000efa0


	//   ....[240]....
        /*0850*/ 	.word	0x0000f030


	//   ....[241]....
        /*0854*/ 	.word	0x0000f080


	//   ....[242]....
        /*0858*/ 	.word	0x0000f0f0


	//   ....[243]....
        /*085c*/ 	.word	0x0000f160


	//----- nvinfo : EIATTR_VRC_CTA_INIT_COUNT
	.align		4
.L_347:
        /*0860*/ 	.byte	0x02, 0x4a
	.zero		1
	.zero		1


	//----- nvinfo : EIATTR_EXIT_INSTR_OFFSETS
	.align		4
        /*0864*/ 	.byte	0x04, 0x1c
        /*0866*/ 	.short	(.L_349 - .L_348)


	//   ....[0]....
.L_348:
        /*0868*/ 	.word	0x000018c0


	//   ....[1]....
        /*086c*/ 	.word	0x00001bb0


	//   ....[2]....
        /*0870*/ 	.word	0x00001da0


	//   ....[3]....
        /*0874*/ 	.word	0x00002430


	//   ....[4]....
        /*0878*/ 	.word	0x000024d0


	//   ....[5]....
        /*087c*/ 	.word	0x00005110


	//   ....[6]....
        /*0880*/ 	.word	0x00005420


	//   ....[7]....
        /*0884*/ 	.word	0x00005630


	//   ....[8]....
        /*0888*/ 	.word	0x00005cd0


	//   ....[9]....
        /*088c*/ 	.word	0x00005d70


	//   ....[10]....
        /*0890*/ 	.word	0x00005da0


	//   ....[11]....
        /*0894*/ 	.word	0x00008770


	//   ....[12]....
        /*0898*/ 	.word	0x00008890


	//   ....[13]....
        /*089c*/ 	.word	0x0000c5f0


	//   ....[14]....
        /*08a0*/ 	.word	0x0000c700


	//----- nvinfo : EIATTR_MAX_THREADS
	.align		4
.L_349:
        /*08a4*/ 	.byte	0x04, 0x05
        /*08a6*/ 	.short	(.L_351 - .L_350)
.L_350:
        /*08a8*/ 	.word	0x00000100
        /*08ac*/ 	.word	0x00000001
        /*08b0*/ 	.word	0x00000001


	//----- nvinfo : EIATTR_CRS_STACK_SIZE
	.align		4
.L_351:
        /*08b4*/ 	.byte	0x04, 0x1e
        /*08b6*/ 	.short	(.L_353 - .L_352)
.L_352:
        /*08b8*/ 	.word	0x00000000


	//----- nvinfo : EIATTR_CBANK_PARAM_SIZE
	.align		4
.L_353:
        /*08bc*/ 	.byte	0x03, 0x19
        /*08be*/ 	.short	0x0048


	//----- nvinfo : EIATTR_PARAM_CBANK
	.align		4
        /*08c0*/ 	.byte	0x04, 0x0a
        /*08c2*/ 	.short	(.L_355 - .L_354)
	.align		4
.L_354:
        /*08c4*/ 	.word	index@(.nv.constant0._ZN6thrust24THRUST_300001_SM_1000_NS8cuda_cub4core6detail13_kernel_agentINS1_15__reduce_by_key16ReduceByKeyAgentINS0_10device_ptrIiEES8_S8_S8_N4cuda3std3__48equal_toIiEENSB_4plusIiEEPllEEJS8_S8_S8_S8_SG_N3cub18CUB_300001_SM_100024ReduceByKeyScanTileStateIilLb1EEESD_SF_llEEEvDpT0_)
        /*08c8*/ 	.short	0x0380
        /*08ca*/ 	.short	0x0048


	//----- nvinfo : EIATTR_SW_WAR
	.align		4
.L_355:
        /*08cc*/ 	.byte	0x04, 0x36
        /*08ce*/ 	.short	(.L_357 - .L_356)
.L_356:
        /*08d0*/ 	.word	0x00000008
.L_357:


//--------------------- .nv.info._ZN6thrust24THRUST_300001_SM_1000_NS8cuda_cub4core6detail13_kernel_agentINS1_15__reduce_by_key9InitAgentIN3cub18CUB_300001_SM_100024ReduceByKeyScanTileStateIilLb1EEElPlEEJSA_lSB_EEEvDpT0_ --------------------------
	.section	.nv.info._ZN6thrust24THRUST_300001_SM_1000_NS8cuda_cub4core6detail13_kernel_agentINS1_15__reduce_by_key9InitAgentIN3cub18CUB_300001_SM_100024ReduceByKeyScanTileStateIilLb1EEElPlEEJSA_lSB_EEEvDpT0_,"",@"SHT_CUDA_INFO"
	.sectionflags	@""
	.align	4


	//----- nvinfo : EIATTR_CUDA_API_VERSION
	.align		4
        /*0000*/ 	.byte	0x04, 0x37
        /*0002*/ 	.short	(.L_359 - .L_358)
.L_358:
        /*0004*/ 	.word	0x00000082


	//----- nvinfo : EIATTR_KPARAM_INFO
	.align		4
.L_359:
        /*0008*/ 	.byte	0x04, 0x17
        /*000a*/ 	.short	(.L_361 - .L_360)
.L_360:
        /*000c*/ 	.word	0x00000000
        /*0010*/ 	.short	0x0002
        /*0012*/ 	.short	0x0010
        /*0014*/ 	.byte	0x00, 0xf5, 0x21, 0x00


	//----- nvinfo : EIATTR_KPARAM_INFO
	.align		4
.L_361:
        /*0018*/ 	.byte	0x04, 0x17
        /*001a*/ 	.short	(.L_363 - .L_362)
.L_362:
        /*001c*/ 	.word	0x00000000
        /*0020*/ 	.short	0x0001
        /*0022*/ 	.short	0x0008
        /*0024*/ 	.byte	0x00, 0xf0, 0x21, 0x00


	//----- nvinfo : EIATTR_KPARAM_INFO
	.align		4
.L_363:
        /*0028*/ 	.byte	0x04, 0x17
        /*002a*/ 	.short	(.L_365 - .L_364)
.L_364:
        /*002c*/ 	.word	0x00000000
        /*0030*/ 	.short	0x0000
        /*0032*/ 	.short	0x0000
        /*0034*/ 	.byte	0x00, 0xf0, 0x21, 0x00


	//----- nvinfo : EIATTR_SPARSE_MMA_MASK
	.align		4
.L_365:
        /*0038*/ 	.byte	0x03, 0x50
        /*003a*/ 	.short	0x0000


	//----- nvinfo : EIATTR_MAXREG_COUNT
	.align		4
        /*003c*/ 	.byte	0x03, 0x1b
        /*003e*/ 	.short	0x00ff


	//----- nvinfo : EIATTR_MERCURY_ISA_VERSION
	.align		4
        /*0040*/ 	.byte	0x03, 0x5f
        /*0042*/ 	.short	0x0101


	//----- nvinfo : EIATTR_VRC_CTA_INIT_COUNT
	.align		4
        /*0044*/ 	.byte	0x02, 0x4a
	.zero		1
	.zero		1


	//----- nvinfo : EIATTR_EXIT_INSTR_OFFSETS
	.align		4
        /*0048*/ 	.byte	0x04, 0x1c
        /*004a*/ 	.short	(.L_367 - .L_366)


	//   ....[0]....
.L_366:
        /*004c*/ 	.word	0x00000140


	//   ....[1]....
        /*0050*/ 	.word	0x00000170


	//----- nvinfo : EIATTR_MAX_THREADS
	.align		4
.L_367:
        /*0054*/ 	.byte	0x04, 0x05
        /*0056*/ 	.short	(.L_369 - .L_368)
.L_368:
        /*0058*/ 	.word	0x00000080
        /*005c*/ 	.word	0x00000001
        /*0060*/ 	.word	0x00000001


	//----- nvinfo : EIATTR_CBANK_PARAM_SIZE
	.align		4
.L_369:
        /*0064*/ 	.byte	0x03, 0x19
        /*0066*/ 	.short	0x0018


	//----- nvinfo : EIATTR_PARAM_CBANK
	.align		4
        /*0068*/ 	.byte	0x04, 0x0a
        /*006a*/ 	.short	(.L_371 - .L_370)
	.align		4
.L_370:
        /*006c*/ 	.word	index@(.nv.constant0._ZN6thrust24THRUST_300001_SM_1000_NS8cuda_cub4core6detail13_kernel_agentINS1_15__reduce_by_key9InitAgentIN3cub18CUB_300001_SM_100024ReduceByKeyScanTileStateIilLb1EEElPlEEJSA_lSB_EEEvDpT0_)
        /*0070*/ 	.short	0x0380
        /*0072*/ 	.short	0x0018


	//----- nvinfo : EIATTR_SW_WAR
	.align		4
.L_371:
        /*0074*/ 	.byte	0x04, 0x36
        /*0076*/ 	.short	(.L_373 - .L_372)
.L_372:
        /*0078*/ 	.word	0x00000008
.L_373:


//--------------------- .nv.info._ZN6thrust24THRUST_300001_SM_1000_NS8cuda_cub4core6detail13_kernel_agentINS1_15__reduce_by_key16ReduceByKeyAgentINS0_10device_ptrIiEES8_S8_S8_N4cuda3std3__48equal_toIiEENSB_4plusIiEEPiiEEJS8_S8_S8_S8_SG_N3cub18CUB_300001_SM_100024ReduceByKeyScanTileStateIiiLb1EEESD_SF_iiEEEvDpT0_ --------------------------
	.section	.nv.info._ZN6thrust24THRUST_300001_SM_1000_NS8cuda_cub4core6detail13_kernel_agentINS1_15__reduce_by_key16ReduceByKeyAgentINS0_10device_ptrIiEES8_S8_S8_N4cuda3std3__48equal_toIiEENSB_4plusIiEEPiiEEJS8_S8_S8_S8_SG_N3cub18CUB_300001_SM_100024ReduceByKeyScanTileStateIiiLb1EEESD_SF_iiEEEvDpT0_,"",@"SHT_CUDA_INFO"
	.sectionflags	@""
	.align	4


	//----- nvinfo : EIATTR_CUDA_API_VERSION
	.align		4
        /*0000*/ 	.byte	0x04, 0x37
        /*0002*/ 	.short	(.L_375 - .L_374)
.L_374:
        /*0004*/ 	.word	0x00000082


	//----- nvinfo : EIATTR_KPARAM_INFO
	.align		4
.L_375:
        /*0008*/ 	.byte	0x04, 0x17
        /*000a*/ 	.short	(.L_377 - .L_376)
.L_376:
        /*000c*/ 	.word	0x00000000
        /*0010*/ 	.short	0x0009
        /*0012*/ 	.short	0x0038
        /*0014*/ 	.byte	0x00, 0xf0, 0x11, 0x00


	//----- nvinfo : EIATTR_KPARAM_INFO
	.align		4
.L_377:
        /*0018*/ 	.byte	0x04, 0x17
        /*001a*/ 	.short	(.L_379 - .L_378)
.L_378:
        /*001c*/ 	.word	0x00000000
        /*0020*/ 	.short	0x0008
        /*0022*/ 	.short	0x0034
        /*0024*/ 	.byte	0x00, 0xf0, 0x11, 0x00


	//----- nvinfo : EIATTR_KPARAM_INFO
	.align		4
.L_379:
        /*0028*/ 	.byte	0x04, 0x17
        /*002a*/ 	.short	(.L_381 - .L_380)
.L_380:
        /*002c*/ 	.word	0x00000000
        /*0030*/ 	.short	0x0007
        /*0032*/ 	.short	0x0031
        /*0034*/ 	.byte	0x00, 0xf0, 0x05, 0x00


	//----- nvinfo : EIATTR_KPARAM_INFO
	.align		4
.L_381:
        /*0038*/ 	.byte	0x04, 0x17
        /*003a*/ 	.short	(.L_383 - .L_382)
.L_382:
        /*003c*/ 	.word	0x00000000
        /*0040*/ 	.short	0x0006
        /*0042*/ 	.short	0x0030
        /*0044*/ 	.byte	0x00, 0xf0, 0x05, 0x00


	//----- nvinfo : EIATTR_KPARAM_INFO
	.align		4
.L_383:
        /*0048*/ 	.byte	0x04, 0x17
        /*004a*/ 	.short	(.L_385 - .L_384)
.L_384:
        /*004c*/ 	.word	0x00000000
        /*0050*/ 	.short	0x0005
        /*0052*/ 	.short	0x0028
        /*0054*/ 	.byte	0x00, 0xf0, 0x21, 0x00


	//----- nvinfo : EIATTR_KPARAM_INFO
	.align		4
.L_385:
        /*0058*/ 	.byte	0x04, 0x17
        /*005a*/ 	.short	(.L_387 - .L_386)
.L_386:
        /*005c*/ 	.word	0x00000000
        /*0060*/ 	.short	0x0004
        /*0062*/ 	.short	0x0020
        /*0064*/ 	.byte	0x00, 0xf5, 0x21, 0x00


	//----- nvinfo : EIATTR_KPARAM_INFO
	.align		4
.L_387:
        /*0068*/ 	.byte	0x04, 0x17
        /*006a*/ 	.short	(.L_389 - .L_388)
.L_388:
        /*006c*/ 	.word	0x00000000
        /*0070*/ 	.short	0x0003
        /*0072*/ 	.short	0x0018
        /*0074*/ 	.byte	0x00, 0xf0, 0x21, 0x00


	//----- nvinfo : EIATTR_KPARAM_INFO
	.align		4
.L_389:
        /*0078*/ 	.byte	0x04, 0x17
        /*007a*/ 	.short	(.L_391 - .L_390)
.L_390:
        /*007c*/ 	.word	0x00000000
        /*0080*/ 	.short	0x0002
        /*0082*/ 	.short	0x0010
        /*0084*/ 	.byte	0x00, 0xf0, 0x21, 0x00


	//----- nvinfo : EIATTR_KPARAM_INFO
	.align		4
.L_391:
        /*0088*/ 	.byte	0x04, 0x17
        /*008a*/ 	.short	(.L_393 - .L_392)
.L_392:
        /*008c*/ 	.word	0x00000000
        /*0090*/ 	.short	0x0001
        /*0092*/ 	.short	0x0008
        /*0094*/ 	.byte	0x00, 0xf0, 0x21, 0x00


	//----- nvinfo : EIATTR_KPARAM_INFO
	.align		4
.L_393:
        /*0098*/ 	.byte	0x04, 0x17
        /*009a*/ 	.short	(.L_395 - .L_394)
.L_394:
        /*009c*/ 	.word	0x00000000
        /*00a0*/ 	.short	0x0000
        /*00a2*/ 	.short	0x0000
        /*00a4*/ 	.byte	0x00, 0xf0, 0x21, 0x00


	//----- nvinfo : EIATTR_SPARSE_MMA_MASK
	.align		4
.L_395:
        /*00a8*/ 	.byte	0x03, 0x50
        /*00aa*/ 	.short	0x0000


	//----- nvinfo : EIATTR_MAXREG_COUNT
	.align		4
        /*00ac*/ 	.byte	0x03, 0x1b
        /*00ae*/ 	.short	0x00ff


	//----- nvinfo : EIATTR_NUM_BARRIERS
	.align		4
        /*00b0*/ 	.byte	0x02, 0x4c
        /*00b2*/ 	.byte	0x01
	.zero		1


	//----- nvinfo : EIATTR_MERCURY_ISA_VERSION
	.align		4
        /*00b4*/ 	.byte	0x03, 0x5f
        /*00b6*/ 	.short	0x0101


	//----- nvinfo : EIATTR_COOP_GROUP_MASK_REGIDS
	.align		4
        /*00b8*/ 	.byte	0x04, 0x29
        /*00ba*/ 	.short	(.L_397 - .L_396)


	//   ....[0]....
.L_396:
        /*00bc*/ 	.word	0xffffffff


	//   ....[1]....
        /*00c0*/ 	.word	0xffffffff


	//   ....[2]....
        /*00c4*/ 	.word	0xffffffff


	//   ....[3]....
        /*00c8*/ 	.word	0xffffffff


	//   ....[4]....
        /*00cc*/ 	.word	0xffffffff


	//   ....[5]....
        /*00d0*/ 	.word	0xffffffff


	//   ....[6]....
        /*00d4*/ 	.word	0xffffffff


	//   ....[7]....
        /*00d8*/ 	.word	0xffffffff


	//   ....[8]....
        /*00dc*/ 	.word	0xffffffff


	//   ....[9]....
        /*00e0*/ 	.word	0xffffffff


	//   ....[10]....
        /*00e4*/ 	.word	0xffffffff


	//   ....[11]....
        /*00e8*/ 	.word	0xffffffff


	//   ....[12]....
        /*00ec*/ 	.word	0xffffffff


	//   ....[13]....
        /*00f0*/ 	.word	0xffffffff


	//   ....[14]....
        /*00f4*/ 	.word	0xffffffff


	//   ....[15]....
        /*00f8*/ 	.word	0xffffffff


	//   ....[16]....
        /*00fc*/ 	.word	0xffffffff


	//   ....[17]....
        /*0100*/ 	.word	0xffffffff


	//   ....[18]....
        /*0104*/ 	.word	0xffffffff


	//   ....[19]....
        /*0108*/ 	.word	0xffffffff


	//   ....[20]....
        /*010c*/ 	.word	0xffffffff


	//   ....[21]....
        /*0110*/ 	.word	0xffffffff


	//   ....[22]....
        /*0114*/ 	.word	0xffffffff


	//   ....[23]....
        /*0118*/ 	.word	0xffffffff


	//   ....[24]....
        /*011c*/ 	.word	0xffffffff


	//   ....[25]....
        /*0120*/ 	.word	0xffffffff


	//   ....[26]....
        /*0124*/ 	.word	0xffffffff


	//   ....[27]....
        /*0128*/ 	.word	0xffffffff


	//   ....[28]....
        /*012c*/ 	.word	0xffffffff


	//   ....[29]....
        /*0130*/ 	.word	0xffffffff


	//   ....[30]....
        /*0134*/ 	.word	0xffffffff


	//   ....[31]....
        /*0138*/ 	.word	0xffffffff


	//   ....[32]....
        /*013c*/ 	.word	0xffffffff


	//   ....[33]....
        /*0140*/ 	.word	0xffffffff


	//   ....[34]....
        /*0144*/ 	.word	0xffffffff


	//   ....[35]....
        /*0148*/ 	.word	0xffffffff


	//   ....[36]....
        /*014c*/ 	.word	0xffffffff


	//   ....[37]....
        /*0150*/ 	.word	0xffffffff


	//   ....[38]....
        /*0154*/ 	.word	0xffffffff


	//   ....[39]....
        /*0158*/ 	.word	0xffffffff


	//   ....[40]....
        /*015c*/ 	.word	0xffffffff


	//   ....[41]....
        /*0160*/ 	.word	0xffffffff


	//   ....[42]....
        /*0164*/ 	.word	0xffffffff


	//   ....[43]....
        /*0168*/ 	.word	0xffffffff


	//   ....[44]....
        /*016c*/ 	.word	0xffffffff


	//   ....[45]....
        /*0170*/ 	.word	0xffffffff


	//   ....[46]....
        /*0174*/ 	.word	0xffffffff


	//   ....[47]....
        /*0178*/ 	.word	0xffffffff


	//   ....[48]....
        /*017c*/ 	.word	0xffffffff


	//   ....[49]....
        /*0180*/ 	.word	0xffffffff


	//   ....[50]....
        /*0184*/ 	.word	0xffffffff


	//   ....[51]....
        /*0188*/ 	.word	0xffffffff


	//   ....[52]....
        /*018c*/ 	.word	0xffffffff


	//   ....[53]....
        /*0190*/ 	.word	0xffffffff


	//   ....[54]....
        /*0194*/ 	.word	0xffffffff


	//   ....[55]....
        /*0198*/ 	.word	0xffffffff


	//   ....[56]....
        /*019c*/ 	.word	0xffffffff


	//   ....[57]....
        /*01a0*/ 	.word	0xffffffff


	//   ....[58]....
        /*01a4*/ 	.word	0xffffffff


	//   ....[59]....
        /*01a8*/ 	.word	0xffffffff


	//   ....[60]....
        /*01ac*/ 	.word	0xffffffff


	//   ....[61]....
        /*01b0*/ 	.word	0xffffffff


	//   ....[62]....
        /*01b4*/ 	.word	0xffffffff


	//   ....[63]....
        /*01b8*/ 	.word	0xffffffff


	//   ....[64]....
        /*01bc*/ 	.word	0xffffffff


	//   ....[65]....
        /*01c0*/ 	.word	0xffffffff


	//   ....[66]....
        /*01c4*/ 	.word	0xffffffff


	//   ....[67]....
        /*01c8*/ 	.word	0xffffffff


	//   ....[68]....
        /*01cc*/ 	.word	0xffffffff


	//   ....[69]....
        /*01d0*/ 	.word	0xffffffff


	//   ....[70]....
        /*01d4*/ 	.word	0xffffffff


	//   ....[71]....
        /*01d8*/ 	.word	0xffffffff


	//   ....[72]....
        /*01dc*/ 	.word	0xffffffff


	//   ....[73]....
        /*01e0*/ 	.word	0xffffffff


	//   ....[74]....
        /*01e4*/ 	.word	0xffffffff


	//   ....[75]....
        /*01e8*/ 	.word	0xffffffff


	//   ....[76]....
        /*01ec*/ 	.word	0xffffffff


	//   ....[77]....
        /*01f0*/ 	.word	0xffffffff


	//   ....[78]....
        /*01f4*/ 	.word	0xffffffff


	//   ....[79]....
        /*01f8*/ 	.word	0xffffffff


	//   ....[80]....
        /*01fc*/ 	.word	0xffffffff


	//   ....[81]....
        /*0200*/ 	.word	0xffffffff


	//   ....[82]....
        /*0204*/ 	.word	0xffffffff


	//   ....[83]....
        /*0208*/ 	.word	0xffffffff


	//   ....[84]....
        /*020c*/ 	.word	0xffffffff


	//   ....[85]....
        /*0210*/ 	.word	0xffffffff


	//   ....[86]....
        /*0214*/ 	.word	0xffffffff


	//   ....[87]....
        /*0218*/ 	.word	0xffffffff


	//   ....[88]....
        /*021c*/ 	.word	0xffffffff


	//   ....[89]....
        /*0220*/ 	.word	0xffffffff


	//   ....[90]....
        /*0224*/ 	.word	0xffffffff


	//   ....[91]....
        /*0228*/ 	.word	0xffffffff


	//   ....[92]....
        /*022c*/ 	.word	0xffffffff


	//   ....[93]....
        /*0230*/ 	.word	0xffffffff


	//   ....[94]....
        /*0234*/ 	.word	0xffffffff


	//   ....[95]....
        /*0238*/ 	.word	0xffffffff


	//   ....[96]....
        /*023c*/ 	.word	0xffffffff


	//   ....[97]....
        /*0240*/ 	.word	0xffffffff


	//   ....[98]....
        /*0244*/ 	.word	0xffffffff


	//   ....[99]....
        /*0248*/ 	.word	0xffffffff


	//   ....[100]....
        /*024c*/ 	.word	0xffffffff


	//   ....[101]....
        /*0250*/ 	.word	0xffffffff


	//   ....[102]....
        /*0254*/ 	.word	0xffffffff


	//   ....[103]....
        /*0258*/ 	.word	0xffffffff


	//   ....[104]....
        /*025c*/ 	.word	0xffffffff


	//   ....[105]....
        /*0260*/ 	.word	0xffffffff


	//   ....[106]....
        /*0264*/ 	.word	0xffffffff


	//   ....[107]....
        /*0268*/ 	.word	0xffffffff


	//   ....[108]....
        /*026c*/ 	.word	0x05000015


	//   ....[109]....
        /*0270*/ 	.word	0x05000015


	//   ....[110]....
        /*0274*/ 	.word	0x05000015


	//   ....[111]....
        /*0278*/ 	.word	0x05000015


	//   ....[112]....
        /*027c*/ 	.word	0x05000015


	//   ....[113]....
        /*0280*/ 	.word	0x05000015


	//   ....[114]....
        /*0284*/ 	.word	0x05000015


	//   ....[115]....
        /*0288*/ 	.word	0x05000015


	//   ....[116]....
        /*028c*/ 	.word	0x05000015


	//   ....[117]....
        /*0290*/ 	.word	0x05000015


	//   ....[118]....
        /*0294*/ 	.word	0x05000015


	//   ....[119]....
        /*0298*/ 	.word	0x05000015


	//   ....[120]....
        /*029c*/ 	.word	0x05000015


	//   ....[121]....
        /*02a0*/ 	.word	0x05000015


	//   ....[122]....
        /*02a4*/ 	.word	0x05000015


	//   ....[123]....
        /*02a8*/ 	.word	0x05000015


	//   ....[124]....
        /*02ac*/ 	.word	0x05000015


	//   ....[125]....
        /*02b0*/ 	.word	0x05000015


	//   ....[126]....
        /*02b4*/ 	.word	0x05000015


	//   ....[127]....
        /*02b8*/ 	.word	0x05000015


	//   ....[128]....
        /*02bc*/ 	.word	0x05000015


	//   ....[129]....
        /*02c0*/ 	.word	0x05000015


	//   ....[130]....
        /*02c4*/ 	.word	0x05000015


	//   ....[131]....
        /*02c8*/ 	.word	0x05000015


	//   ....[132]....
        /*02cc*/ 	.word	0x05000015


	//   ....[133]....
        /*02d0*/ 	.word	0x05000015


	//   ....[134]....
        /*02d4*/ 	.word	0x05000015


	//   ....[135]....
        /*02d8*/ 	.word	0x05000015


	//   ....[136]....
        /*02dc*/ 	.word	0x05000015


	//   ....[137]....
        /*02e0*/ 	.word	0x05000015


	//   ....[138]....
        /*02e4*/ 	.word	0x05000015


	//   ....[139]....
        /*02e8*/ 	.word	0x05000015


	//   ....[140]....
        /*02ec*/ 	.word	0x05000015


	//   ....[141]....
        /*02f0*/ 	.word	0x05000015


	//   ....[142]....
        /*02f4*/ 	.word	0x05000015


	//   ....[143]....
        /*02f8*/ 	.word	0x05000015


	//   ....[144]....
        /*02fc*/ 	.word	0x05000015


	//   ....[145]....
        /*0300*/ 	.word	0x05000015


	//   ....[146]....
        /*0304*/ 	.word	0x05000015


	//   ....[147]....
        /*0308*/ 	.word	0x05000015


	//   ....[148]....
        /*030c*/ 	.word	0x05000015


	//   ....[149]....
        /*0310*/ 	.word	0x05000015


	//   ....[150]....
        /*0314*/ 	.word	0x05000015


	//   ....[151]....
        /*0318*/ 	.word	0x05000015


	//   ....[152]....
        /*031c*/ 	.word	0x05000015


	//   ....[153]....
        /*0320*/ 	.word	0x05000015


	//   ....[154]....
        /*0324*/ 	.word	0x05000015


	//   ....[155]....
        /*0328*/ 	.word	0x05000015


	//   ....[156]....
        /*032c*/ 	.word	0x05000015


	//   ....[157]....
        /*0330*/ 	.word	0x05000015


	//   ....[158]....
        /*0334*/ 	.word	0x05000015


	//   ....[159]....
        /*0338*/ 	.word	0x05000015


	//----- nvinfo : EIATTR_COOP_GROUP_INSTR_OFFSETS
	.align		4
.L_397:
        /*033c*/ 	.byte	0x04, 0x28
        /*033e*/ 	.short	(.L_399 - .L_398)


	//   ....[0]....
.L_398:
        /*0340*/ 	.word	0x00000390


	//   ....[1]....
        /*0344*/ 	.word	0x00000530


	//   ....[2]....
        /*0348*/ 	.word	0x000008a0


	//   ....[3]....
        /*034c*/ 	.word	0x000008c0


	//   ....[4]....
        /*0350*/ 	.word	0x00000900


	//   ....[5]....
        /*0354*/ 	.word	0x00000930


	//   ....[6]....
        /*0358*/ 	.word	0x000009a0


	//   ....[7]....
        /*035c*/ 	.word	0x000009e0


	//   ....[8]....
        /*0360*/ 	.word	0x00000a20


	//   ....[9]....
        /*0364*/ 	.word	0x00000a70


	//   ....[10]....
        /*0368*/ 	.word	0x00000ac0


	//   ....[11]....
        /*036c*/ 	.word	0x00000ae0


	//   ....[12]....
        /*0370*/ 	.word	0x00000ba0


	//   ....[13]....
        /*0374*/ 	.word	0x00000ea0


	//   ....[14]....
        /*0378*/ 	.word	0x00002630


	//   ....[15]....
        /*037c*/ 	.word	0x000027b0


	//   ....[16]....
        /*0380*/ 	.word	0x00002b10


	//   ....[17]....
        /*0384*/ 	.word	0x00002b60


	//   ....[18]....
        /*0388*/ 	.word	0x00002bd0


	//   ....[19]....
        /*038c*/ 	.word	0x00002bf0


	//   ....[20]....
        /*0390*/ 	.word	0x00002c70


	//   ....[21]....
        /*0394*/ 	.word	0x00002c90


	//   ....[22]....
        /*0398*/ 	.word	0x00002d00


	//   ....[23]....
        /*039c*/ 	.word	0x00002d20


	//   ....[24]....
        /*03a0*/ 	.word	0x00002d90


	//   ....[25]....
        /*03a4*/ 	.word	0x00002db0


	//   ....[26]....
        /*03a8*/ 	.word	0x00002e10


	//   ....[27]....
        /*03ac*/ 	.word	0x00002e40


	//   ....[28]....
        /*03b0*/ 	.word	0x000033b0


	//   ....[29]....
        /*03b4*/ 	.word	0x00003420


	//   ....[30]....
        /*03b8*/ 	.word	0x000034a0


	//   ....[31]....
        /*03bc*/ 	.word	0x000034f0


	//   ....[32]....
        /*03c0*/ 	.word	0x00003510


	//   ....[33]....
        /*03c4*/ 	.word	0x00003580


	//   ....[34]....
        /*03c8*/ 	.word	0x000035a0


	//   ....[35]....
        /*03cc*/ 	.word	0x00003630


	//   ....[36]....
        /*03d0*/ 	.word	0x00003650


	//   ....[37]....
        /*03d4*/ 	.word	0x000036c0


	//   ....[38]....
        /*03d8*/ 	.word	0x000036e0


	//   ....[39]....
        /*03dc*/ 	.word	0x00003760


	//   ....[40]....
        /*03e0*/ 	.word	0x00003780


	//   ....[41]....
        /*03e4*/ 	.word	0x00003890


	//   ....[42]....
        /*03e8*/ 	.word	0x000038f0


	//   ....[43]....
        /*03ec*/ 	.word	0x00003980


	//   ....[44]....
        /*03f0*/ 	.word	0x00003990


	//   ....[45]....
        /*03f4*/ 	.word	0x000039b0


	//   ....[46]....
        /*03f8*/ 	.word	0x00003a20


	//   ....[47]....
        /*03fc*/ 	.word	0x00003a50


	//   ....[48]....
        /*0400*/ 	.word	0x00003ae0


	//   ....[49]....
        /*0404*/ 	.word	0x00003b00


	//   ....[50]....
        /*0408*/ 	.word	0x00003b70


	//   ....[51]....
        /*040c*/ 	.word	0x00003b90


	//   ....[52]....
        /*0410*/ 	.word	0x00003c10


	//   ....[53]....
        /*0414*/ 	.word	0x00003c30


	//   ....[54]....
        /*0418*/ 	.word	0x000058c0


	//   ....[55]....
        /*041c*/ 	.word	0x00005a10


	//   ....[56]....
        /*0420*/ 	.word	0x00005f00


	//   ....[57]....
        /*0424*/ 	.word	0x00005f30


	//   ....[58]....
        /*0428*/ 	.word	0x00005f70


	//   ....[59]....
        /*042c*/ 	.word	0x00005fa0


	//   ....[60]....
        /*0430*/ 	.word	0x00006010


	//   ....[61]....
        /*0434*/ 	.word	0x00006050


	//   ....[62]....
        /*0438*/ 	.word	0x00006090


	//   ....[63]....
        /*043c*/ 	.word	0x000060e0


	//   ....[64]....
        /*0440*/ 	.word	0x00006130


	//   ....[65]....
        /*0444*/ 	.word	0x00006150


	//   ....[66]....
        /*0448*/ 	.word	0x00006430


	//   ....[67]....
        /*044c*/ 	.word	0x00006500


	//   ....[68]....
        /*0450*/ 	.word	0x00007fd0


	//   ....[69]....
        /*0454*/ 	.word	0x00008110


	//   ....[70]....
        /*0458*/ 	.word	0x00008580


	//   ....[71]....
        /*045c*/ 	.word	0x000085d0


	//   ....[72]....
        /*0460*/ 	.word	0x00008630


	//   ....[73]....
        /*0464*/ 	.word	0x00008660


	//   ....[74]....
        /*0468*/ 	.word	0x000086d0


	//   ....[75]....
        /*046c*/ 	.word	0x000086f0


	//   ....[76]....
        /*0470*/ 	.word	0x00008770


	//   ....[77]....
        /*0474*/ 	.word	0x00008780


	//   ....[78]....
        /*0478*/ 	.word	0x00008800


	//   ....[79]....
        /*047c*/ 	.word	0x00008810


	//   ....[80]....
        /*0480*/ 	.word	0x00008ab0


	//   ....[81]....
        /*0484*/ 	.word	0x00008b50


	//   ....[82]....
        /*0488*/ 	.word	0x00008e60


	//   ....[83]....
        /*048c*/ 	.word	0x00008ed0


	//   ....[84]....
        /*0490*/ 	.word	0x00008f40


	//   ....[85]....
        /*0494*/ 	.word	0x00008f60


	//   ....[86]....
        /*0498*/ 	.word	0x00008fd0


	//   ....[87]....
        /*049c*/ 	.word	0x00008ff0


	//   ....[88]....
        /*04a0*/ 	.word	0x00009070


	//   ....[89]....
        /*04a4*/ 	.word	0x00009090


	//   ....[90]....
        /*04a8*/ 	.word	0x00009100


	//   ....[91]....
        /*04ac*/ 	.word	0x00009120


	//   ....[92]....
        /*04b0*/ 	.word	0x000091d0


	//   ....[93]....
        /*04b4*/ 	.word	0x00009210


	//   ....[94]....
        /*04b8*/ 	.word	0x00009230


	//   ....[95]....
        /*04bc*/ 	.word	0x00009330


	//   ....[96]....
        /*04c0*/ 	.word	0x00009390


	//   ....[97]....
        /*04c4*/ 	.word	0x00009400


	//   ....[98]....
        /*04c8*/ 	.word	0x00009420


	//   ....[99]....
        /*04cc*/ 	.word	0x00009490


	//   ....[100]....
        /*04d0*/ 	.word	0x000094c0


	//   ....[101]....
        /*04d4*/ 	.word	0x00009550


	//   ....[102]....
        /*04d8*/ 	.word	0x00009570


	//   ....[103]....
        /*04dc*/ 	.word	0x000095e0


	//   ....[104]....
        /*04e0*/ 	.word	0x00009600


	//   ....[105]....
        /*04e4*/ 	.word	0x00009690


	//   ....[106]....
        /*04e8*/ 	.word	0x000096b0


	//   ....[107]....
        /*04ec*/ 	.word	0x000096d0


	//   ....[108]....
        /*04f0*/ 	.word	0x0000af30


	//   ....[109]....
        /*04f4*/ 	.word	0x0000aff0


	//   ....[110]....
        /*04f8*/ 	.word	0x0000b0c0


	//   ....[111]....
        /*04fc*/ 	.word	0x0000b120


	//   ....[112]....
        /*0500*/ 	.word	0x0000b1d0


	//   ....[113]....
        /*0504*/ 	.word	0x0000b240


	//   ....[114]....
        /*0508*/ 	.word	0x0000b2e0


	//   ....[115]....
        /*050c*/ 	.word	0x0000b350


	//   ....[116]....
        /*0510*/ 	.word	0x0000b3d0


	//   ....[117]....
        /*0514*/ 	.word	0x0000b490


	//   ....[118]....
        /*0518*/ 	.word	0x0000b510


	//   ....[119]....
        /*051c*/ 	.word	0x0000b5d0


	//   ....[120]....
        /*0520*/ 	.word	0x0000b600


	//   ....[121]....
        /*0524*/ 	.word	0x0000b6e0


	//   ....[122]....
        /*0528*/ 	.word	0x0000b790


	//   ....[123]....
        /*052c*/ 	.word	0x0000b860


	//   ....[124]....
        /*0530*/ 	.word	0x0000b8c0


	//   ....[125]....
        /*0534*/ 	.word	0x0000b9a0


	//   ....[126]....
        /*0538*/ 	.word	0x0000b9f0


	//   ....[127]....
        /*053c*/ 	.word	0x0000bac0


	//   ....[128]....
        /*0540*/ 	.word	0x0000bb10


	//   ....[129]....
        /*0544*/ 	.word	0x0000bb90


	//   ....[130]....
        /*0548*/ 	.word	0x0000bc30


	//   ....[131]....
        /*054c*/ 	.word	0x0000bca0


	//   ....[132]....
        /*0550*/ 	.word	0x0000bd40


	//   ....[133]....
        /*0554*/ 	.word	0x0000bd70


	//   ....[134]....
        /*0558*/ 	.word	0x0000be70


	//   ....[135]....
        /*055c*/ 	.word	0x0000bf20


	//   ....[136]....
        /*0560*/ 	.word	0x0000bfe0


	//   ....[137]....
        /*0564*/ 	.word	0x0000c030


	//   ....[138]....
        /*0568*/ 	.word	0x0000c100


	//   ....[139]....
        /*056c*/ 	.word	0x0000c150


	//   ....[140]....
        /*0570*/ 	.word	0x0000c220


	//   ....[141]....
        /*0574*/ 	.word	0x0000c270


	//   ....[142]....
        /*0578*/ 	.word	0x0000c340


	//   ....[143]....
        /*057c*/ 	.word	0x0000c390


	//   ....[144]....
        /*0580*/ 	.word	0x0000c470


	//   ....[145]....
        /*0584*/ 	.word	0x0000c4d0


	//   ....[146]....
        /*0588*/ 	.word	0x0000c500


	//   ....[147]....
        /*058c*/ 	.word	0x0000c600


	//   ....[148]....
        /*0590*/ 	.word	0x0000c6a0


	//   ....[149]....
        /*0594*/ 	.word	0x0000c780


	//   ....[150]....
        /*0598*/ 	.word	0x0000c7d0


	//   ....[151]....
        /*059c*/ 	.word	0x0000c890


	//   ....[152]....
        /*05a0*/ 	.word	0x0000c8e0


	//   ....[153]....
        /*05a4*/ 	.word	0x0000c9b0


	//   ....[154]....
        /*05a8*/ 	.word	0x0000ca00


	//   ....[155]....
        /*05ac*/ 	.word	0x0000cad0


	//   ....[156]....
        /*05b0*/ 	.word	0x0000cb20


	//   ....[157]....
        /*05b4*/ 	.word	0x0000cbf0


	//   ....[158]....
        /*05b8*/ 	.word	0x0000cc40


	//   ....[159]....
        /*05bc*/ 	.word	0x0000cc70


	//----- nvinfo : EIATTR_VRC_CTA_INIT_COUNT
	.align		4
.L_399:
        /*05c0*/ 	.byte	0x02, 0x4a
	.zero		1
	.zero		1


	//----- nvinfo : EIATTR_EXIT_INSTR_OFFSETS
	.align		4
        /*05c4*/ 	.byte	0x04, 0x1c
        /*05c6*/ 	.short	(.L_401 - .L_400)


	//   ....[0]....
.L_400:
        /*05c8*/ 	.word	0x00001410


	//   ....[1]....
        /*05cc*/ 	.word	0x000016b0


	//   ....[2]....
        /*05d0*/ 	.word	0x00001e30


	//   ....[3]....
        /*05d4*/ 	.word	0x00001f00


	//   ....[4]....
        /*05d8*/ 	.word	0x00002290


	//   ....[5]....
        /*05dc*/ 	.word	0x00002300


	//   ....[6]....
        /*05e0*/ 	.word	0x00004460


	//   ....[7]....
        /*05e4*/ 	.word	0x00004630


	//   ....[8]....
        /*05e8*/ 	.word	0x00004df0


	//   ....[9]....
        /*05ec*/ 	.word	0x00004ee0


	//   ....[10]....
        /*05f0*/ 	.word	0x00005280


	//   ....[11]....
        /*05f4*/ 	.word	0x000052f0


	//   ....[12]....
        /*05f8*/ 	.word	0x00005310


	//   ....[13]....
        /*05fc*/ 	.word	0x00007950


	//   ....[14]....
        /*0600*/ 	.word	0x00007a00


	//   ....[15]....
        /*0604*/ 	.word	0x0000ae30


	//   ....[16]....
        /*0608*/ 	.word	0x0000aee0


	//----- nvinfo : EIATTR_MAX_THREADS
	.align		4
.L_401:
        /*060c*/ 	.byte	0x04, 0x05
        /*060e*/ 	.short	(.L_403 - .L_402)
.L_402:
        /*0610*/ 	.word	0x00000100
        /*0614*/ 	.word	0x00000001
        /*0618*/ 	.word	0x00000001


	//----- nvinfo : EIATTR_CRS_STACK_SIZE
	.align		4
.L_403:
        /*061c*/ 	.byte	0x04, 0x1e
        /*061e*/ 	.short	(.L_405 - .L_404)
.L_404:
        /*0620*/ 	.word	0x00000000


	//----- nvinfo : EIATTR_CBANK_PARAM_SIZE
	.align		4
.L_405:
        /*0624*/ 	.byte	0x03, 0x19
        /*0626*/ 	.short	0x003c


	//----- nvinfo : EIATTR_PARAM_CBANK
	.align		4
        /*0628*/ 	.byte	0x04, 0x0a
        /*062a*/ 	.short	(.L_407 - .L_406)
	.align		4
.L_406:
        /*062c*/ 	.word	index@(.nv.constant0._ZN6thrust24THRUST_300001_SM_1000_NS8cuda_cub4core6detail13_kernel_agentINS1_15__reduce_by_key16ReduceByKeyAgentINS0_10device_ptrIiEES8_S8_S8_N4cuda3std3__48equal_toIiEENSB_4plusIiEEPiiEEJS8_S8_S8_S8_SG_N3cub18CUB_300001_SM_100024ReduceByKeyScanTileStateIiiLb1EEESD_SF_iiEEEvDpT0_)
        /*0630*/ 	.short	0x0380
        /*0632*/ 	.short	0x003c


	//----- nvinfo : EIATTR_SW_WAR
	.align		4
.L_407:
        /*0634*/ 	.byte	0x04, 0x36
        /*0636*/ 	.short	(.L_409 - .L_408)
.L_408:
        /*0638*/ 	.word	0x00000008
.L_409:


//--------------------- .nv.info._ZN6thrust24THRUST_300001_SM_1000_NS8cuda_cub4core6detail13_kernel_agentINS1_15__reduce_by_key9InitAgentIN3cub18CUB_300001_SM_100024ReduceByKeyScanTileStateIiiLb1EEEiPiEEJSA_iSB_EEEvDpT0_ --------------------------
	.section	.nv.info._ZN6thrust24THRUST_300001_SM_1000_NS8cuda_cub4core6detail13_kernel_agentINS1_15__reduce_by_key9InitAgentIN3cub18CUB_300001_SM_100024ReduceByKeyScanTileStateIiiLb1EEEiPiEEJSA_iSB_EEEvDpT0_,"",@"SHT_CUDA_INFO"
	.sectionflags	@""
	.align	4


	//----- nvinfo : EIATTR_CUDA_API_VERSION
	.align		4
        /*0000*/ 	.byte	0x04, 0x37
        /*0002*/ 	.short	(.L_411 - .L_410)
.L_410:
        /*0004*/ 	.word	0x00000082


	//----- nvinfo : EIATTR_KPARAM_INFO
	.align		4
.L_411:
        /*0008*/ 	.byte	0x04, 0x17
        /*000a*/ 	.short	(.L_413 - .L_412)
.L_412:
        /*000c*/ 	.word	0x00000000
        /*0010*/ 	.short	0x0002
        /*0012*/ 	.short	0x0010
        /*0014*/ 	.byte	0x00, 0xf5, 0x21, 0x00


	//----- nvinfo : EIATTR_KPARAM_INFO
	.align		4
.L_413:
        /*0018*/ 	.byte	0x04, 0x17
        /*001a*/ 	.short	(.L_415 - .L_414)
.L_414:
        /*001c*/ 	.word	0x00000000
        /*0020*/ 	.short	0x0001
        /*0022*/ 	.short	0x0008
        /*0024*/ 	.byte	0x00, 0xf0, 0x11, 0x00


	//----- nvinfo : EIATTR_KPARAM_INFO
	.align		4
.L_415:
        /*0028*/ 	.byte	0x04, 0x17
        /*002a*/ 	.short	(.L_417 - .L_416)
.L_416:
        /*002c*/ 	.word	0x00000000
        /*0030*/ 	.short	0x0000
        /*0032*/ 	.short	0x0000
        /*0034*/ 	.byte	0x00, 0xf0, 0x21, 0x00


	//----- nvinfo : EIATTR_SPARSE_MMA_MASK
	.align		4
.L_417:
        /*0038*/ 	.byte	0x03, 0x50
        /*003a*/ 	.short	0x0000


	//----- nvinfo : EIATTR_MAXREG_COUNT
	.align		4
        /*003c*/ 	.byte	0x03, 0x1b
        /*003e*/ 	.short	0x00ff


	//----- nvinfo : EIATTR_MERCURY_ISA_VERSION
	.align		4
        /*0040*/ 	.byte	0x03, 0x5f
        /*0042*/ 	.short	0x0101


	//----- nvinfo : EIATTR_VRC_CTA_INIT_COUNT
	.align		4
        /*0044*/ 	.byte	0x02, 0x4a
	.zero		1
	.zero		1


	//----- nvinfo : EIATTR_EXIT_INSTR_OFFSETS
	.align		4
        /*0048*/ 	.byte	0x04, 0x1c
        /*004a*/ 	.short	(.L_419 - .L_418)


	//   ....[0]....
.L_418:
        /*004c*/ 	.word	0x00000140


	//   ....[1]....
        /*0050*/ 	.word	0x00000170


	//----- nvinfo : EIATTR_MAX_THREADS
	.align		4
.L_419:
        /*0054*/ 	.byte	0x04, 0x05
        /*0056*/ 	.short	(.L_421 - .L_420)
.L_420:
        /*0058*/ 	.word	0x00000080
        /*005c*/ 	.word	0x00000001
        /*0060*/ 	.word	0x00000001


	//----- nvinfo : EIATTR_CBANK_PARAM_SIZE
	.align		4
.L_421:
        /*0064*/ 	.byte	0x03, 0x19
        /*0066*/ 	.short	0x0018


	//----- nvinfo : EIATTR_PARAM_CBANK
	.align		4
        /*0068*/ 	.byte	0x04, 0x0a
        /*006a*/ 	.short	(.L_423 - .L_422)
	.align		4
.L_422:
        /*006c*/ 	.word	index@(.nv.constant0._ZN6thrust24THRUST_300001_SM_1000_NS8cuda_cub4core6detail13_kernel_agentINS1_15__reduce_by_key9InitAgentIN3cub18CUB_300001_SM_100024ReduceByKeyScanTileStateIiiLb1EEEiPiEEJSA_iSB_EEEvDpT0_)
        /*0070*/ 	.short	0x0380
        /*0072*/ 	.short	0x0018


	//----- nvinfo : EIATTR_SW_WAR
	.align		4
.L_423:
        /*0074*/ 	.byte	0x04, 0x36
        /*0076*/ 	.short	(.L_425 - .L_424)
.L_424:
        /*0078*/ 	.word	0x00000008
.L_425:


//--------------------- .nv.info._Z20thrust_reduce_kernelPfPiS0_iii --------------------------
	.section	.nv.info._Z20thrust_reduce_kernelPfPiS0_iii,"",@"SHT_CUDA_INFO"
	.sectionflags	@""
	.align	4


	//----- nvinfo : EIATTR_CUDA_API_VERSION
	.align		4
        /*0000*/ 	.byte	0x04, 0x37
        /*0002*/ 	.short	(.L_427 - .L_426)
.L_426:
        /*0004*/ 	.word	0x00000082


	//----- nvinfo : EIATTR_KPARAM_INFO
	.align		4
.L_427:
        /*0008*/ 	.byte	0x04, 0x17
        /*000a*/ 	.short	(.L_429 - .L_428)
.L_428:
        /*000c*/ 	.word	0x00000000
        /*0010*/ 	.short	0x0005
        /*0012*/ 	.short	0x0020
        /*0014*/ 	.byte	0x00, 0xf0, 0x11, 0x00


	//----- nvinfo : EIATTR_KPARAM_INFO
	.align		4
.L_429:
        /*0018*/ 	.byte	0x04, 0x17
        /*001a*/ 	.short	(.L_431 - .L_430)
.L_430:
        /*001c*/ 	.word	0x00000000
        /*0020*/ 	.short	0x0004
        /*0022*/ 	.short	0x001c
        /*0024*/ 	.byte	0x00, 0xf0, 0x11, 0x00


	//----- nvinfo : EIATTR_KPARAM_INFO
	.align		4
.L_431:
        /*0028*/ 	.byte	0x04, 0x17
        /*002a*/ 	.short	(.L_433 - .L_432)
.L_432:
        /*002c*/ 	.word	0x00000000
        /*0030*/ 	.short	0x0003
        /*0032*/ 	.short	0x0018
        /*0034*/ 	.byte	0x00, 0xf0, 0x11, 0x00


	//----- nvinfo : EIATTR_KPARAM_INFO
	.align		4
.L_433:
        /*0038*/ 	.byte	0x04, 0x17
        /*003a*/ 	.short	(.L_435 - .L_434)
.L_434:
        /*003c*/ 	.word	0x00000000
        /*0040*/ 	.short	0x0002
        /*0042*/ 	.short	0x0010
        /*0044*/ 	.byte	0x00, 0xf5, 0x21, 0x00


	//----- nvinfo : EIATTR_KPARAM_INFO
	.align		4
.L_435:
        /*0048*/ 	.byte	0x04, 0x17
        /*004a*/ 	.short	(.L_437 - .L_436)
.L_436:
        /*004c*/ 	.word	0x00000000
        /*0050*/ 	.short	0x0001
        /*0052*/ 	.short	0x0008
        /*0054*/ 	.byte	0x00, 0xf5, 0x21, 0x00


	//----- nvinfo : EIATTR_KPARAM_INFO
	.align		4
.L_437:
        /*0058*/ 	.byte	0x04, 0x17
        /*005a*/ 	.short	(.L_439 - .L_438)
.L_438:
        /*005c*/ 	.word	0x00000000
        /*0060*/ 	.short	0x0000
        /*0062*/ 	.short	0x0000
        /*0064*/ 	.byte	0x00, 0xf5, 0x21, 0x00


	//----- nvinfo : EIATTR_SPARSE_MMA_MASK
	.align		4
.L_439:
        /*0068*/ 	.byte	0x03, 0x50
        /*006a*/ 	.short	0x0000


	//----- nvinfo : EIATTR_MAXREG_COUNT
	.align		4
        /*006c*/ 	.byte	0x03, 0x1b
        /*006e*/ 	.short	0x00ff


	//----- nvinfo : EIATTR_EXTERNS
	.align		4
        /*0070*/ 	.byte	0x04, 0x0f
        /*0072*/ 	.short	(.L_441 - .L_440)


	//   ....[0]....
	.align		4
.L_440:
        /*0074*/ 	.word	index@(vprintf)


	//----- nvinfo : EIATTR_MERCURY_ISA_VERSION
	.align		4
.L_441:
        /*0078*/ 	.byte	0x03, 0x5f
        /*007a*/ 	.short	0x0101


	//----- nvinfo : EIATTR_VRC_CTA_INIT_COUNT
	.align		4
        /*007c*/ 	.byte	0x02, 0x4a
	.zero		1
	.zero		1


	//----- nvinfo : EIATTR_SYSCALL_OFFSETS
	.align		4
        /*0080*/ 	.byte	0x04, 0x46
        /*0082*/ 	.short	(.L_443 - .L_442)


	//   ....[0]....
.L_442:
        /*0084*/ 	.word	0x000001b0


	//----- nvinfo : EIATTR_EXIT_INSTR_OFFSETS
	.align		4
.L_443:
        /*0088*/ 	.byte	0x04, 0x1c
        /*008a*/ 	.short	(.L_445 - .L_444)


	//   ....[0]....
.L_444:
        /*008c*/ 	.word	0x00000070


	//   ....[1]....
        /*0090*/ 	.word	0x000001c0


	//   ....[2]....
        /*0094*/ 	.word	0x00000250


	//----- nvinfo : EIATTR_CRS_STACK_SIZE
	.align		4
.L_445:
        /*0098*/ 	.byte	0x04, 0x1e
        /*009a*/ 	.short	(.L_447 - .L_446)
.L_446:
        /*009c*/ 	.word	0x00000000


	//----- nvinfo : EIATTR_CBANK_PARAM_SIZE
	.align		4
.L_447:
        /*00a0*/ 	.byte	0x03, 0x19
        /*00a2*/ 	.short	0x0024


	//----- nvinfo : EIATTR_PARAM_CBANK
	.align		4
        /*00a4*/ 	.byte	0x04, 0x0a
        /*00a6*/ 	.short	(.L_449 - .L_448)
	.align		4
.L_448:
        /*00a8*/ 	.word	index@(.nv.constant0._Z20thrust_reduce_kernelPfPiS0_iii)
        /*00ac*/ 	.short	0x0380
        /*00ae*/ 	.short	0x0024


	//----- nvinfo : EIATTR_SW_WAR
	.align		4
.L_449:
        /*00b0*/ 	.byte	0x04, 0x36
        /*00b2*/ 	.short	(.L_451 - .L_450)
.L_450:
        /*00b4*/ 	.word	0x00000008
.L_451:


//--------------------- .nv.callgraph             --------------------------
	.section	.nv.callgraph,"",@"SHT_CUDA_CALLGRAPH"
	.align	4
	.sectionentsize	8
	.align		4
        /*0000*/ 	.word	0x00000000
	.align		4
        /*0004*/ 	.word	0xffffffff
	.align		4
        /*0008*/ 	.word	index@(_Z20thrust_reduce_kernelPfPiS0_iii)
	.align		4
        /*000c*/ 	.word	index@(vprintf)
	.align		4
        /*0010*/ 	.word	0x00000000
	.align		4
        /*0014*/ 	.word	0xfffffffe
	.align		4
        /*0018*/ 	.word	0x00000000
	.align		4
        /*001c*/ 	.word	0xfffffffd
	.align		4
        /*0020*/ 	.word	0x00000000
	.align		4
        /*0024*/ 	.word	0xfffffffc


//--------------------- .nv.constant4             --------------------------
	.section	.nv.constant4,"a",@progbits
	.align	8
	.align		8
.nv.constant4:
        /*0000*/ 	.dword	_ZN34_INTERNAL_dddf96c6_4_k_cu_e3cd1a094cuda3std3__45__cpo5beginE
	.align		8
        /*0008*/ 	.dword	_ZN34_INTERNAL_dddf96c6_4_k_cu_e3cd1a094cuda3std3__45__cpo3endE
	.align		8
        /*0010*/ 	.dword	_ZN34_INTERNAL_dddf96c6_4_k_cu_e3cd1a094cuda3std3__45__cpo6cbeginE
	.align		8
        /*0018*/ 	.dword	_ZN34_INTERNAL_dddf96c6_4_k_cu_e3cd1a094cuda3std3__45__cpo4cendE
	.align		8
        /*0020*/ 	.dword	_ZN34_INTERNAL_dddf96c6_4_k_cu_e3cd1a094cuda3std3__45__cpo6rbeginE
	.align		8
        /*0028*/ 	.dword	_ZN34_INTERNAL_dddf96c6_4_k_cu_e3cd1a094cuda3std3__45__cpo4rendE
	.align		8
        /*0030*/ 	.dword	_ZN34_INTERNAL_dddf96c6_4_k_cu_e3cd1a094cuda3std3__45__cpo7crbeginE
	.align		8
        /*0038*/ 	.dword	_ZN34_INTERNAL_dddf96c6_4_k_cu_e3cd1a094cuda3std3__45__cpo5crendE
	.align		8
        /*0040*/ 	.dword	_ZN34_INTERNAL_dddf96c6_4_k_cu_e3cd1a094cuda3std3__436_GLOBAL__N__dddf96c6_4_k_cu_e3cd1a096ignoreE
	.align		8
        /*0048*/ 	.dword	_ZN34_INTERNAL_dddf96c6_4_k_cu_e3cd1a094cuda3std3__419piecewise_constructE
	.align		8
        /*0050*/ 	.dword	_ZN34_INTERNAL_dddf96c6_4_k_cu_e3cd1a094cuda3std3__48in_placeE
	.align		8
        /*0058*/ 	.dword	_ZN34_INTERNAL_dddf96c6_4_k_cu_e3cd1a094cuda3std3__420unreachable_sentinelE
	.align		8
        /*0060*/ 	.dword	_ZN34_INTERNAL_dddf96c6_4_k_cu_e3cd1a094cuda3std3__47nulloptE
	.align		8
        /*0068*/ 	.dword	_ZN34_INTERNAL_dddf96c6_4_k_cu_e3cd1a094cuda3std3__48unexpectE
	.align		8
        /*0070*/ 	.dword	_ZN34_INTERNAL_dddf96c6_4_k_cu_e3cd1a094cuda3std6ranges3__45__cpo4swapE
	.align		8
        /*0078*/ 	.dword	_ZN34_INTERNAL_dddf96c6_4_k_cu_e3cd1a094cuda3std6ranges3__45__cpo9iter_moveE
	.align		8
        /*0080*/ 	.dword	_ZN34_INTERNAL_dddf96c6_4_k_cu_e3cd1a094cuda3std6ranges3__45__cpo5beginE
	.align		8
        /*0088*/ 	.dword	_ZN34_INTERNAL_dddf96c6_4_k_cu_e3cd1a094cuda3std6ranges3__45__cpo3endE
	.align		8
        /*0090*/ 	.dword	_ZN34_INTERNAL_dddf96c6_4_k_cu_e3cd1a094cuda3std6ranges3__45__cpo6cbeginE
	.align		8
        /*0098*/ 	.dword	_ZN34_INTERNAL_dddf96c6_4_k_cu_e3cd1a094cuda3std6ranges3__45__cpo4cendE
	.align		8
        /*00a0*/ 	.dword	_ZN34_INTERNAL_dddf96c6_4_k_cu_e3cd1a094cuda3std6ranges3__45__cpo7advanceE
	.align		8
        /*00a8*/ 	.dword	_ZN34_INTERNAL_dddf96c6_4_k_cu_e3cd1a094cuda3std6ranges3__45__cpo9iter_swapE
	.align		8
        /*00b0*/ 	.dword	_ZN34_INTERNAL_dddf96c6_4_k_cu_e3cd1a094cuda3std6ranges3__45__cpo4nextE
	.align		8
        /*00b8*/ 	.dword	_ZN34_INTERNAL_dddf96c6_4_k_cu_e3cd1a094cuda3std6ranges3__45__cpo4prevE
	.align		8
        /*00c0*/ 	.dword	_ZN34_INTERNAL_dddf96c6_4_k_cu_e3cd1a094cuda3std6ranges3__45__cpo4dataE
	.align		8
        /*00c8*/ 	.dword	_ZN34_INTERNAL_dddf96c6_4_k_cu_e3cd1a094cuda3std6ranges3__45__cpo5cdataE
	.align		8
        /*00d0*/ 	.dword	_ZN34_INTERNAL_dddf96c6_4_k_cu_e3cd1a094cuda3std6ranges3__45__cpo4sizeE
	.align		8
        /*00d8*/ 	.dword	_ZN34_INTERNAL_dddf96c6_4_k_cu_e3cd1a094cuda3std6ranges3__45__cpo5ssizeE
	.align		8
        /*00e0*/ 	.dword	_ZN34_INTERNAL_dddf96c6_4_k_cu_e3cd1a094cuda3std6ranges3__45__cpo8distanceE
	.align		8
        /*00e8*/ 	.dword	_ZN34_INTERNAL_dddf96c6_4_k_cu_e3cd1a096thrust24THRUST_300001_SM_1000_NS8cuda_cub3parE
	.align		8
        /*00f0*/ 	.dword	_ZN34_INTERNAL_dddf96c6_4_k_cu_e3cd1a096thrust24THRUST_300001_SM_1000_NS8cuda_cub10par_nosyncE
	.align		8
        /*00f8*/ 	.dword	_ZN34_INTERNAL_dddf96c6_4_k_cu_e3cd1a096thrust24THRUST_300001_SM_1000_NS6system6detail10sequential3seqE
	.align		8
        /*0100*/ 	.dword	_ZN34_INTERNAL_dddf96c6_4_k_cu_e3cd1a096thrust24THRUST_300001_SM_1000_NS6system3cpp3parE
	.align		8
        /*0108*/ 	.dword	_ZN34_INTERNAL_dddf96c6_4_k_cu_e3cd1a096thrust24THRUST_300001_SM_1000_NS12placeholders2_1E
	.align		8
        /*0110*/ 	.dword	_ZN34_INTERNAL_dddf96c6_4_k_cu_e3cd1a096thrust24THRUST_300001_SM_1000_NS12placeholders2_2E
	.align		8
        /*0118*/ 	.dword	_ZN34_INTERNAL_dddf96c6_4_k_cu_e3cd1a096thrust24THRUST_300001_SM_1000_NS12placeholders2_3E
	.align		8
        /*0120*/ 	.dword	_ZN34_INTERNAL_dddf96c6_4_k_cu_e3cd1a096thrust24THRUST_300001_SM_1000_NS12placeholders2_4E
	.align		8
        /*0128*/ 	.dword	_ZN34_INTERNAL_dddf96c6_4_k_cu_e3cd1a096thrust24THRUST_300001_SM_1000_NS12placeholders2_5E
	.align		8
        /*0130*/ 	.dword	_ZN34_INTERNAL_dddf96c6_4_k_cu_e3cd1a096thrust24THRUST_300001_SM_1000_NS12placeholders2_6E
	.align		8
        /*0138*/ 	.dword	_ZN34_INTERNAL_dddf96c6_4_k_cu_e3cd1a096thrust24THRUST_300001_SM_1000_NS12placeholders2_7E
	.align		8
        /*0140*/ 	.dword	_ZN34_INTERNAL_dddf96c6_4_k_cu_e3cd1a096thrust24THRUST_300001_SM_1000_NS12placeholders2_8E
	.align		8
        /*0148*/ 	.dword	_ZN34_INTERNAL_dddf96c6_4_k_cu_e3cd1a096thrust24THRUST_300001_SM_1000_NS12placeholders2_9E
	.align		8
        /*0150*/ 	.dword	_ZN34_INTERNAL_dddf96c6_4_k_cu_e3cd1a096thrust24THRUST_300001_SM_1000_NS12placeholders3_10E
	.align		8
        /*0158*/ 	.dword	_ZN34_INTERNAL_dddf96c6_4_k_cu_e3cd1a096thrust24THRUST_300001_SM_1000_NS3seqE
	.align		8
        /*0160*/ 	.dword	_ZN34_INTERNAL_dddf96c6_4_k_cu_e3cd1a096thrust24THRUST_300001_SM_1000_NS6deviceE
	.align		8
        /*0168*/ 	.dword	$str
	.align		8
        /*0170*/ 	.dword	vprintf


//--------------------- .text._ZN3cub18CUB_300001_SM_10006detail10radix_sort29DeviceRadixSortOnesweepKernelINS1_5radix10policy_hubIiNS0_8NullTypeEyE10Policy1000ELNS0_9SortOrderE0EiS6_yiiNS1_21identity_decomposer_tEEEvPT5_SC_PT3_PKSD_PT1_PKSH_PT2_PKSL_T4_iiT6_ --------------------------
	.section	.text._ZN3cub18CUB_300001_SM_10006detail10radix_sort29DeviceRadixSortOnesweepKernelINS1_5radix10policy_hubIiNS0_8NullTypeEyE10Policy1000ELNS0_9SortOrderE0EiS6_yiiNS1_21identity_decomposer_tEEEvPT5_SC_PT3_PKSD_PT1_PKSH_PT2_PKSL_T4_iiT6_,"ax",@progbits
	.align	128
        .global         _ZN3cub18CUB_300001_SM_10006detail10radix_sort29DeviceRadixSortOnesweepKernelINS1_5radix10policy_hubIiNS0_8NullTypeEyE10Policy1000ELNS0_9SortOrderE0EiS6_yiiNS1_21identity_decomposer_tEEEvPT5_SC_PT3_PKSD_PT1_PKSH_PT2_PKSL_T4_iiT6_
        .type           _ZN3cub18CUB_300001_SM_10006detail10radix_sort29DeviceRadixSortOnesweepKernelINS1_5radix10policy_hubIiNS0_8NullTypeEyE10Policy1000ELNS0_9SortOrderE0EiS6_yiiNS1_21identity_decomposer_tEEEvPT5_SC_PT3_PKSD_PT1_PKSH_PT2_PKSL_T4_iiT6_,@function
        .size           _ZN3cub18CUB_300001_SM_10006detail10radix_sort29DeviceRadixSortOnesweepKernelINS1_5radix10policy_hubIiNS0_8NullTypeEyE10Policy1000ELNS0_9SortOrderE0EiS6_yiiNS1_21identity_decomposer_tEEEvPT5_SC_PT3_PKSD_PT1_PKSH_PT2_PKSL_T4_iiT6_,(.L_x_954 - _ZN3cub18CUB_300001_SM_10006detail10radix_sort29DeviceRadixSortOnesweepKernelINS1_5radix10policy_hubIiNS0_8NullTypeEyE10Policy1000ELNS0_9SortOrderE0EiS6_yiiNS1_21identity_decomposer_tEEEvPT5_SC_PT3_PKSD_PT1_PKSH_PT2_PKSL_T4_iiT6_)
        .other          _ZN3cub18CUB_300001_SM_10006detail10radix_sort29DeviceRadixSortOnesweepKernelINS1_5radix10policy_hubIiNS0_8NullTypeEyE10Policy1000ELNS0_9SortOrderE0EiS6_yiiNS1_21identity_decomposer_tEEEvPT5_SC_PT3_PKSD_PT1_PKSH_PT2_PKSL_T4_iiT6_,@"STO_CUDA_ENTRY STV_DEFAULT"
_ZN3cub18CUB_300001_SM_10006detail10radix_sort29DeviceRadixSortOnesweepKernelINS1_5radix10policy_hubIiNS0_8NullTypeEyE10Policy1000ELNS0_9SortOrderE0EiS6_yiiNS1_21identity_decomposer_tEEEvPT5_SC_PT3_PKSD_PT1_PKSH_PT2_PKSL_T4_iiT6_:
.text._ZN3cub18CUB_300001_SM_10006detail10radix_sort29DeviceRadixSortOnesweepKernelINS1_5radix10policy_hubIiNS0_8NullTypeEyE10Policy1000ELNS0_9SortOrderE0EiS6_yiiNS1_21identity_decomposer_tEEEvPT5_SC_PT3_PKSD_PT1_PKSH_PT2_PKSL_T4_iiT6_:
[----:B------:R-:W-:Y:S01]  /*0000*/  LDC R1, c[0x0][0x37c] ;  /* 0x0000df00ff017b82 */ /* 0x000fe20000000800 */
[----:B------:R-:W0:Y:S01]  /*0010*/  S2R R3, SR_TID.X ;  /* 0x0000000000037919 */ /* 0x000e220000002100 */
[----:B------:R-:W1:Y:S01]  /*0020*/  LDCU.64 UR8, c[0x0][0x358] ;  /* 0x00006b00ff0877ac */ /* 0x000e620008000a00 */
[----:B------:R-:W-:Y:S01]  /*0030*/  BSSY.RECONVERGENT B0, `(.L_x_0) ;  /* 0x000000a000007945 */ /* 0x000fe20003800200 */
[----:B0-----:R-:W-:-:S13]  /*0040*/  ISETP.NE.AND P0, PT, R3, RZ, PT ;  /* 0x000000ff0300720c */ /* 0x001fda0003f05270 */
[----:B-1----:R-:W-:Y:S05]  /*0050*/  @P0 BRA `(.L_x_1) ;  /* 0x00000000001c0947 */ /* 0x002fea0003800000 */
[----:B------:R-:W0:Y:S01]  /*0060*/  LDC.64 R4, c[0x0][0x388] ;  /* 0x0000e200ff047b82 */ /* 0x000e220000000a00 */
[----:B------:R-:W-:-:S05]  /*0070*/  IMAD.MOV.U32 R7, RZ, RZ, 0x1 ;  /* 0x00000001ff077424 */ /* 0x000fca00078e00ff */
[----:B0-----:R-:W2:Y:S02]  /*0080*/  ATOMG.E.ADD.STRONG.GPU PT, R4, desc[UR8][R4.64], R7 ;  /* 0x80000007040479a8 */ /* 0x001ea400081ef108 */
[----:B------:R-:W0:Y:S01]  /*0090*/  S2UR UR5, SR_CgaCtaId ;  /* 0x00000000000579c3 */ /* 0x000e220000008800 */
[----:B------:R-:W-:Y:S02]  /*00a0*/  UMOV UR4, 0x400 ;  /* 0x0000040000047882 */ /* 0x000fe40000000000 */
[----:B0-----:R-:W-:-:S09]  /*00b0*/  ULEA UR4, UR5, UR4, 0x18 ;  /* 0x0000000405047291 */ /* 0x001fd2000f8ec0ff */
[----:B--2---:R0:W-:Y:S03]  /*00c0*/  STS [UR4+0x7200], R4 ;  /* 0x00720004ff007988 */ /* 0x0041e60008000804 */
.L_x_1:
[----:B------:R-:W-:Y:S05]  /*00d0*/  BSYNC.RECONVERGENT B0 ;  /* 0x0000000000007941 */ /* 0x000fea0003800200 */
.L_x_0:
[----:B------:R-:W1:Y:S08]  /*00e0*/  S2UR UR5, SR_CgaCtaId ;  /* 0x00000000000579c3 */ /* 0x000e700000008800 */
[----:B------:R-:W-:Y:S06]  /*00f0*/  BAR.SYNC.DEFER_BLOCKING 0x0 ;  /* 0x0000000000007b1d */ /* 0x000fec0000010000 */
[----:B------:R-:W-:Y:S01]  /*0100*/  UMOV UR4, 0x400 ;  /* 0x0000040000047882 */ /* 0x000fe20000000000 */
[----:B------:R-:W2:Y:S01]  /*0110*/  S2R R46, SR_LANEID ;  /* 0x00000000002e7919 */ /* 0x000ea20000000000 */
[----:B-1----:R-:W-:Y:S01]  /*0120*/  ULEA UR4, UR5, UR4, 0x18 ;  /* 0x0000000405047291 */ /* 0x002fe2000f8ec0ff */
[----:B------:R-:W1:Y:S08]  /*0130*/  LDCU UR5, c[0x0][0x3c0] ;  /* 0x00007800ff0577ac */ /* 0x000e700008000800 */
[----:B------:R-:W3:Y:S02]  /*0140*/  LDS R0, [UR4+0x7200] ;  /* 0x00720004ff007984 */ /* 0x000ee40008000800 */
[----:B---3--:R-:W-:-:S13]  /*0150*/  R2UR UR7, R0 ;  /* 0x00000000000772ca */ /* 0x008fda00000e0000 */
[----:B------:R-:W-:-:S04]  /*0160*/  UIMAD UR6, UR7, 0x1c80, URZ ;  /* 0x00001c80070678a4 */ /* 0x000fc8000f8e02ff */
[----:B------:R-:W-:Y:S02]  /*0170*/  UIADD3 UR10, UPT, UPT, UR6, 0x1c80, URZ ;  /* 0x00001c80060a7890 */ /* 0x000fe4000fffe0ff */
[----:B------:R-:W-:Y:S02]  /*0180*/  USHF.R.S32.HI UR11, URZ, 0x1f, UR6 ;  /* 0x0000001fff0b7899 */ /* 0x000fe40008011406 */
[----:B-1----:R-:W-:-:S09]  /*0190*/  UISETP.GT.AND UP0, UPT, UR10, UR5, UPT ;  /* 0x000000050a00728c */ /* 0x002fd2000bf04270 */
[----:B--2---:R-:W-:Y:S05]  /*01a0*/  BRA.U UP0, `(.L_x_2) ;  /* 0x0000000100707547 */ /* 0x004fea000b800000 */
[----:B------:R-:W0:Y:S01]  /*01b0*/  LDCU.64 UR12, c[0x0][0x3a8] ;  /* 0x00007500ff0c77ac */ /* 0x000e220008000a00 */
[C---:B------:R-:W-:Y:S02]  /*01c0*/  LOP3.LUT R0, R3.reuse, 0x1f, RZ, 0xc0, !PT ;  /* 0x0000001f03007812 */ /* 0x040fe400078ec0ff */
[----:B------:R-:W-:-:S05]  /*01d0*/  LOP3.LUT R5, R3, 0x3e0, RZ, 0xc0, !PT ;  /* 0x000003e003057812 */ /* 0x000fca00078ec0ff */
[----:B------:R-:W-:-:S05]  /*01e0*/  IMAD R0, R5, 0x13, R0 ;  /* 0x0000001305007824 */ /* 0x000fca00078e0200 */
[----:B------:R-:W-:-:S05]  /*01f0*/  IADD3 R0, P0, PT, R0, UR6, RZ ;  /* 0x0000000600007c10 */ /* 0x000fca000ff1e0ff */
[----:B------:R-:W-:Y:S01]  /*0200*/  IMAD.X R5, RZ, RZ, UR11, P0 ;  /* 0x0000000bff057e24 */ /* 0x000fe200080e06ff */
[----:B0-----:R-:W-:-:S04]  /*0210*/  LEA R4, P0, R0, UR12, 0x2 ;  /* 0x0000000c00047c11 */ /* 0x001fc8000f8010ff */
[----:B------:R-:W-:-:S05]  /*0220*/  LEA.HI.X R5, R0, UR13, R5, 0x2, P0 ;  /* 0x0000000d00057c11 */ /* 0x000fca00080f1405 */
[----:B------:R0:W5:Y:S04]  /*0230*/  LDG.E R44, desc[UR8][R4.64] ;  /* 0x00000008042c7981 */ /* 0x000168000c1e1900 */
        /* <DEDUP_REMOVED lines=17> */
[----:B------:R0:W5:Y:S01]  /*0350*/  LDG.E R24, desc[UR8][R4.64+0x900] ;  /* 0x0009000804187981 */ /* 0x000162000c1e1900 */
[----:B------:R-:W-:Y:S05]  /*0360*/  BRA `(.L_x_3) ;  /* 0x0000000400507947 */ /* 0x000fea0003800000 */
.L_x_2:
[C---:B------:R-:W-:Y:S01]  /*0370*/  LOP3.LUT R0, R3.reuse, 0x1f, RZ, 0xc0, !PT ;  /* 0x0000001f03007812 */ /* 0x040fe200078ec0ff */
[----:B------:R-:W1:Y:S01]  /*0380*/  LDCU.64 UR12, c[0x0][0x3a8] ;  /* 0x00007500ff0c77ac */ /* 0x000e620008000a00 */
[----:B------:R-:W-:Y:S01]  /*0390*/  LOP3.LUT R5, R3, 0x3e0, RZ, 0xc0, !PT ;  /* 0x000003e003057812 */ /* 0x000fe200078ec0ff */
[----:B------:R-:W-:Y:S01]  /*03a0*/  IMAD.MOV.U32 R44, RZ, RZ, 0x7fffffff ;  /* 0x7fffffffff2c7424 */ /* 0x000fe200078e00ff */
[----:B------:R-:W-:Y:S01]  /*03b0*/  UIADD3 UR5, UPT, UPT, -UR6, UR5, URZ ;  /* 0x0000000506057290 */ /* 0x000fe2000fffe1ff */
[----:B------:R-:W-:Y:S02]  /*03c0*/  IMAD.MOV.U32 R42, RZ, RZ, 0x7fffffff ;  /* 0x7fffffffff2a7424 */ /* 0x000fe400078e00ff */
[----:B------:R-:W-:Y:S02]  /*03d0*/  IMAD R7, R5, 0x13, R0 ;  /* 0x0000001305077824 */ /* 0x000fe400078e0200 */
[----:B------:R-:W-:Y:S02]  /*03e0*/  IMAD.MOV.U32 R43, RZ, RZ, 0x7fffffff ;  /* 0x7fffffffff2b7424 */ /* 0x000fe400078e00ff */
[C---:B------:R-:W-:Y:S01]  /*03f0*/  VIADD R0, R7.reuse, 0x20 ;  /* 0x0000002007007836 */ /* 0x040fe20000000000 */
[C---:B------:R-:W-:Y:S01]  /*0400*/  ISETP.GE.AND P1, PT, R7.reuse, UR5, PT ;  /* 0x0000000507007c0c */ /* 0x040fe2000bf26270 */
[----:B------:R-:W-:-:S02]  /*0410*/  VIADD R5, R7, 0x60 ;  /* 0x0000006007057836 */ /* 0x000fc40000000000 */
[C---:B0-----:R-:W-:Y:S01]  /*0420*/  VIADD R4, R7.reuse, 0x40 ;  /* 0x0000004007047836 */ /* 0x041fe20000000000 */
[----:B------:R-:W-:Y:S01]  /*0430*/  ISETP.GE.AND P2, PT, R0, UR5, PT ;  /* 0x0000000500007c0c */ /* 0x000fe2000bf46270 */
[C---:B------:R-:W-:Y:S01]  /*0440*/  VIADD R8, R7.reuse, 0xa0 ;  /* 0x000000a007087836 */ /* 0x040fe20000000000 */
[C---:B------:R-:W-:Y:S01]  /*0450*/  IADD3 R0, P0, PT, R7.reuse, UR6, RZ ;  /* 0x0000000607007c10 */ /* 0x040fe2000ff1e0ff */
[----:B------:R-:W-:Y:S01]  /*0460*/  VIADD R6, R7, 0x80 ;  /* 0x0000008007067836 */ /* 0x000fe20000000000 */
[----:B------:R-:W-:Y:S01]  /*0470*/  ISETP.GE.AND P4, PT, R5, UR5, PT ;  /* 0x0000000505007c0c */ /* 0x000fe2000bf86270 */
[----:B------:R-:W-:Y:S01]  /*0480*/  VIADD R9, R7, 0xc0 ;  /* 0x000000c007097836 */ /* 0x000fe20000000000 */
[----:B------:R-:W-:Y:S01]  /*0490*/  ISETP.GE.AND P3, PT, R4, UR5, PT ;  /* 0x0000000504007c0c */ /* 0x000fe2000bf66270 */
[----:B------:R-:W-:Y:S01]  /*04a0*/  IMAD.X R5, RZ, RZ, UR11, P0 ;  /* 0x0000000bff057e24 */ /* 0x000fe200080e06ff */
[----:B-1----:R-:W-:Y:S02]  /*04b0*/  LEA R4, P0, R0, UR12, 0x2 ;  /* 0x0000000c00047c11 */ /* 0x002fe4000f8010ff */
[----:B------:R-:W-:-:S02]  /*04c0*/  ISETP.GE.AND P6, PT, R8, UR5, PT ;  /* 0x0000000508007c0c */ /* 0x000fc4000bfc6270 */
[----:B------:R-:W-:Y:S01]  /*04d0*/  LEA.HI.X R5, R0, UR13, R5, 0x2, P0 ;  /* 0x0000000d00057c11 */ /* 0x000fe200080f1405 */
[----:B------:R-:W-:Y:S01]  /*04e0*/  VIADD R0, R7, 0xe0 ;  /* 0x000000e007007836 */ /* 0x000fe20000000000 */
[----:B------:R-:W-:Y:S01]  /*04f0*/  ISETP.GE.AND P5, PT, R6, UR5, PT ;  /* 0x0000000506007c0c */ /* 0x000fe2000bfa6270 */
[----:B------:R-:W-:Y:S01]  /*0500*/  IMAD.MOV.U32 R8, RZ, RZ, 0x7fffffff ;  /* 0x7fffffffff087424 */ /* 0x000fe200078e00ff */
[----:B------:R-:W-:Y:S01]  /*0510*/  ISETP.GE.AND P0, PT, R9, UR5, PT ;  /* 0x0000000509007c0c */ /* 0x000fe2000bf06270 */
[----:B------:R1:W5:Y:S01]  /*0520*/  @!P1 LDG.E R44, desc[UR8][R4.64] ;  /* 0x00000008042c9981 */ /* 0x000362000c1e1900 */
[----:B------:R-:W-:Y:S01]  /*0530*/  ISETP.GE.AND P1, PT, R0, UR5, PT ;  /* 0x0000000500007c0c */ /* 0x000fe2000bf26270 */
[C---:B------:R-:W-:Y:S02]  /*0540*/  VIADD R0, R7.reuse, 0x120 ;  /* 0x0000012007007836 */ /* 0x040fe40000000000 */
[----:B------:R1:W5:Y:S01]  /*0550*/  @!P3 LDG.E R42, desc[UR8][R4.64+0x100] ;  /* 0x00010008042ab981 */ /* 0x000362000c1e1900 */
[----:B------:R-:W-:-:S02]  /*0560*/  VIADD R6, R7, 0x100 ;  /* 0x0000010007067836 */ /* 0x000fc40000000000 */
[----:B------:R-:W-:Y:S01]  /*0570*/  ISETP.GE.AND P3, PT, R0, UR5, PT ;  /* 0x0000000500007c0c */ /* 0x000fe2000bf66270 */
[----:B------:R-:W-:Y:S01]  /*0580*/  VIADD R0, R7, 0x140 ;  /* 0x0000014007007836 */ /* 0x000fe20000000000 */
[----:B------:R1:W5:Y:S01]  /*0590*/  @!P4 LDG.E R8, desc[UR8][R4.64+0x180] ;  /* 0x000180080408c981 */ /* 0x000362000c1e1900 */
[----:B------:R-:W-:-:S03]  /*05a0*/  IMAD.MOV.U32 R10, RZ, RZ, 0x7fffffff ;  /* 0x7fffffffff0a7424 */ /* 0x000fc600078e00ff */
[----:B------:R-:W-:Y:S01]  /*05b0*/  ISETP.GE.AND P4, PT, R0, UR5, PT ;  /* 0x0000000500007c0c */ /* 0x000fe2000bf86270 */
[C---:B------:R-:W-:Y:S01]  /*05c0*/  VIADD R0, R7.reuse, 0x180 ;  /* 0x0000018007007836 */ /* 0x040fe20000000000 */
[----:B------:R1:W5:Y:S01]  /*05d0*/  @!P2 LDG.E R43, desc[UR8][R4.64+0x80] ;  /* 0x00008008042ba981 */ /* 0x000362000c1e1900 */
[----:B------:R-:W-:Y:S01]  /*05e0*/  ISETP.GE.AND P2, PT, R6, UR5, PT ;  /* 0x0000000506007c0c */ /* 0x000fe2000bf46270 */
[----:B------:R-:W-:Y:S02]  /*05f0*/  IMAD.MOV.U32 R12, RZ, RZ, 0x7fffffff ;  /* 0x7fffffffff0c7424 */ /* 0x000fe400078e00ff */
[----:B------:R1:W5:Y:S01]  /*0600*/  @!P6 LDG.E R10, desc[UR8][R4.64+0x280] ;  /* 0x00028008040ae981 */ /* 0x000362000c1e1900 */
[----:B------:R-:W-:Y:S01]  /*0610*/  ISETP.GE.AND P6, PT, R0, UR5, PT ;  /* 0x0000000500007c0c */ /* 0x000fe2000bfc6270 */
[C---:B------:R-:W-:Y:S02]  /*0620*/  VIADD R0, R7.reuse, 0x1a0 ;  /* 0x000001a007007836 */ /* 0x040fe40000000000 */
[----:B------:R-:W-:Y:S01]  /*0630*/  IMAD.MOV.U32 R9, RZ, RZ, 0x7fffffff ;  /* 0x7fffffffff097424 */ /* 0x000fe200078e00ff */
[----:B------:R1:W5:Y:S01]  /*0640*/  @!P0 LDG.E R12, desc[UR8][R4.64+0x300] ;  /* 0x00030008040c8981 */ /* 0x000362000c1e1900 */
[----:B------:R-:W-:Y:S01]  /*0650*/  VIADD R6, R7, 0x160 ;  /* 0x0000016007067836 */ /* 0x000fe20000000000 */
[----:B------:R-:W-:Y:S01]  /*0660*/  ISETP.GE.AND P0, PT, R0, UR5, PT ;  /* 0x0000000500007c0c */ /* 0x000fe2000bf06270 */
[----:B------:R-:W-:-:S02]  /*0670*/  IMAD.MOV.U32 R14, RZ, RZ, 0x7fffffff ;  /* 0x7fffffffff0e7424 */ /* 0x000fc400078e00ff */
[C---:B------:R-:W-:Y:S01]  /*0680*/  VIADD R0, R7.reuse, 0x1e0 ;  /* 0x000001e007007836 */ /* 0x040fe20000000000 */
[----:B------:R1:W5:Y:S01]  /*0690*/  @!P5 LDG.E R9, desc[UR8][R4.64+0x200] ;  /* 0x000200080409d981 */ /* 0x000362000c1e1900 */
[----:B------:R-:W-:Y:S01]  /*06a0*/  ISETP.GE.AND P5, PT, R6, UR5, PT ;  /* 0x0000000506007c0c */ /* 0x000fe2000bfa6270 */
[----:B------:R-:W-:Y:S02]  /*06b0*/  IMAD.MOV.U32 R13, RZ, RZ, 0x7fffffff ;  /* 0x7fffffffff0d7424 */ /* 0x000fe400078e00ff */
[----:B------:R1:W5:Y:S01]  /*06c0*/  @!P2 LDG.E R14, desc[UR8][R4.64+0x400] ;  /* 0x00040008040ea981 */ /* 0x000362000c1e1900 */
[----:B------:R-:W-:Y:S01]  /*06d0*/  IMAD.MOV.U32 R15, RZ, RZ, 0x7fffffff ;  /* 0x7fffffffff0f7424 */ /* 0x000fe200078e00ff */
[----:B------:R-:W-:Y:S01]  /*06e0*/  ISETP.GE.AND P2, PT, R0, UR5, PT ;  /* 0x0000000500007c0c */ /* 0x000fe2000bf46270 */
[C---:B------:R-:W-:Y:S01]  /*06f0*/  VIADD R6, R7.reuse, 0x1c0 ;  /* 0x000001c007067836 */ /* 0x040fe20000000000 */
[----:B------:R1:W5:Y:S01]  /*0700*/  @!P1 LDG.E R13, desc[UR8][R4.64+0x380] ;  /* 0x00038008040d9981 */ /* 0x000362000c1e1900 */
[----:B------:R-:W-:-:S02]  /*0710*/  VIADD R0, R7, 0x200 ;  /* 0x0000020007007836 */ /* 0x000fc40000000000 */
[----:B------:R-:W-:Y:S01]  /*0720*/  IMAD.MOV.U32 R16, RZ, RZ, 0x7fffffff ;  /* 0x7fffffffff107424 */ /* 0x000fe200078e00ff */
[----:B------:R1:W5:Y:S01]  /*0730*/  @!P3 LDG.E R15, desc[UR8][R4.64+0x480] ;  /* 0x00048008040fb981 */ /* 0x000362000c1e1900 */
[----:B------:R-:W-:Y:S01]  /*0740*/  IMAD.MOV.U32 R17, RZ, RZ, 0x7fffffff ;  /* 0x7fffffffff117424 */ /* 0x000fe200078e00ff */
[----:B------:R-:W-:Y:S01]  /*0750*/  ISETP.GE.AND P1, PT, R6, UR5, PT ;  /* 0x0000000506007c0c */ /* 0x000fe2000bf26270 */
[C---:B------:R-:W-:Y:S01]  /*0760*/  VIADD R6, R7.reuse, 0x220 ;  /* 0x0000022007067836 */ /* 0x040fe20000000000 */
[----:B------:R-:W-:Y:S01]  /*0770*/  ISETP.GE.AND P3, PT, R0, UR5, PT ;  /* 0x0000000500007c0c */ /* 0x000fe2000bf66270 */
[----:B------:R-:W-:Y:S01]  /*0780*/  VIADD R0, R7, 0x240 ;  /* 0x0000024007007836 */ /* 0x000fe20000000000 */
[----:B------:R1:W5:Y:S02]  /*0790*/  @!P4 LDG.E R16, desc[UR8][R4.64+0x500] ;  /* 0x000500080410c981 */ /* 0x000364000c1e1900 */
[----:B------:R-:W-:Y:S02]  /*07a0*/  ISETP.GE.AND P4, PT, R6, UR5, PT ;  /* 0x0000000506007c0c */ /* 0x000fe4000bf86270 */
[----:B------:R1:W5:Y:S01]  /*07b0*/  @!P5 LDG.E R17, desc[UR8][R4.64+0x580] ;  /* 0x000580080411d981 */ /* 0x000362000c1e1900 */
[----:B------:R-:W-:Y:S01]  /*07c0*/  ISETP.GE.AND P5, PT, R0, UR5, PT ;  /* 0x0000000500007c0c */ /* 0x000fe2000bfa6270 */
[----:B------:R-:W-:-:S02]  /*07d0*/  IMAD.MOV.U32 R18, RZ, RZ, 0x7fffffff ;  /* 0x7fffffffff127424 */ /* 0x000fc400078e00ff */
[----:B------:R-:W-:Y:S02]  /*07e0*/  IMAD.MOV.U32 R19, RZ, RZ, 0x7fffffff ;  /* 0x7fffffffff137424 */ /* 0x000fe400078e00ff */
[----:B------:R-:W-:Y:S02]  /*07f0*/  IMAD.MOV.U32 R20, RZ, RZ, 0x7fffffff ;  /* 0x7fffffffff147424 */ /* 0x000fe400078e00ff */
[----:B------:R-:W-:Y:S01]  /*0800*/  IMAD.MOV.U32 R21, RZ, RZ, 0x7fffffff ;  /* 0x7fffffffff157424 */ /* 0x000fe200078e00ff */
[----:B------:R1:W5:Y:S01]  /*0810*/  @!P6 LDG.E R18, desc[UR8][R4.64+0x600] ;  /* 0x000600080412e981 */ /* 0x000362000c1e1900 */
[----:B------:R-:W-:Y:S02]  /*0820*/  IMAD.MOV.U32 R22, RZ, RZ, 0x7fffffff ;  /* 0x7fffffffff167424 */ /* 0x000fe400078e00ff */
[----:B------:R-:W-:Y:S01]  /*0830*/  IMAD.MOV.U32 R23, RZ, RZ, 0x7fffffff ;  /* 0x7fffffffff177424 */ /* 0x000fe200078e00ff */
[----:B------:R1:W5:Y:S01]  /*0840*/  @!P0 LDG.E R19, desc[UR8][R4.64+0x680] ;  /* 0x0006800804138981 */ /* 0x000362000c1e1900 */
[----:B------:R-:W-:-:S03]  /*0850*/  IMAD.MOV.U32 R24, RZ, RZ, 0x7fffffff ;  /* 0x7fffffffff187424 */ /* 0x000fc600078e00ff */
[----:B------:R1:W5:Y:S04]  /*0860*/  @!P1 LDG.E R20, desc[UR8][R4.64+0x700] ;  /* 0x0007000804149981 */ /* 0x000368000c1e1900 */
[----:B------:R1:W5:Y:S04]  /*0870*/  @!P2 LDG.E R21, desc[UR8][R4.64+0x780] ;  /* 0x000780080415a981 */ /* 0x000368000c1e1900 */
[----:B------:R1:W5:Y:S04]  /*0880*/  @!P3 LDG.E R22, desc[UR8][R4.64+0x800] ;  /* 0x000800080416b981 */ /* 0x000368000c1e1900 */
[----:B------:R1:W5:Y:S04]  /*0890*/  @!P4 LDG.E R23, desc[UR8][R4.64+0x880] ;  /* 0x000880080417c981 */ /* 0x000368000c1e1900 */
[----:B------:R1:W5:Y:S02]  /*08a0*/  @!P5 LDG.E R24, desc[UR8][R4.64+0x900] ;  /* 0x000900080418d981 */ /* 0x000364000c1e1900 */
.L_x_3:
[----:B01----:R-:W-:Y:S01]  /*08b0*/  VIMNMX R5, PT, PT, R46, 0xe0, !PT ;  /* 0x000000e02e057848 */ /* 0x003fe20007fe0100 */
[----:B------:R-:W0:Y:S01]  /*08c0*/  LDCU UR5, c[0x0][0x3c8] ;  /* 0x00007900ff0577ac */ /* 0x000e220008000800 */
[----:B------:R-:W-:Y:S01]  /*08d0*/  SHF.R.U32.HI R0, RZ, 0x5, R3 ;  /* 0x00000005ff007819 */ /* 0x000fe20000011603 */
[----:B------:R-:W-:Y:S01]  /*08e0*/  BSSY.RECONVERGENT B0, `(.L_x_4) ;  /* 0x0000026000007945 */ /* 0x000fe20003800200 */
[--C-:B------:R-:W-:Y:S01]  /*08f0*/  IADD3 R5, PT, PT, R5, 0x1f, -R46.reuse ;  /* 0x0000001f05057810 */ /* 0x100fe20007ffe82e */
[----:B------:R-:W-:Y:S01]  /*0900*/  UMOV UR6, 0xffffffff ;  /* 0xffffffff00067882 */ /* 0x000fe20000000000 */
[----:B------:R-:W-:Y:S02]  /*0910*/  IMAD.MOV.U32 R7, RZ, RZ, R46 ;  /* 0x000000ffff077224 */ /* 0x000fe400078e002e */
[C---:B------:R-:W-:Y:S02]  /*0920*/  ISETP.GE.U32.AND P0, PT, R5.reuse, 0x1e0, PT ;  /* 0x000001e00500780c */ /* 0x040fe40003f06070 */
[----:B------:R-:W-:Y:S01]  /*0930*/  LEA.HI R6, R5, 0x1, RZ, 0x1b ;  /* 0x0000000105067811 */ /* 0x000fe200078fd8ff */
[----:B------:R-:W-:-:S03]  /*0940*/  IMAD.SHL.U32 R5, R0, 0x400, RZ ;  /* 0x0000040000057824 */ /* 0x000fc600078e00ff */
[----:B------:R-:W-:-:S04]  /*0950*/  LOP3.LUT R25, R6, 0xf, RZ, 0xc0, !PT ;  /* 0x0000000f06197812 */ /* 0x000fc800078ec0ff */
[----:B------:R-:W-:Y:S01]  /*0960*/  ISETP.NE.AND P1, PT, R25, RZ, PT ;  /* 0x000000ff1900720c */ /* 0x000fe20003f25270 */
[----:B0-----:R-:W-:Y:S02]  /*0970*/  USHF.L.U32 UR5, UR6, UR5, URZ ;  /* 0x0000000506057299 */ /* 0x001fe400080006ff */
[----:B------:R-:W-:Y:S10]  /*0980*/  @!P0 BRA `(.L_x_5) ;  /* 0x00000000006c8947 */ /* 0x000ff40003800000 */
[----:B------:R-:W-:Y:S01]  /*0990*/  IMAD R4, R46, 0x4, R5 ;  /* 0x000000042e047824 */ /* 0x000fe200078e0205 */
[----:B------:R-:W-:Y:S01]  /*09a0*/  LOP3.LUT R0, R6, 0xffffff0, RZ, 0xc0, !PT ;  /* 0x0ffffff006007812 */ /* 0x000fe200078ec0ff */
[----:B------:R-:W-:Y:S02]  /*09b0*/  IMAD.U32 R11, RZ, RZ, UR4 ;  /* 0x00000004ff0b7e24 */ /* 0x000fe4000f8e00ff */
[----:B------:R-:W-:Y:S02]  /*09c0*/  IMAD.MOV.U32 R7, RZ, RZ, R46 ;  /* 0x000000ffff077224 */ /* 0x000fe400078e002e */
[----:B------:R-:W-:Y:S01]  /*09d0*/  IMAD.MOV R0, RZ, RZ, -R0 ;  /* 0x000000ffff007224 */ /* 0x000fe200078e0a00 */
[----:B------:R-:W-:-:S07]  /*09e0*/  IADD3 R4, PT, PT, R4, 0x400, R11 ;  /* 0x0000040004047810 */ /* 0x000fce0007ffe00b */
.L_x_6:
[----:B------:R-:W-:Y:S01]  /*09f0*/  VIADD R0, R0, 0x10 ;  /* 0x0000001000007836 */ /* 0x000fe20000000000 */
[----:B------:R-:W-:Y:S01]  /*0a00*/  STS [R4+-0x400], RZ ;  /* 0xfffc00ff04007388 */ /* 0x000fe20000000800 */
[----:B------:R-:W-:-:S03]  /*0a10*/  VIADD R7, R7, 0x200 ;  /* 0x0000020007077836 */ /* 0x000fc60000000000 */
[----:B------:R-:W-:Y:S01]  /*0a20*/  ISETP.NE.AND P0, PT, R0, RZ, PT ;  /* 0x000000ff0000720c */ /* 0x000fe20003f05270 */
[----:B------:R-:W-:Y:S04]  /*0a30*/  STS [R4+-0x380], RZ ;  /* 0xfffc80ff04007388 */ /* 0x000fe80000000800 */
[----:B------:R-:W-:Y:S04]  /*0a40*/  STS [R4+-0x300], RZ ;  /* 0xfffd00ff04007388 */ /* 0x000fe80000000800 */
[----:B------:R-:W-:Y:S04]  /*0a50*/  STS [R4+-0x280], RZ ;  /* 0xfffd80ff04007388 */ /* 0x000fe80000000800 */
[----:B------:R-:W-:Y:S04]  /*0a60*/  STS [R4+-0x200], RZ ;  /* 0xfffe00ff04007388 */ /* 0x000fe80000000800 */
[----:B------:R-:W-:Y:S04]  /*0a70*/  STS [R4+-0x180], RZ ;  /* 0xfffe80ff04007388 */ /* 0x000fe80000000800 */
[----:B------:R-:W-:Y:S04]  /*0a80*/  STS [R4+-0x100], RZ ;  /* 0xffff00ff04007388 */ /* 0x000fe80000000800 */
[----:B------:R-:W-:Y:S04]  /*0a90*/  STS [R4+-0x80], RZ ;  /* 0xffff80ff04007388 */ /* 0x000fe80000000800 */
[----:B------:R-:W-:Y:S04]  /*0aa0*/  STS [R4], RZ ;  /* 0x000000ff04007388 */ /* 0x000fe80000000800 */
[----:B------:R-:W-:Y:S04]  /*0ab0*/  STS [R4+0x80], RZ ;  /* 0x000080ff04007388 */ /* 0x000fe80000000800 */
[----:B------:R-:W-:Y:S04]  /*0ac0*/  STS [R4+0x100], RZ ;  /* 0x000100ff04007388 */ /* 0x000fe80000000800 */
[----:B------:R-:W-:Y:S04]  /*0ad0*/  STS [R4+0x180], RZ ;  /* 0x000180ff04007388 */ /* 0x000fe80000000800 */
[----:B------:R-:W-:Y:S04]  /*0ae0*/  STS [R4+0x200], RZ ;  /* 0x000200ff04007388 */ /* 0x000fe80000000800 */
[----:B------:R-:W-:Y:S04]  /*0af0*/  STS [R4+0x280], RZ ;  /* 0x000280ff04007388 */ /* 0x000fe80000000800 */
[----:B------:R-:W-:Y:S04]  /*0b00*/  STS [R4+0x300], RZ ;  /* 0x000300ff04007388 */ /* 0x000fe80000000800 */
[----:B------:R0:W-:Y:S02]  /*0b10*/  STS [R4+0x380], RZ ;  /* 0x000380ff04007388 */ /* 0x0001e40000000800 */
[----:B0-----:R-:W-:Y:S01]  /*0b20*/  VIADD R4, R4, 0x800 ;  /* 0x0000080004047836 */ /* 0x001fe20000000000 */
[----:B------:R-:W-:Y:S06]  /*0b30*/  @P0 BRA `(.L_x_6) ;  /* 0xfffffffc00ac0947 */ /* 0x000fec000383ffff */
.L_x_5:
[----:B------:R-:W-:Y:S05]  /*0b40*/  BSYNC.RECONVERGENT B0 ;  /* 0x0000000000007941 */ /* 0x000fea0003800200 */
.L_x_4:
[----:B------:R-:W-:Y:S01]  /*0b50*/  BSSY.RECONVERGENT B0, `(.L_x_7) ;  /* 0x0000026000007945 */ /* 0x000fe20003800200 */
[----:B------:R-:W-:-:S03]  /*0b60*/  VIADD R4, R5, UR4 ;  /* 0x0000000405047c36 */ /* 0x000fc60008000000 */
[----:B------:R-:W-:Y:S05]  /*0b70*/  @!P1 BRA `(.L_x_8) ;  /* 0x00000000008c9947 */ /* 0x000fea0003800000 */
[----:B------:R-:W-:Y:S01]  /*0b80*/  ISETP.GE.U32.AND P0, PT, R25, 0x8, PT ;  /* 0x000000081900780c */ /* 0x000fe20003f06070 */
[----:B------:R-:W-:Y:S01]  /*0b90*/  BSSY.RECONVERGENT B1, `(.L_x_9) ;  /* 0x000000e000017945 */ /* 0x000fe20003800200 */
[----:B------:R-:W-:-:S04]  /*0ba0*/  LOP3.LUT R11, R6, 0x7, RZ, 0xc0, !PT ;  /* 0x00000007060b7812 */ /* 0x000fc800078ec0ff */
[----:B------:R-:W-:-:S07]  /*0bb0*/  ISETP.NE.AND P1, PT, R11, RZ, PT ;  /* 0x000000ff0b00720c */ /* 0x000fce0003f25270 */
[----:B------:R-:W-:Y:S06]  /*0bc0*/  @!P0 BRA `(.L_x_10) ;  /* 0x0000000000288947 */ /* 0x000fec0003800000 */
[C---:B------:R-:W-:Y:S02]  /*0bd0*/  IMAD R0, R7.reuse, 0x4, R4 ;  /* 0x0000000407007824 */ /* 0x040fe400078e0204 */
[----:B------:R-:W-:-:S03]  /*0be0*/  VIADD R7, R7, 0x100 ;  /* 0x0000010007077836 */ /* 0x000fc60000000000 */
[----:B------:R0:W-:Y:S04]  /*0bf0*/  STS [R0], RZ ;  /* 0x000000ff00007388 */ /* 0x0001e80000000800 */
[----:B------:R0:W-:Y:S04]  /*0c00*/  STS [R0+0x80], RZ ;  /* 0x000080ff00007388 */ /* 0x0001e80000000800 */
[----:B------:R0:W-:Y:S04]  /*0c10*/  STS [R0+0x100], RZ ;  /* 0x000100ff00007388 */ /* 0x0001e80000000800 */
[----:B------:R0:W-:Y:S04]  /*0c20*/  STS [R0+0x180], RZ ;  /* 0x000180ff00007388 */ /* 0x0001e80000000800 */
[----:B------:R0:W-:Y:S04]  /*0c30*/  STS [R0+0x200], RZ ;  /* 0x000200ff00007388 */ /* 0x0001e80000000800 */
[----:B------:R0:W-:Y:S04]  /*0c40*/  STS [R0+0x280], RZ ;  /* 0x000280ff00007388 */ /* 0x0001e80000000800 */
[----:B------:R0:W-:Y:S04]  /*0c50*/  STS [R0+0x300], RZ ;  /* 0x000300ff00007388 */ /* 0x0001e80000000800 */
[----:B------:R0:W-:Y:S02]  /*0c60*/  STS [R0+0x380], RZ ;  /* 0x000380ff00007388 */ /* 0x0001e40000000800 */
.L_x_10:
[----:B------:R-:W-:Y:S05]  /*0c70*/  BSYNC.RECONVERGENT B1 ;  /* 0x0000000000017941 */ /* 0x000fea0003800200 */
.L_x_9:
[----:B------:R-:W-:Y:S05]  /*0c80*/  @!P1 BRA `(.L_x_8) ;  /* 0x0000000000489947 */ /* 0x000fea0003800000 */
[----:B------:R-:W-:Y:S02]  /*0c90*/  ISETP.GE.U32.AND P0, PT, R11, 0x4, PT ;  /* 0x000000040b00780c */ /* 0x000fe40003f06070 */
[----:B------:R-:W-:-:S04]  /*0ca0*/  LOP3.LUT R6, R6, 0x3, RZ, 0xc0, !PT ;  /* 0x0000000306067812 */ /* 0x000fc800078ec0ff */
[----:B------:R-:W-:-:S07]  /*0cb0*/  ISETP.NE.AND P1, PT, R6, RZ, PT ;  /* 0x000000ff0600720c */ /* 0x000fce0003f25270 */
[C---:B0-----:R-:W-:Y:S02]  /*0cc0*/  @P0 IMAD R0, R7.reuse, 0x4, R4 ;  /* 0x0000000407000824 */ /* 0x041fe400078e0204 */
[----:B------:R-:W-:-:S03]  /*0cd0*/  @P0 VIADD R7, R7, 0x80 ;  /* 0x0000008007070836 */ /* 0x000fc60000000000 */
[----:B------:R1:W-:Y:S04]  /*0ce0*/  @P0 STS [R0], RZ ;  /* 0x000000ff00000388 */ /* 0x0003e80000000800 */
[----:B------:R1:W-:Y:S04]  /*0cf0*/  @P0 STS [R0+0x80], RZ ;  /* 0x000080ff00000388 */ /* 0x0003e80000000800 */
[----:B------:R1:W-:Y:S04]  /*0d00*/  @P0 STS [R0+0x100], RZ ;  /* 0x000100ff00000388 */ /* 0x0003e80000000800 */
[----:B------:R1:W-:Y:S01]  /*0d10*/  @P0 STS [R0+0x180], RZ ;  /* 0x000180ff00000388 */ /* 0x0003e20000000800 */
[----:B------:R-:W-:Y:S05]  /*0d20*/  @!P1 BRA `(.L_x_8) ;  /* 0x0000000000209947 */ /* 0x000fea0003800000 */
[----:B------:R-:W-:Y:S02]  /*0d30*/  IMAD R5, R7, 0x4, R5 ;  /* 0x0000000407057824 */ /* 0x000fe400078e0205 */
[----:B------:R-:W-:Y:S02]  /*0d40*/  IMAD.MOV R6, RZ, RZ, -R6 ;  /* 0x000000ffff067224 */ /* 0x000fe400078e0a06 */
[----:B------:R-:W-:-:S07]  /*0d50*/  VIADD R5, R5, UR4 ;  /* 0x0000000405057c36 */ /* 0x000fce0008000000 */
.L_x_11:
[----:B------:R-:W-:Y:S01]  /*0d60*/  VIADD R6, R6, 0x1 ;  /* 0x0000000106067836 */ /* 0x000fe20000000000 */
[----:B------:R0:W-:Y:S04]  /*0d70*/  STS [R5], RZ ;  /* 0x000000ff05007388 */ /* 0x0001e80000000800 */
[----:B------:R-:W-:Y:S01]  /*0d80*/  ISETP.NE.AND P0, PT, R6, RZ, PT ;  /* 0x000000ff0600720c */ /* 0x000fe20003f05270 */
[----:B0-----:R-:W-:-:S12]  /*0d90*/  VIADD R5, R5, 0x80 ;  /* 0x0000008005057836 */ /* 0x001fd80000000000 */
[----:B------:R-:W-:Y:S05]  /*0da0*/  @P0 BRA `(.L_x_11) ;  /* 0xfffffffc00ec0947 */ /* 0x000fea000383ffff */
.L_x_8:
[----:B------:R-:W-:Y:S05]  /*0db0*/  BSYNC.RECONVERGENT B0 ;  /* 0x0000000000007941 */ /* 0x000fea0003800200 */
.L_x_7:
[----:B------:R-:W2:Y:S01]  /*0dc0*/  LDCU UR6, c[0x0][0x3c4] ;  /* 0x00007880ff0677ac */ /* 0x000ea20008000800 */
[----:B-----5:R-:W-:Y:S01]  /*0dd0*/  LOP3.LUT R45, R44, 0x80000000, RZ, 0x3c, !PT ;  /* 0x800000002c2d7812 */ /* 0x020fe200078e3cff */
[----:B------:R-:W-:Y:S01]  /*0de0*/  BSSY.RECONVERGENT B0, `(.L_x_12) ;  /* 0x0000089000007945 */ /* 0x000fe20003800200 */
[----:B------:R-:W-:Y:S02]  /*0df0*/  LOP3.LUT R6, R43, 0x80000000, RZ, 0x3c, !PT ;  /* 0x800000002b067812 */ /* 0x000fe400078e3cff */
[----:B01----:R-:W-:Y:S02]  /*0e00*/  LOP3.LUT R0, R42, 0x80000000, RZ, 0x3c, !PT ;  /* 0x800000002a007812 */ /* 0x003fe400078e3cff */
[----:B------:R-:W-:Y:S02]  /*0e10*/  LOP3.LUT R41, R8, 0x80000000, RZ, 0x3c, !PT ;  /* 0x8000000008297812 */ /* 0x000fe400078e3cff */
[----:B------:R-:W-:Y:S02]  /*0e20*/  LOP3.LUT R40, R9, 0x80000000, RZ, 0x3c, !PT ;  /* 0x8000000009287812 */ /* 0x000fe400078e3cff */
[----:B------:R-:W-:-:S02]  /*0e30*/  LOP3.LUT R39, R10, 0x80000000, RZ, 0x3c, !PT ;  /* 0x800000000a277812 */ /* 0x000fc400078e3cff */
[----:B------:R-:W-:Y:S02]  /*0e40*/  LOP3.LUT R38, R13, 0x80000000, RZ, 0x3c, !PT ;  /* 0x800000000d267812 */ /* 0x000fe400078e3cff */
[----:B------:R-:W-:Y:S02]  /*0e50*/  LOP3.LUT R37, R14, 0x80000000, RZ, 0x3c, !PT ;  /* 0x800000000e257812 */ /* 0x000fe400078e3cff */
[----:B------:R-:W-:Y:S02]  /*0e60*/  LOP3.LUT R36, R15, 0x80000000, RZ, 0x3c, !PT ;  /* 0x800000000f247812 */ /* 0x000fe400078e3cff */
[----:B--2---:R-:W-:Y:S02]  /*0e70*/  SHF.R.U32.HI R47, RZ, UR6, R45 ;  /* 0x00000006ff2f7c19 */ /* 0x004fe4000801162d */
[----:B------:R-:W-:Y:S02]  /*0e80*/  SHF.R.U32.HI R7, RZ, UR6, R6 ;  /* 0x00000006ff077c19 */ /* 0x000fe40008011606 */
[----:B------:R-:W-:-:S02]  /*0e90*/  LOP3.LUT R47, R47, UR5, RZ, 0x30, !PT ;  /* 0x000000052f2f7c12 */ /* 0x000fc4000f8e30ff */
[----:B------:R-:W-:Y:S02]  /*0ea0*/  SHF.R.U32.HI R11, RZ, UR6, R0 ;  /* 0x00000006ff0b7c19 */ /* 0x000fe40008011600 */
[----:B------:R-:W-:Y:S01]  /*0eb0*/  SHF.R.U32.HI R25, RZ, UR6, R41 ;  /* 0x00000006ff197c19 */ /* 0x000fe20008011629 */
[----:B------:R-:W-:Y:S01]  /*0ec0*/  IMAD R5, R47, 0x4, R4 ;  /* 0x000000042f057824 */ /* 0x000fe200078e0204 */
[----:B------:R-:W-:Y:S01]  /*0ed0*/  LOP3.LUT R7, R7, UR5, RZ, 0x30, !PT ;  /* 0x0000000507077c12 */ /* 0x000fe2000f8e30ff */
[----:B------:R-:W-:Y:S01]  /*0ee0*/  NOP ;  /* 0x0000000000007918 */ /* 0x000fe20000000000 */
[----:B------:R-:W-:Y:S02]  /*0ef0*/  SHF.R.U32.HI R26, RZ, UR6, R40 ;  /* 0x00000006ff1a7c19 */ /* 0x000fe40008011628 */
[----:B------:R0:W-:Y:S01]  /*0f00*/  ATOMS.POPC.INC.32 RZ, [R5+URZ] ;  /* 0x0000000005ff7f8c */ /* 0x0001e2000d8000ff */
[----:B------:R-:W-:Y:S01]  /*0f10*/  LOP3.LUT R11, R11, UR5, RZ, 0x30, !PT ;  /* 0x000000050b0b7c12 */ /* 0x000fe2000f8e30ff */
[----:B------:R-:W-:Y:S01]  /*0f20*/  IMAD R7, R7, 0x4, R4 ;  /* 0x0000000407077824 */ /* 0x000fe200078e0204 */
[----:B------:R-:W-:-:S02]  /*0f30*/  SHF.R.U32.HI R27, RZ, UR6, R39 ;  /* 0x00000006ff1b7c19 */ /* 0x000fc40008011627 */
[----:B------:R-:W-:Y:S01]  /*0f40*/  LOP3.LUT R25, R25, UR5, RZ, 0x30, !PT ;  /* 0x0000000519197c12 */ /* 0x000fe2000f8e30ff */
[--C-:B------:R-:W-:Y:S01]  /*0f50*/  IMAD R11, R11, 0x4, R4.reuse ;  /* 0x000000040b0b7824 */ /* 0x100fe200078e0204 */
[----:B------:R-:W-:Y:S01]  /*0f60*/  LOP3.LUT R27, R27, UR5, RZ, 0x30, !PT ;  /* 0x000000051b1b7c12 */ /* 0x000fe2000f8e30ff */
[----:B------:R1:W-:Y:S01]  /*0f70*/  ATOMS.POPC.INC.32 RZ, [R7+URZ] ;  /* 0x0000000007ff7f8c */ /* 0x0003e2000d8000ff */
[----:B0-----:R-:W-:Y:S01]  /*0f80*/  LOP3.LUT R5, R26, UR5, RZ, 0x30, !PT ;  /* 0x000000051a057c12 */ /* 0x001fe2000f8e30ff */
[--C-:B------:R-:W-:Y:S01]  /*0f90*/  IMAD R25, R25, 0x4, R4.reuse ;  /* 0x0000000419197824 */ /* 0x100fe200078e0204 */
[----:B------:R-:W-:Y:S01]  /*0fa0*/  LOP3.LUT R26, R12, 0x80000000, RZ, 0x3c, !PT ;  /* 0x800000000c1a7812 */ /* 0x000fe200078e3cff */
[----:B------:R0:W-:Y:S01]  /*0fb0*/  ATOMS.POPC.INC.32 RZ, [R11+URZ] ;  /* 0x000000000bff7f8c */ /* 0x0001e2000d8000ff */
[----:B------:R-:W-:Y:S01]  /*0fc0*/  LOP3.LUT R35, R16, 0x80000000, RZ, 0x3c, !PT ;  /* 0x8000000010237812 */ /* 0x000fe200078e3cff */
[----:B------:R-:W-:Y:S01]  /*0fd0*/  IMAD R5, R5, 0x4, R4 ;  /* 0x0000000405057824 */ /* 0x000fe200078e0204 */
[----:B------:R-:W-:Y:S01]  /*0fe0*/  SHF.R.U32.HI R26, RZ, UR6, R26 ;  /* 0x00000006ff1a7c19 */ /* 0x000fe2000801161a */
[----:B------:R-:W-:Y:S01]  /*0ff0*/  IMAD R27, R27, 0x4, R4 ;  /* 0x000000041b1b7824 */ /* 0x000fe200078e0204 */
[----:B------:R2:W-:Y:S01]  /*1000*/  ATOMS.POPC.INC.32 RZ, [R25+URZ] ;  /* 0x0000000019ff7f8c */ /* 0x0005e2000d8000ff */
[----:B-1----:R-:W-:-:S02]  /*1010*/  SHF.R.U32.HI R7, RZ, UR6, R37 ;  /* 0x00000006ff077c19 */ /* 0x002fc40008011625 */
[----:B0-----:R-:W-:Y:S01]  /*1020*/  SHF.R.U32.HI R11, RZ, UR6, R38 ;  /* 0x00000006ff0b7c19 */ /* 0x001fe20008011626 */
[----:B------:R0:W-:Y:S01]  /*1030*/  ATOMS.POPC.INC.32 RZ, [R5+URZ] ;  /* 0x0000000005ff7f8c */ /* 0x0001e2000d8000ff */
[----:B------:R-:W-:Y:S02]  /*1040*/  SHF.R.U32.HI R28, RZ, UR6, R36 ;  /* 0x00000006ff1c7c19 */ /* 0x000fe40008011624 */
[----:B------:R-:W-:Y:S01]  /*1050*/  LOP3.LUT R11, R11, UR5, RZ, 0x30, !PT ;  /* 0x000000050b0b7c12 */ /* 0x000fe2000f8e30ff */
[----:B------:R1:W-:Y:S01]  /*1060*/  ATOMS.POPC.INC.32 RZ, [R27+URZ] ;  /* 0x000000001bff7f8c */ /* 0x0003e2000d8000ff */
[----:B--2---:R-:W-:Y:S02]  /*1070*/  LOP3.LUT R25, R26, UR5, RZ, 0x30, !PT ;  /* 0x000000051a197c12 */ /* 0x004fe4000f8e30ff */
[----:B------:R-:W-:Y:S01]  /*1080*/  SHF.R.U32.HI R26, RZ, UR6, R35 ;  /* 0x00000006ff1a7c19 */ /* 0x000fe20008011623 */
[--C-:B0-----:R-:W-:Y:S01]  /*1090*/  IMAD R5, R11, 0x4, R4.reuse ;  /* 0x000000040b057824 */ /* 0x101fe200078e0204 */
[----:B------:R-:W-:Y:S01]  /*10a0*/  LOP3.LUT R7, R7, UR5, RZ, 0x30, !PT ;  /* 0x0000000507077c12 */ /* 0x000fe2000f8e30ff */
[----:B------:R-:W-:Y:S01]  /*10b0*/  IMAD R25, R25, 0x4, R4 ;  /* 0x0000000419197824 */ /* 0x000fe200078e0204 */
[----:B------:R-:W-:-:S02]  /*10c0*/  LOP3.LUT R29, R26, UR5, RZ, 0x30, !PT ;  /* 0x000000051a1d7c12 */ /* 0x000fc4000f8e30ff */
[----:B-1----:R-:W-:Y:S01]  /*10d0*/  LOP3.LUT R27, R28, UR5, RZ, 0x30, !PT ;  /* 0x000000051c1b7c12 */ /* 0x002fe2000f8e30ff */
[--C-:B------:R-:W-:Y:S01]  /*10e0*/  IMAD R26, R7, 0x4, R4.reuse ;  /* 0x00000004071a7824 */ /* 0x100fe200078e0204 */
[----:B------:R-:W-:Y:S01]  /*10f0*/  LOP3.LUT R34, R17, 0x80000000, RZ, 0x3c, !PT ;  /* 0x8000000011227812 */ /* 0x000fe200078e3cff */
[--C-:B------:R-:W-:Y:S01]  /*1100*/  IMAD R28, R29, 0x4, R4.reuse ;  /* 0x000000041d1c7824 */ /* 0x100fe200078e0204 */
[----:B------:R-:W-:Y:S01]  /*1110*/  LOP3.LUT R48, R18, 0x80000000, RZ, 0x3c, !PT ;  /* 0x8000000012307812 */ /* 0x000fe200078e3cff */
[----:B------:R-:W-:Y:S01]  /*1120*/  IMAD R27, R27, 0x4, R4 ;  /* 0x000000041b1b7824 */ /* 0x000fe200078e0204 */
[----:B------:R-:W-:Y:S01]  /*1130*/  ATOMS.POPC.INC.32 RZ, [R25+URZ] ;  /* 0x0000000019ff7f8c */ /* 0x000fe2000d8000ff */
[----:B------:R-:W-:Y:S02]  /*1140*/  LOP3.LUT R33, R19, 0x80000000, RZ, 0x3c, !PT ;  /* 0x8000000013217812 */ /* 0x000fe400078e3cff */
[----:B------:R-:W-:Y:S01]  /*1150*/  LOP3.LUT R32, R20, 0x80000000, RZ, 0x3c, !PT ;  /* 0x8000000014207812 */ /* 0x000fe200078e3cff */
[----:B------:R-:W-:Y:S01]  /*1160*/  ATOMS.POPC.INC.32 RZ, [R5+URZ] ;  /* 0x0000000005ff7f8c */ /* 0x000fe2000d8000ff */
[----:B------:R-:W-:-:S02]  /*1170*/  LOP3.LUT R31, R21, 0x80000000, RZ, 0x3c, !PT ;  /* 0x80000000151f7812 */ /* 0x000fc400078e3cff */
[----:B------:R-:W-:Y:S01]  /*1180*/  SHF.R.U32.HI R53, RZ, UR6, R34 ;  /* 0x00000006ff357c19 */ /* 0x000fe20008011622 */
[----:B------:R-:W-:Y:S01]  /*1190*/  ATOMS.POPC.INC.32 RZ, [R26+URZ] ;  /* 0x000000001aff7f8c */ /* 0x000fe2000d8000ff */
[----:B------:R-:W-:Y:S02]  /*11a0*/  LOP3.LUT R30, R22, 0x80000000, RZ, 0x3c, !PT ;  /* 0x80000000161e7812 */ /* 0x000fe400078e3cff */
[----:B------:R-:W-:Y:S01]  /*11b0*/  SHF.R.U32.HI R48, RZ, UR6, R48 ;  /* 0x00000006ff307c19 */ /* 0x000fe20008011630 */
[----:B------:R0:W-:Y:S01]  /*11c0*/  ATOMS.POPC.INC.32 RZ, [R27+URZ] ;  /* 0x000000001bff7f8c */ /* 0x0001e2000d8000ff */
[----:B------:R-:W-:Y:S02]  /*11d0*/  LOP3.LUT R29, R23, 0x80000000, RZ, 0x3c, !PT ;  /* 0x80000000171d7812 */ /* 0x000fe400078e3cff */
[----:B------:R-:W-:Y:S01]  /*11e0*/  SHF.R.U32.HI R50, RZ, UR6, R33 ;  /* 0x00000006ff327c19 */ /* 0x000fe20008011621 */
[----:B------:R1:W-:Y:S01]  /*11f0*/  ATOMS.POPC.INC.32 RZ, [R28+URZ] ;  /* 0x000000001cff7f8c */ /* 0x0003e2000d8000ff */
[----:B------:R-:W-:-:S02]  /*1200*/  SHF.R.U32.HI R51, RZ, UR6, R32 ;  /* 0x00000006ff337c19 */ /* 0x000fc40008011620 */
[----:B------:R-:W-:Y:S02]  /*1210*/  LOP3.LUT R53, R53, UR5, RZ, 0x30, !PT ;  /* 0x0000000535357c12 */ /* 0x000fe4000f8e30ff */
[----:B0-----:R-:W-:Y:S02]  /*1220*/  SHF.R.U32.HI R27, RZ, UR6, R31 ;  /* 0x00000006ff1b7c19 */ /* 0x001fe4000801161f */
[----:B------:R-:W-:Y:S01]  /*1230*/  LOP3.LUT R48, R48, UR5, RZ, 0x30, !PT ;  /* 0x0000000530307c12 */ /* 0x000fe2000f8e30ff */
[----:B------:R-:W-:Y:S01]  /*1240*/  IMAD R26, R53, 0x4, R4 ;  /* 0x00000004351a7824 */ /* 0x000fe200078e0204 */
[----:B-1----:R-:W-:Y:S02]  /*1250*/  LOP3.LUT R28, R24, 0x80000000, RZ, 0x3c, !PT ;  /* 0x80000000181c7812 */ /* 0x002fe400078e3cff */
[----:B------:R-:W-:Y:S01]  /*1260*/  SHF.R.U32.HI R25, RZ, UR6, R30 ;  /* 0x00000006ff197c19 */ /* 0x000fe2000801161e */
[----:B------:R-:W-:Y:S01]  /*1270*/  IMAD R48, R48, 0x4, R4 ;  /* 0x0000000430307824 */ /* 0x000fe200078e0204 */
[----:B------:R-:W-:Y:S01]  /*1280*/  LOP3.LUT R50, R50, UR5, RZ, 0x30, !PT ;  /* 0x0000000532327c12 */ /* 0x000fe2000f8e30ff */
[----:B------:R0:W-:Y:S01]  /*1290*/  ATOMS.POPC.INC.32 RZ, [R26+URZ] ;  /* 0x000000001aff7f8c */ /* 0x0001e2000d8000ff */
[----:B------:R-:W-:-:S02]  /*12a0*/  SHF.R.U32.HI R5, RZ, UR6, R29 ;  /* 0x00000006ff057c19 */ /* 0x000fc4000801161d */
[----:B------:R-:W-:Y:S01]  /*12b0*/  LOP3.LUT R51, R51, UR5, RZ, 0x30, !PT ;  /* 0x0000000533337c12 */ /* 0x000fe2000f8e30ff */
[----:B------:R-:W-:Y:S01]  /*12c0*/  IMAD R50, R50, 0x4, R4 ;  /* 0x0000000432327824 */ /* 0x000fe200078e0204 */
[----:B------:R-:W-:Y:S01]  /*12d0*/  SHF.R.U32.HI R49, RZ, UR6, R28 ;  /* 0x00000006ff317c19 */ /* 0x000fe2000801161c */
[----:B------:R0:W-:Y:S01]  /*12e0*/  ATOMS.POPC.INC.32 RZ, [R48+URZ] ;  /* 0x0000000030ff7f8c */ /* 0x0001e2000d8000ff */
[----:B------:R-:W-:Y:S01]  /*12f0*/  LOP3.LUT R27, R27, UR5, RZ, 0x30, !PT ;  /* 0x000000051b1b7c12 */ /* 0x000fe2000f8e30ff */
[--C-:B------:R-:W-:Y:S01]  /*1300*/  IMAD R51, R51, 0x4, R4.reuse ;  /* 0x0000000433337824 */ /* 0x100fe200078e0204 */
[----:B------:R-:W-:Y:S01]  /*1310*/  LOP3.LUT R25, R25, UR5, RZ, 0x30, !PT ;  /* 0x0000000519197c12 */ /* 0x000fe2000f8e30ff */
[----:B------:R0:W-:Y:S01]  /*1320*/  ATOMS.POPC.INC.32 RZ, [R50+URZ] ;  /* 0x0000000032ff7f8c */ /* 0x0001e2000d8000ff */
[----:B------:R-:W-:Y:S01]  /*1330*/  LOP3.LUT R5, R5, UR5, RZ, 0x30, !PT ;  /* 0x0000000505057c12 */ /* 0x000fe2000f8e30ff */
[--C-:B------:R-:W-:Y:S01]  /*1340*/  IMAD R52, R27, 0x4, R4.reuse ;  /* 0x000000041b347824 */ /* 0x100fe200078e0204 */
[----:B------:R-:W-:Y:S01]  /*1350*/  ISETP.GT.U32.AND P1, PT, R3, 0xff, PT ;  /* 0x000000ff0300780c */ /* 0x000fe20003f24070 */
[--C-:B------:R-:W-:Y:S01]  /*1360*/  IMAD R25, R25, 0x4, R4.reuse ;  /* 0x0000000419197824 */ /* 0x100fe200078e0204 */
[----:B------:R-:W-:Y:S01]  /*1370*/  LOP3.LUT R49, R49, UR5, RZ, 0x30, !PT ;  /* 0x0000000531317c12 */ /* 0x000fe2000f8e30ff */
[----:B------:R-:W-:Y:S01]  /*1380*/  IMAD R5, R5, 0x4, R4 ;  /* 0x0000000405057824 */ /* 0x000fe200078e0204 */
[----:B------:R0:W-:Y:S01]  /*1390*/  ATOMS.POPC.INC.32 RZ, [R51+URZ] ;  /* 0x0000000033ff7f8c */ /* 0x0001e2000d8000ff */
[----:B------:R-:W-:Y:S01]  /*13a0*/  P2R R53, PR, RZ, 0x2 ;  /* 0x00000002ff357803 */ /* 0x000fe20000000000 */
[----:B------:R-:W-:-:S02]  /*13b0*/  IMAD.MOV.U32 R27, RZ, RZ, RZ ;  /* 0x000000ffff1b7224 */ /* 0x000fc400078e00ff */
[----:B------:R-:W-:Y:S01]  /*13c0*/  IMAD R49, R49, 0x4, R4 ;  /* 0x0000000431317824 */ /* 0x000fe200078e0204 */
[----:B------:R0:W-:Y:S01]  /*13d0*/  ATOMS.POPC.INC.32 RZ, [R52+URZ] ;  /* 0x0000000034ff7f8c */ /* 0x0001e2000d8000ff */
[----:B------:R-:W-:-:S03]  /*13e0*/  LEA R4, R3, UR4, 0x2 ;  /* 0x0000000403047c11 */ /* 0x000fc6000f8e10ff */
[----:B------:R0:W-:Y:S04]  /*13f0*/  ATOMS.POPC.INC.32 RZ, [R25+URZ] ;  /* 0x0000000019ff7f8c */ /* 0x0001e8000d8000ff */
[----:B------:R0:W-:Y:S04]  /*1400*/  ATOMS.POPC.INC.32 RZ, [R5+URZ] ;  /* 0x0000000005ff7f8c */ /* 0x0001e8000d8000ff */
[----:B------:R0:W-:Y:S01]  /*1410*/  ATOMS.POPC.INC.32 RZ, [R49+URZ] ;  /* 0x0000000031ff7f8c */ /* 0x0001e2000d8000ff */
[----:B------:R-:W-:Y:S06]  /*1420*/  BAR.SYNC.DEFER_BLOCKING 0x0 ;  /* 0x0000000000007b1d */ /* 0x000fec0000010000 */
[----:B------:R-:W-:Y:S05]  /*1430*/  @P1 BRA `(.L_x_13) ;  /* 0x00000000008c1947 */ /* 0x000fea0003800000 */
[----:B0-----:R-:W0:Y:S04]  /*1440*/  LDS R51, [R4] ;  /* 0x0000000004337984 */ /* 0x001e280000000800 */
[----:B------:R-:W1:Y:S04]  /*1450*/  LDS R26, [R4+0x400] ;  /* 0x00040000041a7984 */ /* 0x000e680000000800 */
[----:B------:R-:W2:Y:S04]  /*1460*/  LDS R5, [R4+0x800] ;  /* 0x0008000004057984 */ /* 0x000ea80000000800 */
[----:B------:R-:W3:Y:S04]  /*1470*/  LDS R48, [R4+0xc00] ;  /* 0x000c000004307984 */ /* 0x000ee80000000800 */
[----:B------:R-:W4:Y:S04]  /*1480*/  LDS R49, [R4+0x1000] ;  /* 0x0010000004317984 */ /* 0x000f280000000800 */
[----:B------:R-:W5:Y:S04]  /*1490*/  LDS R50, [R4+0x1400] ;  /* 0x0014000004327984 */ /* 0x000f680000000800 */
[----:B------:R-:W-:Y:S04]  /*14a0*/  LDS R27, [R4+0x2000] ;  /* 0x00200000041b7984 */ /* 0x000fe80000000800 */
[----:B------:R-:W-:Y:S04]  /*14b0*/  STS [R4], RZ ;  /* 0x000000ff04007388 */ /* 0x000fe80000000800 */
[----:B0-----:R-:W-:Y:S01]  /*14c0*/  STS [R4+0x400], R51 ;  /* 0x0004003304007388 */ /* 0x001fe20000000800 */
[----:B-1----:R-:W-:-:S03]  /*14d0*/  IMAD.IADD R52, R51, 0x1, R26 ;  /* 0x0000000133347824 */ /* 0x002fc600078e021a */
[----:B------:R-:W-:Y:S01]  /*14e0*/  LDS R26, [R4+0x2400] ;  /* 0x00240000041a7984 */ /* 0x000fe20000000800 */
[----:B--2---:R-:W-:-:S03]  /*14f0*/  IMAD.IADD R25, R52, 0x1, R5 ;  /* 0x0000000134197824 */ /* 0x004fc600078e0205 */
[----:B------:R-:W0:Y:S04]  /*1500*/  LDS R5, [R4+0x1800] ;  /* 0x0018000004057984 */ /* 0x000e280000000800 */
[----:B------:R3:W-:Y:S04]  /*1510*/  STS [R4+0x800], R52 ;  /* 0x0008003404007388 */ /* 0x0007e80000000800 */
[----:B------:R-:W-:Y:S01]  /*1520*/  STS [R4+0xc00], R25 ;  /* 0x000c001904007388 */ /* 0x000fe20000000800 */
[----:B---3--:R-:W-:-:S03]  /*1530*/  IMAD.IADD R52, R25, 0x1, R48 ;  /* 0x0000000119347824 */ /* 0x008fc600078e0230 */
[----:B------:R-:W1:Y:S01]  /*1540*/  LDS R48, [R4+0x1c00] ;  /* 0x001c000004307984 */ /* 0x000e620000000800 */
[----:B----4-:R-:W-:-:S03]  /*1550*/  IMAD.IADD R49, R52, 0x1, R49 ;  /* 0x0000000134317824 */ /* 0x010fc600078e0231 */
[----:B------:R-:W2:Y:S01]  /*1560*/  LDS R25, [R4+0x2800] ;  /* 0x0028000004197984 */ /* 0x000ea20000000800 */
[----:B-----5:R-:W-:-:S03]  /*1570*/  IMAD.IADD R51, R49, 0x1, R50 ;  /* 0x0000000131337824 */ /* 0x020fc600078e0232 */
[----:B------:R-:W3:Y:S04]  /*1580*/  LDS R50, [R4+0x2c00] ;  /* 0x002c000004327984 */ /* 0x000ee80000000800 */
[----:B------:R-:W-:Y:S04]  /*1590*/  STS [R4+0x1000], R52 ;  /* 0x0010003404007388 */ /* 0x000fe80000000800 */
[----:B------:R-:W-:Y:S04]  /*15a0*/  STS [R4+0x1400], R49 ;  /* 0x0014003104007388 */ /* 0x000fe80000000800 */
[----:B------:R-:W-:Y:S01]  /*15b0*/  STS [R4+0x1800], R51 ;  /* 0x0018003304007388 */ /* 0x000fe20000000800 */
[----:B0-----:R-:W-:-:S05]  /*15c0*/  IMAD.IADD R5, R51, 0x1, R5 ;  /* 0x0000000133057824 */ /* 0x001fca00078e0205 */
[----:B------:R-:W-:Y:S01]  /*15d0*/  STS [R4+0x1c00], R5 ;  /* 0x001c000504007388 */ /* 0x000fe20000000800 */
[----:B-1----:R-:W-:-:S04]  /*15e0*/  IMAD.IADD R48, R5, 0x1, R48 ;  /* 0x0000000105307824 */ /* 0x002fc800078e0230 */
[----:B------:R-:W-:Y:S01]  /*15f0*/  IMAD.IADD R27, R48, 0x1, R27 ;  /* 0x00000001301b7824 */ /* 0x000fe200078e021b */
[----:B------:R-:W-:Y:S03]  /*1600*/  STS [R4+0x2000], R48 ;  /* 0x0020003004007388 */ /* 0x000fe60000000800 */
[----:B------:R-:W-:Y:S01]  /*1610*/  IMAD.IADD R26, R27, 0x1, R26 ;  /* 0x000000011b1a7824 */ /* 0x000fe200078e021a */
[----:B------:R3:W-:Y:S03]  /*1620*/  STS [R4+0x2400], R27 ;  /* 0x0024001b04007388 */ /* 0x0007e60000000800 */
[----:B--2---:R-:W-:Y:S01]  /*1630*/  IMAD.IADD R25, R26, 0x1, R25 ;  /* 0x000000011a197824 */ /* 0x004fe200078e0219 */
[----:B------:R1:W-:Y:S04]  /*1640*/  STS [R4+0x2800], R26 ;  /* 0x0028001a04007388 */ /* 0x0003e80000000800 */
[----:B------:R1:W-:Y:S01]  /*1650*/  STS [R4+0x2c00], R25 ;  /* 0x002c001904007388 */ /* 0x0003e20000000800 */
[----:B---3--:R-:W-:-:S07]  /*1660*/  IMAD.IADD R27, R25, 0x1, R50 ;  /* 0x00000001191b7824 */ /* 0x008fce00078e0232 */
.L_x_13:
[----:B------:R-:W-:Y:S05]  /*1670*/  BSYNC.RECONVERGENT B0 ;  /* 0x0000000000007941 */ /* 0x000fea0003800200 */
.L_x_12:
[----:B01----:R-:W0:Y:S01]  /*1680*/  LDC.64 R4, c[0x0][0x380] ;  /* 0x0000e000ff047b82 */ /* 0x003e220000000a00 */
[C---:B------:R-:W-:Y:S01]  /*1690*/  ISETP.NE.AND P0, PT, R27.reuse, 0x1c80, PT ;  /* 0x00001c801b00780c */ /* 0x040fe20003f05270 */
[----:B------:R-:W-:Y:S01]  /*16a0*/  IMAD.U32 R25, RZ, RZ, UR7 ;  /* 0x00000007ff197e24 */ /* 0x000fe2000f8e00ff */
[----:B------:R-:W-:Y:S02]  /*16b0*/  @!P1 LOP3.LUT R49, R27, 0x40000000, RZ, 0xfc, !PT ;  /* 0x400000001b319812 */ /* 0x000fe400078efcff */
[----:B------:R-:W-:Y:S01]  /*16c0*/  ISETP.LT.U32.AND P0, PT, R3, 0x100, !P0 ;  /* 0x000001000300780c */ /* 0x000fe20004701070 */
[----:B------:R-:W-:Y:S01]  /*16d0*/  IMAD R25, R25, 0x100, R3 ;  /* 0x0000010019197824 */ /* 0x000fe200078e0203 */
[----:B------:R-:W-:-:S03]  /*16e0*/  LOP3.LUT R26, R18, 0x80000000, RZ, 0x3c, !PT ;  /* 0x80000000121a7812 */ /* 0x000fc600078e3cff */
[----:B0-----:R-:W-:Y:S01]  /*16f0*/  IMAD.WIDE R4, R25, 0x4, R4 ;  /* 0x0000000419047825 */ /* 0x001fe200078e0204 */
[----:B------:R-:W-:-:S04]  /*1700*/  LOP3.LUT R25, R12, 0x80000000, RZ, 0x3c, !PT ;  /* 0x800000000c197812 */ /* 0x000fc800078e3cff */
[----:B------:R0:W-:Y:S03]  /*1710*/  @!P1 STG.E.STRONG.SYS desc[UR8][R4.64], R49 ;  /* 0x0000003104009986 */ /* 0x0001e6000c115908 */
[----:B------:R-:W-:Y:S06]  /*1720*/  BAR.RED.OR.DEFER_BLOCKING 0x0, P0 ;  /* 0x0000000000007b1d */ /* 0x000fec0000014800 */
[----:B------:R-:W1:Y:S02]  /*1730*/  B2R.RESULT RZ, P0 ;  /* 0x0000000000ff731c */ /* 0x000e640000004000 */
[----:B01----:R-:W-:Y:S05]  /*1740*/  @!P0 BRA `(.L_x_14) ;  /* 0x0000000800908947 */ /* 0x003fea0003800000 */
[C---:B------:R-:W-:Y:S01]  /*1750*/  ISETP.GT.U32.AND P0, PT, R3.reuse, R47, PT ;  /* 0x0000002f0300720c */ /* 0x040fe20003f04070 */
[----:B------:R-:W-:Y:S01]  /*1760*/  BSSY B1, `(.L_x_15) ;  /* 0x000002e000017945 */ /* 0x000fe20003800000 */
[----:B------:R-:W-:Y:S02]  /*1770*/  LEA R11, R3, UR4, 0x3 ;  /* 0x00000004030b7c11 */ /* 0x000fe4000f8e18ff */
[----:B------:R-:W-:Y:S01]  /*1780*/  SEL R0, RZ, 0x1c80, !P0 ;  /* 0x00001c80ff007807 */ /* 0x000fe20004000000 */
[----:B------:R-:W-:Y:S08]  /*1790*/  @P1 BRA `(.L_x_16) ;  /* 0x0000000000a81947 */ /* 0x000ff00003800000 */
[----:B------:R-:W0:Y:S02]  /*17a0*/  LDC.64 R28, c[0x0][0x398] ;  /* 0x0000e600ff1c7b82 */ /* 0x000e240000000a00 */
[----:B0-----:R-:W-:-:S06]  /*17b0*/  IMAD.WIDE.U32 R28, R3, 0x8, R28 ;  /* 0x00000008031c7825 */ /* 0x001fcc00078e001c */
[----:B------:R-:W2:Y:S01]  /*17c0*/  LDG.E.64 R28, desc[UR8][R28.64] ;  /* 0x000000081c1c7981 */ /* 0x000ea2000c1e1b00 */
[----:B------:R-:W-:Y:S01]  /*17d0*/  UISETP.GE.AND UP0, UPT, UR7, 0x1, UPT ;  /* 0x000000010700788c */ /* 0x000fe2000bf06270 */
[----:B------:R-:W-:Y:S01]  /*17e0*/  IMAD.MOV.U32 R26, RZ, RZ, R27 ;  /* 0x000000ffff1a7224 */ /* 0x000fe200078e001b */
[----:B--2---:R-:W-:-:S04]  /*17f0*/  IADD3 R6, P0, PT, -R0, R28, RZ ;  /* 0x0000001c00067210 */ /* 0x004fc80007f1e1ff */
[----:B------:R-:W-:-:S05]  /*1800*/  IADD3.X R7, PT, PT, R29, -0x1, RZ, P0, !PT ;  /* 0xffffffff1d077810 */ /* 0x000fca00007fe4ff */
[----:B------:R0:W-:Y:S01]  /*1810*/  STS.64 [R11+0x7200], R6 ;  /* 0x007200060b007388 */ /* 0x0001e20000000a00 */
[----:B------:R-:W-:Y:S05]  /*1820*/  BRA.U !UP0, `(.L_x_17) ;  /* 0x00000001086c7547 */ /* 0x000fea000b800000 */
[----:B------:R-:W-:Y:S01]  /*1830*/  BSSY B0, `(.L_x_18) ;  /* 0x0000019000007945 */ /* 0x000fe20003800000 */
[----:B------:R-:W-:Y:S02]  /*1840*/  IMAD.MOV.U32 R25, RZ, RZ, -0x1 ;  /* 0xffffffffff197424 */ /* 0x000fe400078e00ff */
[----:B------:R-:W-:Y:S02]  /*1850*/  IMAD.U32 R28, RZ, RZ, UR7 ;  /* 0x00000007ff1c7e24 */ /* 0x000fe4000f8e00ff */
[----:B------:R-:W-:-:S07]  /*1860*/  IMAD.MOV.U32 R26, RZ, RZ, R27 ;  /* 0x000000ffff1a7224 */ /* 0x000fce00078e001b */
.L_x_22:
[----:B0-----:R-:W0:Y:S01]  /*1870*/  LDC.64 R6, c[0x0][0x380] ;  /* 0x0000e000ff067b82 */ /* 0x001e220000000a00 */
[----:B------:R-:W-:Y:S01]  /*1880*/  VIADD R31, R28, 0xffffffff ;  /* 0xffffffff1c1f7836 */ /* 0x000fe20000000000 */
[----:B------:R-:W-:Y:S03]  /*1890*/  BSSY B2, `(.L_x_19) ;  /* 0x0000008000027945 */ /* 0x000fe60003800000 */
[----:B------:R-:W-:-:S04]  /*18a0*/  IMAD R29, R31, 0x100, R3 ;  /* 0x000001001f1d7824 */ /* 0x000fc800078e0203 */
[----:B0-----:R-:W-:-:S07]  /*18b0*/  IMAD.WIDE R6, R29, 0x4, R6 ;  /* 0x000000041d067825 */ /* 0x001fce00078e0206 */
.L_x_20:
[----:B------:R-:W-:Y:S05]  /*18c0*/  YIELD ;  /* 0x0000000000007946 */ /* 0x000fea0003800000 */
[----:B------:R0:W-:Y:S06]  /*18d0*/  MEMBAR.SC.CTA ;  /* 0x0000000000007992 */ /* 0x0001ec0000000000 */
[----:B0-----:R-:W2:Y:S02]  /*18e0*/  LDG.E.STRONG.SYS R29, desc[UR8][R6.64] ;  /* 0x00000008061d7981 */ /* 0x001ea4000c1f5900 */
[----:B--2---:R-:W-:-:S13]  /*18f0*/  ISETP.NE.AND P0, PT, R29, RZ, PT ;  /* 0x000000ff1d00720c */ /* 0x004fda0003f05270 */
[----:B------:R-:W-:Y:S05]  /*1900*/  @!P0 BRA `(.L_x_20) ;  /* 0xfffffffc00ec8947 */ /* 0x000fea000383ffff */
[----:B------:R-:W-:Y:S05]  /*1910*/  BSYNC B2 ;  /* 0x0000000000027941 */ /* 0x000fea0003800000 */
.L_x_19:
[----:B------:R-:W-:Y:S01]  /*1920*/  BSSY.RECONVERGENT B2, `(.L_x_21) ;  /* 0x0000006000027945 */ /* 0x000fe20003800200 */
[C---:B------:R-:W-:Y:S02]  /*1930*/  ISETP.GT.AND P0, PT, R29.reuse, -0x1, PT ;  /* 0xffffffff1d00780c */ /* 0x040fe40003f04270 */
[----:B------:R-:W-:Y:S01]  /*1940*/  LOP3.LUT R29, R29, 0x3fffffff, RZ, 0xc0, !PT ;  /* 0x3fffffff1d1d7812 */ /* 0x000fe200078ec0ff */
[----:B------:R-:W-:Y:S05]  /*1950*/  WARPSYNC.EXCLUSIVE R25 ;  /* 0x0000000019007348 */ /* 0x000fea0003a00000 */
[----:B------:R-:W-:-:S05]  /*1960*/  IMAD.IADD R26, R29, 0x1, R26 ;  /* 0x000000011d1a7824 */ /* 0x000fca00078e021a */
[----:B------:R-:W-:-:S07]  /*1970*/  VOTE.ANY R25, PT, P0 ;  /* 0x0000000000197806 */ /* 0x000fce00000e0100 */
[----:B------:R-:W-:Y:S05]  /*1980*/  BSYNC.RECONVERGENT B2 ;  /* 0x0000000000027941 */ /* 0x000fea0003800200 */
.L_x_21:
[----:B------:R-:W-:Y:S01]  /*1990*/  ISETP.GT.U32.AND P1, PT, R28, 0x1, PT ;  /* 0x000000011c00780c */ /* 0x000fe20003f24070 */
[----:B------:R-:W-:-:S12]  /*19a0*/  IMAD.MOV.U32 R28, RZ, RZ, R31 ;  /* 0x000000ffff1c7224 */ /* 0x000fd800078e001f */
[----:B------:R-:W-:Y:S05]  /*19b0*/  @P0 BRA P1, `(.L_x_22) ;  /* 0xfffffffc00ac0947 */ /* 0x000fea000083ffff */
[----:B------:R-:W-:Y:S05]  /*19c0*/  BSYNC B0 ;  /* 0x0000000000007941 */ /* 0x000fea0003800000 */
.L_x_18:
[----:B------:R1:W2:Y:S02]  /*19d0*/  LDS.64 R6, [R11+0x7200] ;  /* 0x007200000b067984 */ /* 0x0002a40000000a00 */
.L_x_17:
[C---:B------:R-:W-:Y:S01]  /*19e0*/  IMAD.IADD R29, R26.reuse, 0x1, -R27 ;  /* 0x000000011a1d7824 */ /* 0x040fe200078e0a1b */
[----:B------:R-:W-:-:S04]  /*19f0*/  LOP3.LUT R25, R26, 0x80000000, RZ, 0xfc, !PT ;  /* 0x800000001a197812 */ /* 0x000fc800078efcff */
[C---:B0-2---:R-:W-:Y:S01]  /*1a00*/  IADD3 R6, P0, PT, R29.reuse, R6, RZ ;  /* 0x000000061d067210 */ /* 0x045fe20007f1e0ff */
[----:B------:R0:W-:Y:S03]  /*1a10*/  STG.E.STRONG.SYS desc[UR8][R4.64], R25 ;  /* 0x0000001904007986 */ /* 0x0001e6000c115908 */
[----:B------:R-:W-:-:S05]  /*1a20*/  LEA.HI.X.SX32 R7, R29, R7, 0x1, P0 ;  /* 0x000000071d077211 */ /* 0x000fca00000f0eff */
[----:B------:R0:W-:Y:S04]  /*1a30*/  STS.64 [R11+0x7200], R6 ;  /* 0x007200060b007388 */ /* 0x0001e80000000a00 */
.L_x_16:
[----:B------:R-:W-:Y:S05]  /*1a40*/  BSYNC B1 ;  /* 0x0000000000017941 */ /* 0x000fea0003800000 */
.L_x_15:
[----:B------:R-:W2:Y:S01]  /*1a50*/  LDC R26, c[0x0][0x3c0] ;  /* 0x0000f000ff1a7b82 */ /* 0x000ea20000000800 */
[----:B------:R-:W-:-:S07]  /*1a60*/  LEA R47, R47, UR4, 0x3 ;  /* 0x000000042f2f7c11 */ /* 0x000fce000f8e18ff */
[----:B0-----:R-:W0:Y:S01]  /*1a70*/  LDC.64 R4, c[0x0][0x390] ;  /* 0x0000e400ff047b82 */ /* 0x001e220000000a00 */
[----:B--2---:R-:W-:Y:S02]  /*1a80*/  ISETP.LE.AND P0, PT, R26, UR10, PT ;  /* 0x0000000a1a007c0c */ /* 0x004fe4000bf03270 */
[----:B0-----:R-:W-:-:S04]  /*1a90*/  ISETP.EQ.U32.AND P1, PT, R4, RZ, PT ;  /* 0x000000ff0400720c */ /* 0x001fc80003f22070 */
[----:B------:R-:W-:-:S04]  /*1aa0*/  ISETP.EQ.OR.EX P0, PT, R5, RZ, !P0, P1 ;  /* 0x000000ff0500720c */ /* 0x000fc80004702710 */
[----:B------:R-:W-:-:S13]  /*1ab0*/  ISETP.GT.U32.OR P0, PT, R3, 0xff, P0 ;  /* 0x000000ff0300780c */ /* 0x000fda0000704470 */
[----:B------:R-:W-:Y:S05]  /*1ac0*/  @P0 BRA `(.L_x_23) ;  /* 0x00000000001c0947 */ /* 0x000fea0003800000 */
[----:B------:R-:W0:Y:S01]  /*1ad0*/  LDS.64 R6, [R11+0x7200] ;  /* 0x007200000b067984 */ /* 0x000e220000000a00 */
[C---:B------:R-:W-:Y:S02]  /*1ae0*/  LEA R4, P2, R3.reuse, R4, 0x3 ;  /* 0x0000000403047211 */ /* 0x040fe400078418ff */
[--C-:B------:R-:W-:Y:S02]  /*1af0*/  SHF.R.S32.HI R25, RZ, 0x1f, R27.reuse ;  /* 0x0000001fff197819 */ /* 0x100fe4000001141b */
[----:B------:R-:W-:Y:S02]  /*1b00*/  LEA.HI.X R5, R3, R5, RZ, 0x3, P2 ;  /* 0x0000000503057211 */ /* 0x000fe400010f1cff */
[----:B0-----:R-:W-:-:S04]  /*1b10*/  IADD3 R6, P0, P1, R6, R0, R27 ;  /* 0x0000000006067210 */ /* 0x001fc8000791e01b */
[----:B------:R-:W-:-:S05]  /*1b20*/  IADD3.X R7, PT, PT, R7, RZ, R25, P0, P1 ;  /* 0x000000ff07077210 */ /* 0x000fca00007e2419 */
[----:B------:R0:W-:Y:S04]  /*1b30*/  STG.E.64 desc[UR8][R4.64], R6 ;  /* 0x0000000604007986 */ /* 0x0001e8000c101b08 */
.L_x_23:
[----:B------:R-:W-:Y:S05]  /*1b40*/  WARPSYNC.ALL ;  /* 0x0000000000007948 */ /* 0x000fea0003800000 */
[----:B------:R-:W-:Y:S01]  /*1b50*/  BAR.SYNC.DEFER_BLOCKING 0x0 ;  /* 0x0000000000007b1d */ /* 0x000fe20000010000 */
[----:B------:R-:W-:-:S05]  /*1b60*/  ISETP.LT.AND P0, PT, R26, UR10, PT ;  /* 0x0000000a1a007c0c */ /* 0x000fca000bf01270 */
[----:B0-----:R0:W2:Y:S08]  /*1b70*/  LDS.64 R4, [R47+0x7200] ;  /* 0x007200002f047984 */ /* 0x0010b00000000a00 */
[----:B0-----:R-:W-:Y:S05]  /*1b80*/  @P0 BRA `(.L_x_24) ;  /* 0x0000000000700947 */ /* 0x001fea0003800000 */
[----:B------:R-:W0:Y:S01]  /*1b90*/  LDCU.64 UR12, c[0x0][0x3a0] ;  /* 0x00007400ff0c77ac */ /* 0x000e220008000a00 */
[C---:B------:R-:W-:Y:S02]  /*1ba0*/  LOP3.LUT R7, R3.reuse, 0x3e0, RZ, 0xc0, !PT ;  /* 0x000003e003077812 */ /* 0x040fe400078ec0ff */
[----:B------:R-:W-:-:S05]  /*1bb0*/  LOP3.LUT R2, R3, 0x1f, RZ, 0xc0, !PT ;  /* 0x0000001f03027812 */ /* 0x000fca00078ec0ff */
[----:B------:R-:W-:-:S05]  /*1bc0*/  IMAD R7, R7, 0x13, R2 ;  /* 0x0000001307077824 */ /* 0x000fca00078e0202 */
[----:B--2---:R-:W-:-:S05]  /*1bd0*/  IADD3 R0, P0, PT, R7, R4, RZ ;  /* 0x0000000407007210 */ /* 0x004fca0007f1e0ff */
[----:B------:R-:W-:Y:S01]  /*1be0*/  IMAD.X R5, RZ, RZ, R5, P0 ;  /* 0x000000ffff057224 */ /* 0x000fe200000e0605 */
[----:B0-----:R-:W-:-:S04]  /*1bf0*/  LEA R2, P0, R0, UR12, 0x2 ;  /* 0x0000000c00027c11 */ /* 0x001fc8000f8010ff */
[----:B------:R-:W-:-:S05]  /*1c00*/  LEA.HI.X R3, R0, UR13, R5, 0x2, P0 ;  /* 0x0000000d00037c11 */ /* 0x000fca00080f1405 */
[----:B------:R-:W-:Y:S04]  /*1c10*/  STG.E desc[UR8][R2.64], R44 ;  /* 0x0000002c02007986 */ /* 0x000fe8000c101908 */
        /* <DEDUP_REMOVED lines=17> */
[----:B------:R-:W-:Y:S01]  /*1d30*/  STG.E desc[UR8][R2.64+0x900], R24 ;  /* 0x0009001802007986 */ /* 0x000fe2000c101908 */
[----:B------:R-:W-:Y:S05]  /*1d40*/  EXIT ;  /* 0x000000000000794d */ /* 0x000fea0003800000 */
.L_x_24:
[C---:B------:R-:W-:Y:S01]  /*1d50*/  LOP3.LUT R7, R3.reuse, 0x3e0, RZ, 0xc0, !PT ;  /* 0x000003e003077812 */ /* 0x040fe200078ec0ff */
[----:B------:R-:W0:Y:S01]  /*1d60*/  LDCU.64 UR12, c[0x0][0x3a0] ;  /* 0x00007400ff0c77ac */ /* 0x000e220008000a00 */
[----:B------:R-:W-:Y:S01]  /*1d70*/  LOP3.LUT R2, R3, 0x1f, RZ, 0xc0, !PT ;  /* 0x0000001f03027812 */ /* 0x000fe200078ec0ff */
[----:B-1----:R-:W-:-:S04]  /*1d80*/  IMAD.U32 R11, RZ, RZ, UR7 ;  /* 0x00000007ff0b7e24 */ /* 0x002fc8000f8e00ff */
[----:B------:R-:W-:Y:S02]  /*1d90*/  IMAD R7, R7, 0x13, R2 ;  /* 0x0000001307077824 */ /* 0x000fe400078e0202 */
[----:B------:R-:W-:Y:S02]  /*1da0*/  IMAD R0, R11, -0x1c80, R26 ;  /* 0xffffe3800b007824 */ /* 0x000fe400078e021a */
[C---:B------:R-:W-:Y:S01]  /*1db0*/  VIADD R11, R7.reuse, 0x20 ;  /* 0x00000020070b7836 */ /* 0x040fe20000000000 */
[C---:B--2---:R-:W-:Y:S01]  /*1dc0*/  IADD3 R3, P0, PT, R7.reuse, R4, RZ ;  /* 0x0000000407037210 */ /* 0x044fe20007f1e0ff */
[C---:B------:R-:W-:Y:S01]  /*1dd0*/  VIADD R25, R7.reuse, 0x60 ;  /* 0x0000006007197836 */ /* 0x040fe20000000000 */
[-C--:B------:R-:W-:Y:S02]  /*1de0*/  ISETP.GE.AND P1, PT, R7, R0.reuse, PT ;  /* 0x000000000700720c */ /* 0x080fe40003f26270 */
[-C--:B------:R-:W-:Y:S01]  /*1df0*/  ISETP.GE.AND P2, PT, R11, R0.reuse, PT ;  /* 0x000000000b00720c */ /* 0x080fe20003f46270 */
[----:B------:R-:W-:Y:S01]  /*1e00*/  IMAD.X R4, RZ, RZ, R5, P0 ;  /* 0x000000ffff047224 */ /* 0x000fe200000e0605 */
[----:B------:R-:W-:Y:S01]  /*1e10*/  ISETP.GE.AND P4, PT, R25, R0, PT ;  /* 0x000000001900720c */ /* 0x000fe20003f86270 */
[----:B------:R-:W-:Y:S01]  /*1e20*/  VIADD R5, R7, 0x40 ;  /* 0x0000004007057836 */ /* 0x000fe20000000000 */
[----:B0-----:R-:W-:Y:S01]  /*1e30*/  LEA R2, P0, R3, UR12, 0x2 ;  /* 0x0000000c03027c11 */ /* 0x001fe2000f8010ff */
[----:B------:R-:W-:-:S02]  /*1e40*/  VIADD R11, R7, 0xa0 ;  /* 0x000000a0070b7836 */ /* 0x000fc40000000000 */
[----:B------:R-:W-:Y:S01]  /*1e50*/  VIADD R25, R7, 0xc0 ;  /* 0x000000c007197836 */ /* 0x000fe20000000000 */
[-C--:B------:R-:W-:Y:S01]  /*1e60*/  ISETP.GE.AND P3, PT, R5, R0.reuse, PT ;  /* 0x000000000500720c */ /* 0x080fe20003f66270 */
[----:B------:R-:W-:Y:S01]  /*1e70*/  VIADD R5, R7, 0x80 ;  /* 0x0000008007057836 */ /* 0x000fe20000000000 */
[----:B------:R-:W-:Y:S02]  /*1e80*/  LEA.HI.X R3, R3, UR13, R4, 0x2, P0 ;  /* 0x0000000d03037c11 */ /* 0x000fe400080f1404 */
[-C--:B------:R-:W-:Y:S01]  /*1e90*/  ISETP.GE.AND P6, PT, R11, R0.reuse, PT ;  /* 0x000000000b00720c */ /* 0x080fe20003fc6270 */
[----:B------:R-:W-:Y:S01]  /*1ea0*/  VIADD R11, R7, 0x100 ;  /* 0x00000100070b7836 */ /* 0x000fe20000000000 */
[-C--:B------:R-:W-:Y:S01]  /*1eb0*/  ISETP.GE.AND P5, PT, R5, R0.reuse, PT ;  /* 0x000000000500720c */ /* 0x080fe20003fa6270 */
[----:B------:R-:W-:Y:S01]  /*1ec0*/  VIADD R5, R7, 0xe0 ;  /* 0x000000e007057836 */ /* 0x000fe20000000000 */
[----:B------:R-:W-:Y:S01]  /*1ed0*/  @!P1 STG.E desc[UR8][R2.64], R44 ;  /* 0x0000002c02009986 */ /* 0x000fe2000c101908 */
[----:B------:R-:W-:-:S03]  /*1ee0*/  ISETP.GE.AND P0, PT, R25, R0, PT ;  /* 0x000000001900720c */ /* 0x000fc60003f06270 */
[-C--:B------:R-:W-:Y:S01]  /*1ef0*/  ISETP.GE.AND P1, PT, R5, R0.reuse, PT ;  /* 0x000000000500720c */ /* 0x080fe20003f26270 */
[----:B------:R-:W-:Y:S01]  /*1f00*/  VIADD R5, R7, 0x120 ;  /* 0x0000012007057836 */ /* 0x000fe20000000000 */
[----:B------:R-:W-:Y:S04]  /*1f10*/  @!P3 STG.E desc[UR8][R2.64+0x100], R42 ;  /* 0x0001002a0200b986 */ /* 0x000fe8000c101908 */
[-C--:B------:R-:W-:Y:S01]  /*1f20*/  ISETP.GE.AND P3, PT, R5, R0.reuse, PT ;  /* 0x000000000500720c */ /* 0x080fe20003f66270 */
[----:B------:R-:W-:Y:S01]  /*1f30*/  VIADD R5, R7, 0x160 ;  /* 0x0000016007057836 */ /* 0x000fe20000000000 */
[----:B------:R-:W-:Y:S01]  /*1f40*/  @!P2 STG.E desc[UR8][R2.64+0x80], R43 ;  /* 0x0000802b0200a986 */ /* 0x000fe2000c101908 */
[----:B------:R-:W-:Y:S01]  /*1f50*/  ISETP.GE.AND P2, PT, R11, R0, PT ;  /* 0x000000000b00720c */ /* 0x000fe20003f46270 */
[----:B------:R-:W-:-:S02]  /*1f60*/  VIADD R11, R7, 0x140 ;  /* 0x00000140070b7836 */ /* 0x000fc40000000000 */
[----:B------:R0:W-:Y:S01]  /*1f70*/  @!P5 STG.E desc[UR8][R2.64+0x200], R9 ;  /* 0x000200090200d986 */ /* 0x0001e2000c101908 */
[-C--:B------:R-:W-:Y:S01]  /*1f80*/  ISETP.GE.AND P5, PT, R5, R0.reuse, PT ;  /* 0x000000000500720c */ /* 0x080fe20003fa6270 */
[----:B------:R-:W-:Y:S02]  /*1f90*/  VIADD R5, R7, 0x1a0 ;  /* 0x000001a007057836 */ /* 0x000fe40000000000 */
[----:B------:R1:W-:Y:S01]  /*1fa0*/  @!P4 STG.E desc[UR8][R2.64+0x180], R8 ;  /* 0x000180080200c986 */ /* 0x0003e2000c101908 */
[-C--:B------:R-:W-:Y:S01]  /*1fb0*/  ISETP.GE.AND P4, PT, R11, R0.reuse, PT ;  /* 0x000000000b00720c */ /* 0x080fe20003f86270 */
[----:B------:R-:W-:Y:S02]  /*1fc0*/  VIADD R11, R7, 0x180 ;  /* 0x00000180070b7836 */ /* 0x000fe40000000000 */
[----:B------:R1:W-:Y:S01]  /*1fd0*/  @!P0 STG.E desc[UR8][R2.64+0x300], R12 ;  /* 0x0003000c02008986 */ /* 0x0003e2000c101908 */
[----:B------:R-:W-:Y:S01]  /*1fe0*/  ISETP.GE.AND P0, PT, R5, R0, PT ;  /* 0x000000000500720c */ /* 0x000fe20003f06270 */
[----:B------:R-:W-:-:S02]  /*1ff0*/  VIADD R5, R7, 0x1e0 ;  /* 0x000001e007057836 */ /* 0x000fc40000000000 */
[----:B------:R1:W-:Y:S01]  /*2000*/  @!P6 STG.E desc[UR8][R2.64+0x280], R10 ;  /* 0x0002800a0200e986 */ /* 0x0003e2000c101908 */
[-C--:B------:R-:W-:Y:S01]  /*2010*/  ISETP.GE.AND P6, PT, R11, R0.reuse, PT ;  /* 0x000000000b00720c */ /* 0x080fe20003fc6270 */
[----:B------:R-:W-:Y:S02]  /*2020*/  VIADD R11, R7, 0x1c0 ;  /* 0x000001c0070b7836 */ /* 0x000fe40000000000 */
[----:B------:R1:W-:Y:S01]  /*2030*/  @!P2 STG.E desc[UR8][R2.64+0x400], R14 ;  /* 0x0004000e0200a986 */ /* 0x0003e2000c101908 */
[-C--:B------:R-:W-:Y:S01]  /*2040*/  ISETP.GE.AND P2, PT, R5, R0.reuse, PT ;  /* 0x000000000500720c */ /* 0x080fe20003f46270 */
[C---:B0-----:R-:W-:Y:S02]  /*2050*/  VIADD R9, R7.reuse, 0x200 ;  /* 0x0000020007097836 */ /* 0x041fe40000000000 */
[C---:B------:R-:W-:Y:S01]  /*2060*/  VIADD R5, R7.reuse, 0x220 ;  /* 0x0000022007057836 */ /* 0x040fe20000000000 */
[----:B------:R1:W-:Y:S01]  /*2070*/  @!P1 STG.E desc[UR8][R2.64+0x380], R13 ;  /* 0x0003800d02009986 */ /* 0x0003e2000c101908 */
[----:B------:R-:W-:Y:S01]  /*2080*/  VIADD R7, R7, 0x240 ;  /* 0x0000024007077836 */ /* 0x000fe20000000000 */
[----:B------:R-:W-:-:S02]  /*2090*/  ISETP.GE.AND P1, PT, R11, R0, PT ;  /* 0x000000000b00720c */ /* 0x000fc40003f26270 */
[----:B------:R1:W-:Y:S01]  /*20a0*/  @!P3 STG.E desc[UR8][R2.64+0x480], R15 ;  /* 0x0004800f0200b986 */ /* 0x0003e2000c101908 */
[----:B------:R-:W-:-:S03]  /*20b0*/  ISETP.GE.AND P3, PT, R9, R0, PT ;  /* 0x000000000900720c */ /* 0x000fc60003f66270 */
[----:B------:R1:W-:Y:S01]  /*20c0*/  @!P4 STG.E desc[UR8][R2.64+0x500], R16 ;  /* 0x000500100200c986 */ /* 0x0003e2000c101908 */
[----:B------:R-:W-:-:S03]  /*20d0*/  ISETP.GE.AND P4, PT, R5, R0, PT ;  /* 0x000000000500720c */ /* 0x000fc60003f86270 */
[----:B------:R1:W-:Y:S01]  /*20e0*/  @!P5 STG.E desc[UR8][R2.64+0x580], R17 ;  /* 0x000580110200d986 */ /* 0x0003e2000c101908 */
[----:B------:R-:W-:-:S03]  /*20f0*/  ISETP.GE.AND P5, PT, R7, R0, PT ;  /* 0x000000000700720c */ /* 0x000fc60003fa6270 */
[----:B------:R1:W-:Y:S04]  /*2100*/  @!P6 STG.E desc[UR8][R2.64+0x600], R18 ;  /* 0x000600120200e986 */ /* 0x0003e8000c101908 */
[----:B------:R1:W-:Y:S04]  /*2110*/  @!P0 STG.E desc[UR8][R2.64+0x680], R19 ;  /* 0x0006801302008986 */ /* 0x0003e8000c101908 */
[----:B------:R1:W-:Y:S04]  /*2120*/  @!P1 STG.E desc[UR8][R2.64+0x700], R20 ;  /* 0x0007001402009986 */ /* 0x0003e8000c101908 */
[----:B------:R1:W-:Y:S04]  /*2130*/  @!P2 STG.E desc[UR8][R2.64+0x780], R21 ;  /* 0x000780150200a986 */ /* 0x0003e8000c101908 */
[----:B------:R1:W-:Y:S04]  /*2140*/  @!P3 STG.E desc[UR8][R2.64+0x800], R22 ;  /* 0x000800160200b986 */ /* 0x0003e8000c101908 */
[----:B------:R1:W-:Y:S01]  /*2150*/  @!P4 STG.E desc[UR8][R2.64+0x880], R23 ;  /* 0x000880170200c986 */ /* 0x0003e2000c101908 */
[----:B------:R-:W-:Y:S05]  /*2160*/  @P5 EXIT ;  /* 0x000000000000594d */ /* 0x000fea0003800000 */
[----:B------:R-:W-:Y:S01]  /*2170*/  STG.E desc[UR8][R2.64+0x900], R24 ;  /* 0x0009001802007986 */ /* 0x000fe2000c101908 */
[----:B------:R-:W-:Y:S05]  /*2180*/  EXIT ;  /* 0x000000000000794d */ /* 0x000fea0003800000 */
.L_x_14:
[----:B------:R-:W-:Y:S01]  /*2190*/  IMAD.MOV.U32 R2, RZ, RZ, RZ ;  /* 0x000000ffff027224 */ /* 0x000fe200078e00ff */
[C---:B------:R-:W-:Y:S01]  /*21a0*/  ISETP.GT.U32.AND P0, PT, R3.reuse, 0x1f, PT ;  /* 0x0000001f0300780c */ /* 0x040fe20003f04070 */
[----:B------:R-:W-:Y:S05]  /*21b0*/  WARPSYNC.ALL ;  /* 0x0000000000007948 */ /* 0x000fea0003800000 */
[----:B------:R-:W-:-:S05]  /*21c0*/  IMAD.HI.U32 R24, R3, 0x15555556, R2 ;  /* 0x1555555603187827 */ /* 0x000fca00078e0002 */
[----:B------:R-:W-:-:S05]  /*21d0*/  LEA R24, R24, UR4, 0x2 ;  /* 0x0000000418187c11 */ /* 0x000fca000f8e10ff */
[----:B------:R0:W-:Y:S01]  /*21e0*/  STS [R24+0x3410], R27 ;  /* 0x0034101b18007388 */ /* 0x0001e20000000800 */
[----:B------:R-:W-:Y:S06]  /*21f0*/  BAR.SYNC.DEFER_BLOCKING 0x0 ;  /* 0x0000000000007b1d */ /* 0x000fec0000010000 */
[----:B------:R-:W-:Y:S05]  /*2200*/  @P0 BRA `(.L_x_25) ;  /* 0x0000000000e00947 */ /* 0x000fea0003800000 */
[----:B------:R-:W-:Y:S01]  /*2210*/  IMAD.MOV.U32 R5, RZ, RZ, 0x34 ;  /* 0x00000034ff057424 */ /* 0x000fe200078e00ff */
[----:B------:R-:W-:-:S03]  /*2220*/  UMOV UR11, 0xffffffff ;  /* 0xffffffff000b7882 */ /* 0x000fc60000000000 */
[----:B------:R-:W-:-:S05]  /*2230*/  IMAD R18, R3, R5, UR4 ;  /* 0x0000000403127e24 */ /* 0x000fca000f8e0205 */
[----:B------:R-:W-:Y:S04]  /*2240*/  LDS R16, [R18+0x3410] ;  /* 0x0034100012107984 */ /* 0x000fe80000000800 */
[----:B------:R-:W-:Y:S04]  /*2250*/  LDS R17, [R18+0x3414] ;  /* 0x0034140012117984 */ /* 0x000fe80000000800 */
[----:B------:R-:W1:Y:S04]  /*2260*/  LDS R14, [R18+0x3418] ;  /* 0x00341800120e7984 */ /* 0x000e680000000800 */
[----:B------:R-:W-:Y:S04]  /*2270*/  LDS R15, [R18+0x341c] ;  /* 0x00341c00120f7984 */ /* 0x000fe80000000800 */
[----:B------:R-:W2:Y:S04]  /*2280*/  LDS R12, [R18+0x3420] ;  /* 0x00342000120c7984 */ /* 0x000ea80000000800 */
[----:B------:R-:W-:Y:S04]  /*2290*/  LDS R13, [R18+0x3424] ;  /* 0x00342400120d7984 */ /* 0x000fe80000000800 */
[----:B------:R-:W3:Y:S04]  /*22a0*/  LDS R10, [R18+0x3428] ;  /* 0x00342800120a7984 */ /* 0x000ee80000000800 */
[----:B------:R-:W-:Y:S04]  /*22b0*/  LDS R9, [R18+0x342c] ;  /* 0x00342c0012097984 */ /* 0x000fe80000000800 */
[----:B------:R-:W4:Y:S04]  /*22c0*/  LDS R8, [R18+0x3430] ;  /* 0x0034300012087984 */ /* 0x000f280000000800 */
[----:B------:R-:W-:Y:S04]  /*22d0*/  LDS R5, [R18+0x3434] ;  /* 0x0034340012057984 */ /* 0x000fe80000000800 */
[----:B------:R-:W5:Y:S04]  /*22e0*/  LDS R4, [R18+0x3438] ;  /* 0x0034380012047984 */ /* 0x000f680000000800 */
[----:B------:R-:W0:Y:S01]  /*22f0*/  LDS R19, [R18+0x343c] ;  /* 0x00343c0012137984 */ /* 0x000e220000000800 */
[----:B-1----:R-:W-:-:S04]  /*2300*/  IADD3 R20, PT, PT, R14, R17, R16 ;  /* 0x000000110e147210 */ /* 0x002fc80007ffe010 */
[----:B--2---:R-:W-:-:S04]  /*2310*/  IADD3 R20, PT, PT, R12, R20, R15 ;  /* 0x000000140c147210 */ /* 0x004fc80007ffe00f */
[----:B---3--:R-:W-:-:S04]  /*2320*/  IADD3 R20, PT, PT, R10, R20, R13 ;  /* 0x000000140a147210 */ /* 0x008fc80007ffe00d */
[----:B----4-:R-:W-:-:S04]  /*2330*/  IADD3 R20, PT, PT, R8, R20, R9 ;  /* 0x0000001408147210 */ /* 0x010fc80007ffe009 */
[----:B-----5:R-:W-:-:S05]  /*2340*/  IADD3 R20, PT, PT, R4, R20, R5 ;  /* 0x0000001404147210 */ /* 0x020fca0007ffe005 */
[----:B0-----:R-:W-:Y:S01]  /*2350*/  IMAD.IADD R19, R19, 0x1, R20 ;  /* 0x0000000113137824 */ /* 0x001fe200078e0214 */
[----:B------:R-:W-:Y:S06]  /*2360*/  BRA.DIV UR11, `(.L_x_26) ;  /* 0x0000005e0be47947 */ /* 0x000fec000b800000 */
[----:B------:R-:W0:Y:S02]  /*2370*/  SHFL.UP P0, R20, R19, 0x1, RZ ;  /* 0x0420000013147989 */ /* 0x000e2400000000ff */
[----:B0-----:R-:W-:-:S05]  /*2380*/  @P0 IMAD.IADD R20, R19, 0x1, R20 ;  /* 0x0000000113140824 */ /* 0x001fca00078e0214 */
[----:B------:R-:W0:Y:S02]  /*2390*/  SHFL.UP P0, R21, R20, 0x2, RZ ;  /* 0x0440000014157989 */ /* 0x000e2400000000ff */
[----:B0-----:R-:W-:-:S05]  /*23a0*/  @P0 IMAD.IADD R21, R20, 0x1, R21 ;  /* 0x0000000114150824 */ /* 0x001fca00078e0215 */
[----:B------:R-:W0:Y:S02]  /*23b0*/  SHFL.UP P0, R22, R21, 0x4, RZ ;  /* 0x0480000015167989 */ /* 0x000e2400000000ff */
[----:B0-----:R-:W-:-:S05]  /*23c0*/  @P0 IMAD.IADD R22, R21, 0x1, R22 ;  /* 0x0000000115160824 */ /* 0x001fca00078e0216 */
[----:B------:R-:W0:Y:S02]  /*23d0*/  SHFL.UP P0, R23, R22, 0x8, RZ ;  /* 0x0500000016177989 */ /* 0x000e2400000000ff */
[----:B0-----:R-:W-:-:S05]  /*23e0*/  @P0 IMAD.IADD R23, R22, 0x1, R23 ;  /* 0x0000000116170824 */ /* 0x001fca00078e0217 */
[----:B------:R0:W1:Y:S02]  /*23f0*/  SHFL.UP P0, R48, R23, 0x10, RZ ;  /* 0x0600000017307989 */ /* 0x00006400000000ff */
.L_x_118:
[----:B-1----:R-:W-:-:S04]  /*2400*/  @P0 IMAD.IADD R48, R23, 0x1, R48 ;  /* 0x0000000117300824 */ /* 0x002fc800078e0230 */
[----:B------:R-:W-:-:S04]  /*2410*/  IMAD.IADD R19, R48, 0x1, -R19 ;  /* 0x0000000130137824 */ /* 0x000fc800078e0a13 */
[----:B------:R-:W-:Y:S01]  /*2420*/  IMAD.IADD R16, R16, 0x1, R19 ;  /* 0x0000000110107824 */ /* 0x000fe200078e0213 */
[----:B------:R1:W-:Y:S03]  /*2430*/  STS [R18+0x3410], R19 ;  /* 0x0034101312007388 */ /* 0x0003e60000000800 */
        /* <DEDUP_REMOVED lines=19> */
[----:B------:R1:W-:Y:S04]  /*2570*/  STS [R18+0x3438], R5 ;  /* 0x0034380512007388 */ /* 0x0003e80000000800 */
[----:B------:R1:W-:Y:S02]  /*2580*/  STS [R18+0x343c], R21 ;  /* 0x00343c1512007388 */ /* 0x0003e40000000800 */
.L_x_25:
[----:B------:R-:W-:Y:S05]  /*2590*/  WARPSYNC.ALL ;  /* 0x0000000000007948 */ /* 0x000fea0003800000 */
[----:B------:R-:W-:Y:S01]  /*25a0*/  BAR.SYNC.DEFER_BLOCKING 0x0 ;  /* 0x0000000000007b1d */ /* 0x000fe20000010000 */
[----:B------:R-:W-:Y:S02]  /*25b0*/  ISETP.NE.AND P0, PT, R53, RZ, PT ;  /* 0x000000ff3500720c */ /* 0x000fe40003f05270 */
[----:B-1----:R-:W-:-:S03]  /*25c0*/  SHF.R.U32.HI R5, RZ, UR6, R45 ;  /* 0x00000006ff057c19 */ /* 0x002fc6000801162d */
[----:B------:R-:W-:Y:S01]  /*25d0*/  BSSY.RECONVERGENT B0, `(.L_x_27) ;  /* 0x0000029000007945 */ /* 0x000fe20003800200 */
[----:B------:R-:W-:Y:S01]  /*25e0*/  LOP3.LUT R5, R5, UR5, RZ, 0x30, !PT ;  /* 0x0000000505057c12 */ /* 0x000fe2000f8e30ff */
[----:B0-----:R-:W0:Y:S06]  /*25f0*/  LDS R24, [R24+0x3410] ;  /* 0x0034100018187984 */ /* 0x001e2c0000000800 */
[----:B------:R-:W-:Y:S05]  /*2600*/  @P0 BRA `(.L_x_28) ;  /* 0x0000000000940947 */ /* 0x000fea0003800000 */
[----:B------:R-:W-:-:S05]  /*2610*/  LEA R4, R3, UR4, 0x2 ;  /* 0x0000000403047c11 */ /* 0x000fca000f8e10ff */
[----:B------:R-:W0:Y:S04]  /*2620*/  LDS R13, [R4] ;  /* 0x00000000040d7984 */ /* 0x000e280000000800 */
[----:B------:R-:W1:Y:S04]  /*2630*/  LDS R15, [R4+0x400] ;  /* 0x00040000040f7984 */ /* 0x000e680000000800 */
[----:B------:R-:W2:Y:S04]  /*2640*/  LDS R17, [R4+0x800] ;  /* 0x0008000004117984 */ /* 0x000ea80000000800 */
[----:B------:R-:W3:Y:S04]  /*2650*/  LDS R19, [R4+0xc00] ;  /* 0x000c000004137984 */ /* 0x000ee80000000800 */
[----:B------:R-:W4:Y:S04]  /*2660*/  LDS R21, [R4+0x1000] ;  /* 0x0010000004157984 */ /* 0x000f280000000800 */
[----:B------:R-:W5:Y:S04]  /*2670*/  LDS R23, [R4+0x1400] ;  /* 0x0014000004177984 */ /* 0x000f680000000800 */
[----:B------:R-:W5:Y:S04]  /*2680*/  LDS R45, [R4+0x1800] ;  /* 0x00180000042d7984 */ /* 0x000f680000000800 */
[----:B------:R-:W5:Y:S04]  /*2690*/  LDS R47, [R4+0x1c00] ;  /* 0x001c0000042f7984 */ /* 0x000f680000000800 */
[----:B------:R-:W5:Y:S04]  /*26a0*/  LDS R49, [R4+0x2000] ;  /* 0x0020000004317984 */ /* 0x000f680000000800 */
[----:B------:R-:W5:Y:S04]  /*26b0*/  LDS R51, [R4+0x2400] ;  /* 0x0024000004337984 */ /* 0x000f680000000800 */
[----:B------:R-:W5:Y:S01]  /*26c0*/  LDS R8, [R4+0x2800] ;  /* 0x0028000004087984 */ /* 0x000f620000000800 */
[----:B0-----:R-:W-:-:S03]  /*26d0*/  IMAD.IADD R13, R24, 0x1, R13 ;  /* 0x00000001180d7824 */ /* 0x001fc600078e020d */
[----:B------:R-:W0:Y:S01]  /*26e0*/  LDS R9, [R4+0x2c00] ;  /* 0x002c000004097984 */ /* 0x000e220000000800 */
[----:B-1----:R-:W-:-:S03]  /*26f0*/  IMAD.IADD R15, R24, 0x1, R15 ;  /* 0x00000001180f7824 */ /* 0x002fc600078e020f */
[----:B------:R1:W-:Y:S01]  /*2700*/  STS [R4], R13 ;  /* 0x0000000d04007388 */ /* 0x0003e20000000800 */
[C---:B--2---:R-:W-:Y:S02]  /*2710*/  IMAD.IADD R17, R24.reuse, 0x1, R17 ;  /* 0x0000000118117824 */ /* 0x044fe400078e0211 */
[C---:B---3--:R-:W-:Y:S01]  /*2720*/  IMAD.IADD R19, R24.reuse, 0x1, R19 ;  /* 0x0000000118137824 */ /* 0x048fe200078e0213 */
[----:B------:R2:W-:Y:S01]  /*2730*/  STS [R4+0x400], R15 ;  /* 0x0004000f04007388 */ /* 0x0005e20000000800 */
[----:B----4-:R-:W-:-:S03]  /*2740*/  IMAD.IADD R21, R24, 0x1, R21 ;  /* 0x0000000118157824 */ /* 0x010fc600078e0215 */
[----:B------:R2:W-:Y:S01]  /*2750*/  STS [R4+0x800], R17 ;  /* 0x0008001104007388 */ /* 0x0005e20000000800 */
[----:B-----5:R-:W-:-:S03]  /*2760*/  IMAD.IADD R23, R24, 0x1, R23 ;  /* 0x0000000118177824 */ /* 0x020fc600078e0217 */
[----:B------:R2:W-:Y:S01]  /*2770*/  STS [R4+0xc00], R19 ;  /* 0x000c001304007388 */ /* 0x0005e20000000800 */
[----:B------:R-:W-:-:S03]  /*2780*/  IMAD.IADD R45, R24, 0x1, R45 ;  /* 0x00000001182d7824 */ /* 0x000fc600078e022d */
[----:B------:R2:W-:Y:S01]  /*2790*/  STS [R4+0x1000], R21 ;  /* 0x0010001504007388 */ /* 0x0005e20000000800 */
[----:B------:R-:W-:-:S03]  /*27a0*/  IMAD.IADD R47, R24, 0x1, R47 ;  /* 0x00000001182f7824 */ /* 0x000fc600078e022f */
[----:B------:R2:W-:Y:S01]  /*27b0*/  STS [R4+0x1400], R23 ;  /* 0x0014001704007388 */ /* 0x0005e20000000800 */
[----:B------:R-:W-:-:S03]  /*27c0*/  IMAD.IADD R49, R24, 0x1, R49 ;  /* 0x0000000118317824 */ /* 0x000fc600078e0231 */
[----:B------:R2:W-:Y:S01]  /*27d0*/  STS [R4+0x1800], R45 ;  /* 0x0018002d04007388 */ /* 0x0005e20000000800 */
[----:B------:R-:W-:-:S03]  /*27e0*/  IMAD.IADD R51, R24, 0x1, R51 ;  /* 0x0000000118337824 */ /* 0x000fc600078e0233 */
[----:B------:R2:W-:Y:S01]  /*27f0*/  STS [R4+0x1c00], R47 ;  /* 0x001c002f04007388 */ /* 0x0005e20000000800 */
[----:B-1----:R-:W-:-:S03]  /*2800*/  IMAD.IADD R13, R24, 0x1, R8 ;  /* 0x00000001180d7824 */ /* 0x002fc600078e0208 */
[----:B------:R2:W-:Y:S01]  /*2810*/  STS [R4+0x2000], R49 ;  /* 0x0020003104007388 */ /* 0x0005e20000000800 */
[----:B0-----:R-:W-:-:S03]  /*2820*/  IMAD.IADD R9, R24, 0x1, R9 ;  /* 0x0000000118097824 */ /* 0x001fc600078e0209 */
[----:B------:R2:W-:Y:S04]  /*2830*/  STS [R4+0x2400], R51 ;  /* 0x0024003304007388 */ /* 0x0005e80000000800 */
[----:B------:R2:W-:Y:S04]  /*2840*/  STS [R4+0x2800], R13 ;  /* 0x0028000d04007388 */ /* 0x0005e80000000800 */
[----:B------:R2:W-:Y:S02]  /*2850*/  STS [R4+0x2c00], R9 ;  /* 0x002c000904007388 */ /* 0x0005e40000000800 */
.L_x_28:
[----:B------:R-:W-:Y:S05]  /*2860*/  BSYNC.RECONVERGENT B0 ;  /* 0x0000000000007941 */ /* 0x000fea0003800200 */
.L_x_27:
[----:B------:R-:W-:Y:S01]  /*2870*/  BAR.SYNC.DEFER_BLOCKING 0x0 ;  /* 0x0000000000007b1d */ /* 0x000fe20000010000 */
[----:B------:R-:W-:Y:S01]  /*2880*/  R2P PR, R5, 0x7f ;  /* 0x0000007f05007804 */ /* 0x000fe20000000000 */
[----:B------:R-:W-:-:S04]  /*2890*/  IMAD.MOV.U32 R8, RZ, RZ, RZ ;  /* 0x000000ffff087224 */ /* 0x000fc800078e00ff */
[----:B------:R-:W-:Y:S01]  /*28a0*/  BSSY.RECONVERGENT B0, `(.L_x_29) ;  /* 0x0000026000007945 */ /* 0x000fe20003800200 */
[----:B--2---:R-:W1:Y:S07]  /*28b0*/  S2R R23, SR_LEMASK ;  /* 0x0000000000177919 */ /* 0x004e6e0000003a00 */
[----:B------:R-:W-:Y:S02]  /*28c0*/  VOTE.ANY R4, PT, P0 ;  /* 0x0000000000047806 */ /* 0x000fe400000e0100 */
[----:B------:R-:W-:-:S02]  /*28d0*/  VOTE.ANY R9, PT, P1 ;  /* 0x0000000000097806 */ /* 0x000fc400008e0100 */
[----:B------:R-:W-:Y:S02]  /*28e0*/  @!P0 LOP3.LUT R4, RZ, R4, RZ, 0x33, !PT ;  /* 0x00000004ff048212 */ /* 0x000fe400078e33ff */
[----:B------:R-:W-:Y:S02]  /*28f0*/  VOTE.ANY R13, PT, P2 ;  /* 0x00000000000d7806 */ /* 0x000fe400010e0100 */
[----:B------:R-:W-:Y:S02]  /*2900*/  @!P1 LOP3.LUT R9, RZ, R9, RZ, 0x33, !PT ;  /* 0x00000009ff099212 */ /* 0x000fe400078e33ff */
[----:B------:R-:W-:Y:S02]  /*2910*/  VOTE.ANY R15, PT, P3 ;  /* 0x00000000000f7806 */ /* 0x000fe400018e0100 */
[----:B------:R-:W-:Y:S02]  /*2920*/  @!P2 LOP3.LUT R13, RZ, R13, RZ, 0x33, !PT ;  /* 0x0000000dff0da212 */ /* 0x000fe400078e33ff */
[----:B------:R-:W-:-:S02]  /*2930*/  LOP3.LUT R4, R9, R4, RZ, 0xc0, !PT ;  /* 0x0000000409047212 */ /* 0x000fc400078ec0ff */
[----:B------:R-:W-:Y:S02]  /*2940*/  @!P3 LOP3.LUT R15, RZ, R15, RZ, 0x33, !PT ;  /* 0x0000000fff0fb212 */ /* 0x000fe400078e33ff */
[----:B------:R-:W-:Y:S02]  /*2950*/  LOP3.LUT R4, R13, R4, RZ, 0xc0, !PT ;  /* 0x000000040d047212 */ /* 0x000fe400078ec0ff */
[----:B------:R-:W-:Y:S02]  /*2960*/  VOTE.ANY R9, PT, P4 ;  /* 0x0000000000097806 */ /* 0x000fe400020e0100 */
[----:B------:R-:W-:Y:S02]  /*2970*/  LOP3.LUT P0, RZ, R5, 0x80, RZ, 0xc0, !PT ;  /* 0x0000008005ff7812 */ /* 0x000fe4000780c0ff */
[----:B------:R-:W-:Y:S02]  /*2980*/  LOP3.LUT R4, R15, R4, RZ, 0xc0, !PT ;  /* 0x000000040f047212 */ /* 0x000fe400078ec0ff */
[----:B------:R-:W-:-:S02]  /*2990*/  VOTE.ANY R13, PT, P5 ;  /* 0x00000000000d7806 */ /* 0x000fc400028e0100 */
[----:B------:R-:W-:Y:S02]  /*29a0*/  @!P4 LOP3.LUT R9, RZ, R9, RZ, 0x33, !PT ;  /* 0x00000009ff09c212 */ /* 0x000fe400078e33ff */
[----:B------:R-:W-:Y:S02]  /*29b0*/  @!P5 LOP3.LUT R13, RZ, R13, RZ, 0x33, !PT ;  /* 0x0000000dff0dd212 */ /* 0x000fe400078e33ff */
[----:B------:R-:W-:Y:S02]  /*29c0*/  LOP3.LUT R4, R9, R4, RZ, 0xc0, !PT ;  /* 0x0000000409047212 */ /* 0x000fe400078ec0ff */
[----:B------:R-:W-:Y:S02]  /*29d0*/  VOTE.ANY R9, PT, P6 ;  /* 0x0000000000097806 */ /* 0x000fe400030e0100 */
[----:B------:R-:W-:Y:S02]  /*29e0*/  LOP3.LUT R4, R13, R4, RZ, 0xc0, !PT ;  /* 0x000000040d047212 */ /* 0x000fe400078ec0ff */
[----:B------:R-:W-:-:S02]  /*29f0*/  VOTE.ANY R13, PT, P0 ;  /* 0x00000000000d7806 */ /* 0x000fc400000e0100 */
[----:B------:R-:W-:Y:S02]  /*2a00*/  @!P6 LOP3.LUT R9, RZ, R9, RZ, 0x33, !PT ;  /* 0x00000009ff09e212 */ /* 0x000fe400078e33ff */
[----:B------:R-:W-:Y:S02]  /*2a10*/  @!P0 LOP3.LUT R13, RZ, R13, RZ, 0x33, !PT ;  /* 0x0000000dff0d8212 */ /* 0x000fe400078e33ff */
[----:B------:R-:W-:Y:S02]  /*2a20*/  LOP3.LUT R4, R9, R4, RZ, 0xc0, !PT ;  /* 0x0000000409047212 */ /* 0x000fe400078ec0ff */
[----:B------:R-:W-:Y:S02]  /*2a30*/  SHF.R.U32.HI R9, RZ, UR6, R6 ;  /* 0x00000006ff097c19 */ /* 0x000fe40008011606 */
[----:B------:R-:W-:Y:S01]  /*2a40*/  LOP3.LUT R10, R13, R4, RZ, 0xc0, !PT ;  /* 0x000000040d0a7212 */ /* 0x000fe200078ec0ff */
[----:B------:R-:W-:Y:S01]  /*2a50*/  IMAD.SHL.U32 R4, R3, 0x20, RZ ;  /* 0x0000002003047824 */ /* 0x000fe200078e00ff */
[----:B------:R-:W-:-:S02]  /*2a60*/  LOP3.LUT R9, R9, UR5, RZ, 0x30, !PT ;  /* 0x0000000509097c12 */ /* 0x000fc4000f8e30ff */
[----:B------:R-:W2:Y:S01]  /*2a70*/  FLO.U32 R15, R10 ;  /* 0x0000000a000f7300 */ /* 0x000ea200000e0000 */
[----:B-1----:R-:W-:Y:S02]  /*2a80*/  LOP3.LUT R14, R23, R10, RZ, 0xc0, !PT ;  /* 0x0000000a170e7212 */ /* 0x002fe400078ec0ff */
[----:B------:R-:W-:-:S05]  /*2a90*/  LOP3.LUT R4, R4, 0x7c00, RZ, 0xc0, !PT ;  /* 0x00007c0004047812 */ /* 0x000fca00078ec0ff */
[----:B------:R-:W1:Y:S01]  /*2aa0*/  POPC R14, R14 ;  /* 0x0000000e000e7309 */ /* 0x000e620000000000 */
[----:B------:R-:W-:Y:S01]  /*2ab0*/  VIADD R22, R4, UR4 ;  /* 0x0000000404167c36 */ /* 0x000fe20008000000 */
[----:B--2---:R-:W-:-:S13]  /*2ac0*/  ISETP.NE.AND P0, PT, R46, R15, PT ;  /* 0x0000000f2e00720c */ /* 0x004fda0003f05270 */
[----:B-1----:R-:W-:Y:S05]  /*2ad0*/  @P0 BRA `(.L_x_30) ;  /* 0x0000000000080947 */ /* 0x002fea0003800000 */
[----:B------:R-:W-:-:S05]  /*2ae0*/  IMAD R5, R5, 0x4, R22 ;  /* 0x0000000405057824 */ /* 0x000fca00078e0216 */
[----:B------:R1:W2:Y:S02]  /*2af0*/  ATOMS.ADD R8, [R5], R14 ;  /* 0x0000000e0508738c */ /* 0x0002a40000000000 */
.L_x_30:
[----:B------:R-:W-:Y:S05]  /*2b00*/  BSYNC.RECONVERGENT B0 ;  /* 0x0000000000007941 */ /* 0x000fea0003800200 */
.L_x_29:
[----:B------:R-:W-:Y:S01]  /*2b10*/  R2P PR, R9, 0x7f ;  /* 0x0000007f09007804 */ /* 0x000fe20000000000 */
[----:B--2---:R2:W3:Y:S01]  /*2b20*/  SHFL.IDX PT, R8, R8, R15, 0x1f ;  /* 0x00001f0f08087589 */ /* 0x0044e200000e0000 */
[----:B------:R-:W-:Y:S01]  /*2b30*/  BSSY.RECONVERGENT B0, `(.L_x_31) ;  /* 0x0000023000007945 */ /* 0x000fe20003800200 */
[----:B------:R-:W-:-:S10]  /*2b40*/  IMAD.MOV.U32 R12, RZ, RZ, RZ ;  /* 0x000000ffff0c7224 */ /* 0x000fd400078e00ff */
[----:B------:R-:W-:Y:S02]  /*2b50*/  VOTE.ANY R4, PT, P0 ;  /* 0x0000000000047806 */ /* 0x000fe400000e0100 */
[----:B-1----:R-:W-:Y:S02]  /*2b60*/  VOTE.ANY R5, PT, P1 ;  /* 0x0000000000057806 */ /* 0x002fe400008e0100 */
[----:B------:R-:W-:Y:S02]  /*2b70*/  @!P0 LOP3.LUT R4, RZ, R4, RZ, 0x33, !PT ;  /* 0x00000004ff048212 */ /* 0x000fe400078e33ff */
[----:B------:R-:W-:Y:S02]  /*2b80*/  VOTE.ANY R13, PT, P2 ;  /* 0x00000000000d7806 */ /* 0x000fe400010e0100 */
[----:B------:R-:W-:Y:S02]  /*2b90*/  @!P1 LOP3.LUT R5, RZ, R5, RZ, 0x33, !PT ;  /* 0x00000005ff059212 */ /* 0x000fe400078e33ff */
[----:B------:R-:W-:-:S02]  /*2ba0*/  @!P2 LOP3.LUT R13, RZ, R13, RZ, 0x33, !PT ;  /* 0x0000000dff0da212 */ /* 0x000fc400078e33ff */
[----:B------:R-:W-:Y:S02]  /*2bb0*/  LOP3.LUT R4, R5, R4, RZ, 0xc0, !PT ;  /* 0x0000000405047212 */ /* 0x000fe400078ec0ff */
[----:B------:R-:W-:Y:S02]  /*2bc0*/  VOTE.ANY R5, PT, P3 ;  /* 0x0000000000057806 */ /* 0x000fe400018e0100 */
[----:B------:R-:W-:Y:S02]  /*2bd0*/  LOP3.LUT R4, R13, R4, RZ, 0xc0, !PT ;  /* 0x000000040d047212 */ /* 0x000fe400078ec0ff */
[----:B------:R-:W-:Y:S02]  /*2be0*/  LOP3.LUT P0, RZ, R9, 0x80, RZ, 0xc0, !PT ;  /* 0x0000008009ff7812 */ /* 0x000fe4000780c0ff */
[----:B------:R-:W-:Y:S02]  /*2bf0*/  VOTE.ANY R13, PT, P4 ;  /* 0x00000000000d7806 */ /* 0x000fe400020e0100 */
[----:B------:R-:W-:-:S02]  /*2c00*/  @!P3 LOP3.LUT R5, RZ, R5, RZ, 0x33, !PT ;  /* 0x00000005ff05b212 */ /* 0x000fc400078e33ff */
[----:B------:R-:W-:Y:S02]  /*2c10*/  @!P4 LOP3.LUT R13, RZ, R13, RZ, 0x33, !PT ;  /* 0x0000000dff0dc212 */ /* 0x000fe400078e33ff */
[----:B------:R-:W-:Y:S02]  /*2c20*/  LOP3.LUT R4, R5, R4, RZ, 0xc0, !PT ;  /* 0x0000000405047212 */ /* 0x000fe400078ec0ff */
[----:B------:R-:W-:Y:S02]  /*2c30*/  VOTE.ANY R5, PT, P5 ;  /* 0x0000000000057806 */ /* 0x000fe400028e0100 */
[----:B------:R-:W-:Y:S02]  /*2c40*/  LOP3.LUT R4, R13, R4, RZ, 0xc0, !PT ;  /* 0x000000040d047212 */ /* 0x000fe400078ec0ff */
[----:B------:R-:W-:Y:S02]  /*2c50*/  VOTE.ANY R13, PT, P6 ;  /* 0x00000000000d7806 */ /* 0x000fe400030e0100 */
[----:B------:R-:W-:-:S02]  /*2c60*/  @!P5 LOP3.LUT R5, RZ, R5, RZ, 0x33, !PT ;  /* 0x00000005ff05d212 */ /* 0x000fc400078e33ff */
[----:B------:R-:W-:Y:S02]  /*2c70*/  VOTE.ANY R17, PT, P0 ;  /* 0x0000000000117806 */ /* 0x000fe400000e0100 */
[----:B------:R-:W-:Y:S02]  /*2c80*/  @!P6 LOP3.LUT R13, RZ, R13, RZ, 0x33, !PT ;  /* 0x0000000dff0de212 */ /* 0x000fe400078e33ff */
[----:B------:R-:W-:Y:S02]  /*2c90*/  LOP3.LUT R4, R5, R4, RZ, 0xc0, !PT ;  /* 0x0000000405047212 */ /* 0x000fe400078ec0ff */
[----:B------:R-:W-:Y:S02]  /*2ca0*/  @!P0 LOP3.LUT R17, RZ, R17, RZ, 0x33, !PT ;  /* 0x00000011ff118212 */ /* 0x000fe400078e33ff */
[----:B------:R-:W-:-:S04]  /*2cb0*/  LOP3.LUT R4, R13, R4, RZ, 0xc0, !PT ;  /* 0x000000040d047212 */ /* 0x000fc800078ec0ff */
[----:B------:R-:W-:Y:S02]  /*2cc0*/  LOP3.LUT R4, R17, R4, RZ, 0xc0, !PT ;  /* 0x0000000411047212 */ /* 0x000fe400078ec0ff */
[----:B------:R-:W-:Y:S02]  /*2cd0*/  SHF.R.U32.HI R17, RZ, UR6, R0 ;  /* 0x00000006ff117c19 */ /* 0x000fe40008011600 */
[----:B------:R-:W1:Y:S01]  /*2ce0*/  FLO.U32 R5, R4 ;  /* 0x0000000400057300 */ /* 0x000e6200000e0000 */
[----:B------:R-:W-:Y:S02]  /*2cf0*/  LOP3.LUT R13, R23, R4, RZ, 0xc0, !PT ;  /* 0x00000004170d7212 */ /* 0x000fe400078ec0ff */
[----:B------:R-:W-:-:S05]  /*2d00*/  LOP3.LUT R17, R17, UR5, RZ, 0x30, !PT ;  /* 0x0000000511117c12 */ /* 0x000fca000f8e30ff */
[----:B------:R-:W4:Y:S01]  /*2d10*/  POPC R13, R13 ;  /* 0x0000000d000d7309 */ /* 0x000f220000000000 */
[----:B-1----:R-:W-:-:S13]  /*2d20*/  ISETP.NE.AND P0, PT, R46, R5, PT ;  /* 0x000000052e00720c */ /* 0x002fda0003f05270 */
[----:B--234-:R-:W-:Y:S05]  /*2d30*/  @P0 BRA `(.L_x_32) ;  /* 0x0000000000080947 */ /* 0x01cfea0003800000 */
[----:B------:R-:W-:-:S06]  /*2d40*/  IMAD R12, R9, 0x4, R22 ;  /* 0x00000004090c7824 */ /* 0x000fcc00078e0216 */
[----:B------:R1:W2:Y:S02]  /*2d50*/  ATOMS.ADD R12, [R12], R13 ;  /* 0x0000000d0c0c738c */ /* 0x0002a40000000000 */
.L_x_32:
[----:B------:R-:W-:Y:S05]  /*2d60*/  BSYNC.RECONVERGENT B0 ;  /* 0x0000000000007941 */ /* 0x000fea0003800200 */
.L_x_31:
[----:B------:R-:W-:Y:S01]  /*2d70*/  R2P PR, R17, 0x7f ;  /* 0x0000007f11007804 */ /* 0x000fe20000000000 */
[----:B--2---:R2:W3:Y:S01]  /*2d80*/  SHFL.IDX PT, R12, R12, R5, 0x1f ;  /* 0x00001f050c0c7589 */ /* 0x0044e200000e0000 */
[----:B------:R-:W-:Y:S11]  /*2d90*/  BSSY.RECONVERGENT B0, `(.L_x_33) ;  /* 0x0000023000007945 */ /* 0x000ff60003800200 */
[----:B------:R-:W-:-:S02]  /*2da0*/  VOTE.ANY R0, PT, P0 ;  /* 0x0000000000007806 */ /* 0x000fc400000e0100 */
[----:B------:R-:W-:Y:S02]  /*2db0*/  VOTE.ANY R9, PT, P1 ;  /* 0x0000000000097806 */ /* 0x000fe400008e0100 */
[----:B------:R-:W-:Y:S02]  /*2dc0*/  @!P0 LOP3.LUT R0, RZ, R0, RZ, 0x33, !PT ;  /* 0x00000000ff008212 */ /* 0x000fe400078e33ff */
[----:B------:R-:W-:Y:S02]  /*2dd0*/  VOTE.ANY R15, PT, P2 ;  /* 0x00000000000f7806 */ /* 0x000fe400010e0100 */
[----:B------:R-:W-:Y:S02]  /*2de0*/  @!P1 LOP3.LUT R9, RZ, R9, RZ, 0x33, !PT ;  /* 0x00000009ff099212 */ /* 0x000fe400078e33ff */
[----:B------:R-:W-:Y:S02]  /*2df0*/  @!P2 LOP3.LUT R15, RZ, R15, RZ, 0x33, !PT ;  /* 0x0000000fff0fa212 */ /* 0x000fe400078e33ff */
[----:B------:R-:W-:-:S02]  /*2e00*/  LOP3.LUT R0, R9, R0, RZ, 0xc0, !PT ;  /* 0x0000000009007212 */ /* 0x000fc400078ec0ff */
[----:B------:R-:W-:Y:S02]  /*2e10*/  VOTE.ANY R9, PT, P3 ;  /* 0x0000000000097806 */ /* 0x000fe400018e0100 */
[----:B------:R-:W-:Y:S02]  /*2e20*/  LOP3.LUT R0, R15, R0, RZ, 0xc0, !PT ;  /* 0x000000000f007212 */ /* 0x000fe400078ec0ff */
[----:B------:R-:W-:Y:S02]  /*2e30*/  LOP3.LUT P0, RZ, R17, 0x80, RZ, 0xc0, !PT ;  /* 0x0000008011ff7812 */ /* 0x000fe4000780c0ff */
[----:B------:R-:W-:Y:S02]  /*2e40*/  VOTE.ANY R15, PT, P4 ;  /* 0x00000000000f7806 */ /* 0x000fe400020e0100 */
[----:B------:R-:W-:Y:S02]  /*2e50*/  @!P3 LOP3.LUT R9, RZ, R9, RZ, 0x33, !PT ;  /* 0x00000009ff09b212 */ /* 0x000fe400078e33ff */
[----:B------:R-:W-:-:S02]  /*2e60*/  @!P4 LOP3.LUT R15, RZ, R15, RZ, 0x33, !PT ;  /* 0x0000000fff0fc212 */ /* 0x000fc400078e33ff */
[----:B------:R-:W-:Y:S02]  /*2e70*/  LOP3.LUT R0, R9, R0, RZ, 0xc0, !PT ;  /* 0x0000000009007212 */ /* 0x000fe400078ec0ff */
[----:B------:R-:W-:Y:S02]  /*2e80*/  VOTE.ANY R9, PT, P5 ;  /* 0x0000000000097806 */ /* 0x000fe400028e0100 */
[----:B------:R-:W-:Y:S02]  /*2e90*/  LOP3.LUT R0, R15, R0, RZ, 0xc0, !PT ;  /* 0x000000000f007212 */ /* 0x000fe400078ec0ff */
[----:B------:R-:W-:Y:S02]  /*2ea0*/  VOTE.ANY R15, PT, P6 ;  /* 0x00000000000f7806 */ /* 0x000fe400030e0100 */
[----:B------:R-:W-:Y:S02]  /*2eb0*/  @!P5 LOP3.LUT R9, RZ, R9, RZ, 0x33, !PT ;  /* 0x00000009ff09d212 */ /* 0x000fe400078e33ff */
[----:B------:R-:W-:-:S02]  /*2ec0*/  VOTE.ANY R19, PT, P0 ;  /* 0x0000000000137806 */ /* 0x000fc400000e0100 */
[----:B------:R-:W-:Y:S02]  /*2ed0*/  @!P6 LOP3.LUT R15, RZ, R15, RZ, 0x33, !PT ;  /* 0x0000000fff0fe212 */ /* 0x000fe400078e33ff */
[----:B------:R-:W-:Y:S02]  /*2ee0*/  LOP3.LUT R0, R9, R0, RZ, 0xc0, !PT ;  /* 0x0000000009007212 */ /* 0x000fe400078ec0ff */
[----:B------:R-:W-:Y:S02]  /*2ef0*/  @!P0 LOP3.LUT R19, RZ, R19, RZ, 0x33, !PT ;  /* 0x00000013ff138212 */ /* 0x000fe400078e33ff */
[----:B------:R-:W-:Y:S02]  /*2f00*/  LOP3.LUT R0, R15, R0, RZ, 0xc0, !PT ;  /* 0x000000000f007212 */ /* 0x000fe400078ec0ff */
[----:B------:R-:W-:Y:S02]  /*2f10*/  SHF.R.U32.HI R15, RZ, UR6, R41 ;  /* 0x00000006ff0f7c19 */ /* 0x000fe40008011629 */
[----:B------:R-:W-:Y:S01]  /*2f20*/  LOP3.LUT R4, R19, R0, RZ, 0xc0, !PT ;  /* 0x0000000013047212 */ /* 0x000fe200078ec0ff */
[----:B------:R-:W-:Y:S01]  /*2f30*/  IMAD.MOV.U32 R0, RZ, RZ, RZ ;  /* 0x000000ffff007224 */ /* 0x000fe200078e00ff */
[----:B------:R-:W-:-:S02]  /*2f40*/  LOP3.LUT R15, R15, UR5, RZ, 0x30, !PT ;  /* 0x000000050f0f7c12 */ /* 0x000fc4000f8e30ff */
[----:B------:R-:W4:Y:S01]  /*2f50*/  FLO.U32 R51, R4 ;  /* 0x0000000400337300 */ /* 0x000f2200000e0000 */
[----:B------:R-:W-:-:S07]  /*2f60*/  LOP3.LUT R10, R23, R4, RZ, 0xc0, !PT ;  /* 0x00000004170a7212 */ /* 0x000fce00078ec0ff */
[----:B------:R-:W0:Y:S01]  /*2f70*/  POPC R10, R10 ;  /* 0x0000000a000a7309 */ /* 0x000e220000000000 */
[----:B----4-:R-:W-:-:S13]  /*2f80*/  ISETP.NE.AND P0, PT, R46, R51, PT ;  /* 0x000000332e00720c */ /* 0x010fda0003f05270 */
[----:B0-23--:R-:W-:Y:S05]  /*2f90*/  @P0 BRA `(.L_x_34) ;  /* 0x0000000000080947 */ /* 0x00dfea0003800000 */
[----:B------:R-:W-:-:S05]  /*2fa0*/  IMAD R17, R17, 0x4, R22 ;  /* 0x0000000411117824 */ /* 0x000fca00078e0216 */
[----:B------:R0:W2:Y:S02]  /*2fb0*/  ATOMS.ADD R0, [R17], R10 ;  /* 0x0000000a1100738c */ /* 0x0000a40000000000 */
.L_x_34:
[----:B------:R-:W-:Y:S05]  /*2fc0*/  BSYNC.RECONVERGENT B0 ;  /* 0x0000000000007941 */ /* 0x000fea0003800200 */
.L_x_33:
        /* <DEDUP_REMOVED lines=21> */
[----:B0-----:R-:W-:-:S02]  /*3120*/  VOTE.ANY R17, PT, P0 ;  /* 0x0000000000117806 */ /* 0x001fc400000e0100 */
[----:B------:R-:W-:Y:S02]  /*3130*/  @!P6 LOP3.LUT R9, RZ, R9, RZ, 0x33, !PT ;  /* 0x00000009ff09e212 */ /* 0x000fe400078e33ff */
[----:B------:R-:W-:Y:S02]  /*3140*/  LOP3.LUT R4, R5, R4, RZ, 0xc0, !PT ;  /* 0x0000000405047212 */ /* 0x000fe400078ec0ff */
[----:B------:R-:W-:Y:S02]  /*3150*/  @!P0 LOP3.LUT R17, RZ, R17, RZ, 0x33, !PT ;  /* 0x00000011ff118212 */ /* 0x000fe400078e33ff */
[----:B------:R-:W-:-:S04]  /*3160*/  LOP3.LUT R4, R9, R4, RZ, 0xc0, !PT ;  /* 0x0000000409047212 */ /* 0x000fc800078ec0ff */
[----:B------:R-:W-:Y:S01]  /*3170*/  LOP3.LUT R6, R17, R4, RZ, 0xc0, !PT ;  /* 0x0000000411067212 */ /* 0x000fe200078ec0ff */
[----:B------:R-:W-:Y:S01]  /*3180*/  IMAD.MOV.U32 R4, RZ, RZ, RZ ;  /* 0x000000ffff047224 */ /* 0x000fe200078e00ff */
[----:B------:R-:W-:Y:S02]  /*3190*/  SHF.R.U32.HI R17, RZ, UR6, R40 ;  /* 0x00000006ff117c19 */ /* 0x000fe40008011628 */
[----:B------:R-:W0:Y:S01]  /*31a0*/  FLO.U32 R45, R6 ;  /* 0x00000006002d7300 */ /* 0x000e2200000e0000 */
[----:B------:R-:W-:Y:S02]  /*31b0*/  LOP3.LUT R9, R23, R6, RZ, 0xc0, !PT ;  /* 0x0000000617097212 */ /* 0x000fe400078ec0ff */
[----:B------:R-:W-:-:S05]  /*31c0*/  LOP3.LUT R17, R17, UR5, RZ, 0x30, !PT ;  /* 0x0000000511117c12 */ /* 0x000fca000f8e30ff */
[----:B------:R-:W4:Y:S01]  /*31d0*/  POPC R9, R9 ;  /* 0x0000000900097309 */ /* 0x000f220000000000 */
[----:B0-----:R-:W-:-:S13]  /*31e0*/  ISETP.NE.AND P0, PT, R46, R45, PT ;  /* 0x0000002d2e00720c */ /* 0x001fda0003f05270 */
[----:B--234-:R-:W-:Y:S05]  /*31f0*/  @P0 BRA `(.L_x_36) ;  /* 0x0000000000080947 */ /* 0x01cfea0003800000 */
[----:B------:R-:W-:-:S06]  /*3200*/  IMAD R4, R15, 0x4, R22 ;  /* 0x000000040f047824 */ /* 0x000fcc00078e0216 */
[----:B------:R0:W2:Y:S02]  /*3210*/  ATOMS.ADD R4, [R4], R9 ;  /* 0x000000090404738c */ /* 0x0000a40000000000 */
.L_x_36:
[----:B------:R-:W-:Y:S05]  /*3220*/  BSYNC.RECONVERGENT B0 ;  /* 0x0000000000007941 */ /* 0x000fea0003800200 */
.L_x_35:
[----:B------:R-:W-:Y:S01]  /*3230*/  R2P PR, R17, 0x7f ;  /* 0x0000007f11007804 */ /* 0x000fe20000000000 */
[----:B--2---:R2:W3:Y:S01]  /*3240*/  SHFL.IDX PT, R45, R4, R45, 0x1f ;  /* 0x00001f2d042d7589 */ /* 0x0044e200000e0000 */
[----:B------:R-:W-:Y:S01]  /*3250*/  BSSY.RECONVERGENT B0, `(.L_x_37) ;  /* 0x0000023000007945 */ /* 0x000fe20003800200 */
[----:B------:R-:W-:-:S10]  /*3260*/  IMAD.MOV.U32 R6, RZ, RZ, RZ ;  /* 0x000000ffff067224 */ /* 0x000fd400078e00ff */
[----:B------:R-:W-:Y:S02]  /*3270*/  VOTE.ANY R0, PT, P0 ;  /* 0x0000000000007806 */ /* 0x000fe400000e0100 */
[----:B------:R-:W-:Y:S02]  /*3280*/  VOTE.ANY R5, PT, P1 ;  /* 0x0000000000057806 */ /* 0x000fe400008e0100 */
        /* <DEDUP_REMOVED lines=20> */
[----:B------:R-:W-:Y:S02]  /*33d0*/  LOP3.LUT R0, R15, R0, RZ, 0xc0, !PT ;  /* 0x000000000f007212 */ /* 0x000fe400078ec0ff */
[----:B------:R-:W-:-:S02]  /*33e0*/  SHF.R.U32.HI R15, RZ, UR6, R39 ;  /* 0x00000006ff0f7c19 */ /* 0x000fc40008011627 */
[----:B------:R-:W-:Y:S02]  /*33f0*/  LOP3.LUT R0, R19, R0, RZ, 0xc0, !PT ;  /* 0x0000000013007212 */ /* 0x000fe400078ec0ff */
[----:B------:R-:W-:Y:S02]  /*3400*/  LOP3.LUT R15, R15, UR5, RZ, 0x30, !PT ;  /* 0x000000050f0f7c12 */ /* 0x000fe4000f8e30ff */
[----:B------:R-:W4:Y:S01]  /*3410*/  FLO.U32 R19, R0 ;  /* 0x0000000000137300 */ /* 0x000f2200000e0000 */
[----:B------:R-:W-:-:S07]  /*3420*/  LOP3.LUT R5, R23, R0, RZ, 0xc0, !PT ;  /* 0x0000000017057212 */ /* 0x000fce00078ec0ff */
[----:B------:R-:W0:Y:S01]  /*3430*/  POPC R5, R5 ;  /* 0x0000000500057309 */ /* 0x000e220000000000 */
[----:B----4-:R-:W-:-:S13]  /*3440*/  ISETP.NE.AND P0, PT, R46, R19, PT ;  /* 0x000000132e00720c */ /* 0x010fda0003f05270 */
[----:B0-23--:R-:W-:Y:S05]  /*3450*/  @P0 BRA `(.L_x_38) ;  /* 0x0000000000080947 */ /* 0x00dfea0003800000 */
[----:B------:R-:W-:-:S06]  /*3460*/  IMAD R6, R17, 0x4, R22 ;  /* 0x0000000411067824 */ /* 0x000fcc00078e0216 */
[----:B------:R0:W2:Y:S02]  /*3470*/  ATOMS.ADD R6, [R6], R5 ;  /* 0x000000050606738c */ /* 0x0000a40000000000 */
.L_x_38:
[----:B------:R-:W-:Y:S05]  /*3480*/  BSYNC.RECONVERGENT B0 ;  /* 0x0000000000007941 */ /* 0x000fea0003800200 */
.L_x_37:
        /* <DEDUP_REMOVED lines=37> */
.L_x_40:
[----:B------:R-:W-:Y:S05]  /*36e0*/  BSYNC.RECONVERGENT B0 ;  /* 0x0000000000007941 */ /* 0x000fea0003800200 */
.L_x_39:
[----:B------:R-:W-:Y:S01]  /*36f0*/  R2P PR, R17, 0x7f ;  /* 0x0000007f11007804 */ /* 0x000fe20000000000 */
[----:B--2---:R2:W3:Y:S01]  /*3700*/  SHFL.IDX PT, R47, R0, R47, 0x1f ;  /* 0x00001f2f002f7589 */ /* 0x0044e200000e0000 */
[----:B------:R-:W-:Y:S11]  /*3710*/  BSSY.RECONVERGENT B0, `(.L_x_41) ;  /* 0x0000021000007945 */ /* 0x000ff60003800200 */
[----:B0-----:R-:W-:-:S02]  /*3720*/  VOTE.ANY R15, PT, P0 ;  /* 0x00000000000f7806 */ /* 0x001fc400000e0100 */
        /* <DEDUP_REMOVED lines=19> */
[----:B------:R-:W-:Y:S01]  /*3860*/  LOP3.LUT R15, R16, R15, RZ, 0xc0, !PT ;  /* 0x0000000f100f7212 */ /* 0x000fe200078ec0ff */
[----:B------:R-:W-:Y:S01]  /*3870*/  IMAD.MOV.U32 R16, RZ, RZ, RZ ;  /* 0x000000ffff107224 */ /* 0x000fe200078e00ff */
[----:B------:R-:W-:Y:S02]  /*3880*/  @!P0 LOP3.LUT R20, RZ, R20, RZ, 0x33, !PT ;  /* 0x00000014ff148212 */ /* 0x000fe400078e33ff */
[----:B------:R-:W-:-:S04]  /*3890*/  LOP3.LUT R15, R18, R15, RZ, 0xc0, !PT ;  /* 0x0000000f120f7212 */ /* 0x000fc800078ec0ff */
[----:B------:R-:W-:-:S04]  /*38a0*/  LOP3.LUT R20, R20, R15, RZ, 0xc0, !PT ;  /* 0x0000000f14147212 */ /* 0x000fc800078ec0ff */
[----:B------:R-:W0:Y:S01]  /*38b0*/  FLO.U32 R49, R20 ;  /* 0x0000001400317300 */ /* 0x000e2200000e0000 */
[----:B------:R-:W-:-:S07]  /*38c0*/  LOP3.LUT R50, R23, R20, RZ, 0xc0, !PT ;  /* 0x0000001417327212 */ /* 0x000fce00078ec0ff */
[----:B------:R-:W4:Y:S01]  /*38d0*/  POPC R50, R50 ;  /* 0x0000003200327309 */ /* 0x000f220000000000 */
[----:B0-----:R-:W-:-:S13]  /*38e0*/  ISETP.NE.AND P0, PT, R46, R49, PT ;  /* 0x000000312e00720c */ /* 0x001fda0003f05270 */
[----:B--234-:R-:W-:Y:S05]  /*38f0*/  @P0 BRA `(.L_x_42) ;  /* 0x0000000000080947 */ /* 0x01cfea0003800000 */
[----:B------:R-:W-:-:S05]  /*3900*/  IMAD R17, R17, 0x4, R22 ;  /* 0x0000000411117824 */ /* 0x000fca00078e0216 */
[----:B------:R0:W2:Y:S02]  /*3910*/  ATOMS.ADD R16, [R17], R50 ;  /* 0x000000321110738c */ /* 0x0000a40000000000 */
.L_x_42:
[----:B------:R-:W-:Y:S05]  /*3920*/  BSYNC.RECONVERGENT B0 ;  /* 0x0000000000007941 */ /* 0x000fea0003800200 */
.L_x_41:
[----:B------:R-:W-:Y:S01]  /*3930*/  R2P PR, R11, 0x7f ;  /* 0x0000007f0b007804 */ /* 0x000fe20000000000 */
[----:B--2---:R2:W3:Y:S01]  /*3940*/  SHFL.IDX PT, R49, R16, R49, 0x1f ;  /* 0x00001f3110317589 */ /* 0x0044e200000e0000 */
[----:B------:R-:W-:Y:S01]  /*3950*/  BSSY.RECONVERGENT B0, `(.L_x_43) ;  /* 0x0000021000007945 */ /* 0x000fe20003800200 */
[----:B------:R-:W-:-:S10]  /*3960*/  IMAD.MOV.U32 R20, RZ, RZ, RZ ;  /* 0x000000ffff147224 */ /* 0x000fd400078e00ff */
[----:B------:R-:W-:Y:S02]  /*3970*/  VOTE.ANY R0, PT, P0 ;  /* 0x0000000000007806 */ /* 0x000fe400000e0100 */
[----:B------:R-:W-:Y:S02]  /*3980*/  VOTE.ANY R15, PT, P1 ;  /* 0x00000000000f7806 */ /* 0x000fe400008e0100 */
[----:B------:R-:W-:Y:S02]  /*3990*/  @!P0 LOP3.LUT R0, RZ, R0, RZ, 0x33, !PT ;  /* 0x00000000ff008212 */ /* 0x000fe400078e33ff */
[----:B0-----:R-:W-:Y:S02]  /*39a0*/  VOTE.ANY R17, PT, P2 ;  /* 0x0000000000117806 */ /* 0x001fe400010e0100 */
        /* <DEDUP_REMOVED lines=25> */
[----:B------:R-:W-:-:S06]  /*3b40*/  IMAD R20, R11, 0x4, R22 ;  /* 0x000000040b147824 */ /* 0x000fcc00078e0216 */
[----:B------:R0:W2:Y:S02]  /*3b50*/  ATOMS.ADD R20, [R20], R21 ;  /* 0x000000151414738c */ /* 0x0000a40000000000 */
.L_x_44:
[----:B------:R-:W-:Y:S05]  /*3b60*/  BSYNC.RECONVERGENT B0 ;  /* 0x0000000000007941 */ /* 0x000fea0003800200 */
.L_x_43:
[----:B------:R-:W-:Y:S01]  /*3b70*/  R2P PR, R7, 0x7f ;  /* 0x0000007f07007804 */ /* 0x000fe20000000000 */
[----:B--2---:R2:W3:Y:S01]  /*3b80*/  SHFL.IDX PT, R20, R20, R15, 0x1f ;  /* 0x00001f0f14147589 */ /* 0x0044e200000e0000 */
[----:B------:R-:W-:Y:S01]  /*3b90*/  BSSY.RECONVERGENT B0, `(.L_x_45) ;  /* 0x0000023000007945 */ /* 0x000fe20003800200 */
[----:B------:R-:W-:-:S10]  /*3ba0*/  IMAD.MOV.U32 R16, RZ, RZ, RZ ;  /* 0x000000ffff107224 */ /* 0x000fd400078e00ff */
[----:B------:R-:W-:Y:S02]  /*3bb0*/  VOTE.ANY R0, PT, P0 ;  /* 0x0000000000007806 */ /* 0x000fe400000e0100 */
[----:B------:R-:W-:Y:S02]  /*3bc0*/  VOTE.ANY R11, PT, P1 ;  /* 0x00000000000b7806 */ /* 0x000fe400008e0100 */
[----:B------:R-:W-:Y:S02]  /*3bd0*/  @!P0 LOP3.LUT R0, RZ, R0, RZ, 0x33, !PT ;  /* 0x00000000ff008212 */ /* 0x000fe400078e33ff */
[----:B------:R-:W-:Y:S02]  /*3be0*/  @!P1 LOP3.LUT R11, RZ, R11, RZ, 0x33, !PT ;  /* 0x0000000bff0b9212 */ /* 0x000fe400078e33ff */
[----:B------:R-:W-:Y:S02]  /*3bf0*/  VOTE.ANY R17, PT, P2 ;  /* 0x0000000000117806 */ /* 0x000fe400010e0100 */
[----:B------:R-:W-:-:S02]  /*3c00*/  LOP3.LUT R0, R11, R0, RZ, 0xc0, !PT ;  /* 0x000000000b007212 */ /* 0x000fc400078ec0ff */
[----:B------:R-:W-:Y:S02]  /*3c10*/  VOTE.ANY R11, PT, P3 ;  /* 0x00000000000b7806 */ /* 0x000fe400018e0100 */
[----:B------:R-:W-:Y:S02]  /*3c20*/  @!P2 LOP3.LUT R17, RZ, R17, RZ, 0x33, !PT ;  /* 0x00000011ff11a212 */ /* 0x000fe400078e33ff */
[----:B------:R-:W-:Y:S02]  /*3c30*/  @!P3 LOP3.LUT R11, RZ, R11, RZ, 0x33, !PT ;  /* 0x0000000bff0bb212 */ /* 0x000fe400078e33ff */
[----:B------:R-:W-:Y:S02]  /*3c40*/  LOP3.LUT R0, R17, R0, RZ, 0xc0, !PT ;  /* 0x0000000011007212 */ /* 0x000fe400078ec0ff */
[----:B------:R-:W-:Y:S02]  /*3c50*/  LOP3.LUT P0, RZ, R7, 0x80, RZ, 0xc0, !PT ;  /* 0x0000008007ff7812 */ /* 0x000fe4000780c0ff */
[----:B------:R-:W-:-:S02]  /*3c60*/  VOTE.ANY R17, PT, P4 ;  /* 0x0000000000117806 */ /* 0x000fc400020e0100 */
[----:B------:R-:W-:Y:S02]  /*3c70*/  LOP3.LUT R0, R11, R0, RZ, 0xc0, !PT ;  /* 0x000000000b007212 */ /* 0x000fe400078ec0ff */
[----:B------:R-:W-:Y:S02]  /*3c80*/  VOTE.ANY R11, PT, P5 ;  /* 0x00000000000b7806 */ /* 0x000fe400028e0100 */
[----:B------:R-:W-:Y:S02]  /*3c90*/  @!P4 LOP3.LUT R17, RZ, R17, RZ, 0x33, !PT ;  /* 0x00000011ff11c212 */ /* 0x000fe400078e33ff */
[----:B------:R-:W-:Y:S02]  /*3ca0*/  @!P5 LOP3.LUT R11, RZ, R11, RZ, 0x33, !PT ;  /* 0x0000000bff0bd212 */ /* 0x000fe400078e33ff */
[----:B------:R-:W-:Y:S02]  /*3cb0*/  LOP3.LUT R0, R17, R0, RZ, 0xc0, !PT ;  /* 0x0000000011007212 */ /* 0x000fe400078ec0ff */
[----:B------:R-:W-:-:S02]  /*3cc0*/  VOTE.ANY R17, PT, P6 ;  /* 0x0000000000117806 */ /* 0x000fc400030e0100 */
[----:B------:R-:W-:Y:S02]  /*3cd0*/  LOP3.LUT R0, R11, R0, RZ, 0xc0, !PT ;  /* 0x000000000b007212 */ /* 0x000fe400078ec0ff */
[----:B------:R-:W-:Y:S02]  /*3ce0*/  VOTE.ANY R11, PT, P0 ;  /* 0x00000000000b7806 */ /* 0x000fe400000e0100 */
[----:B------:R-:W-:Y:S02]  /*3cf0*/  @!P6 LOP3.LUT R17, RZ, R17, RZ, 0x33, !PT ;  /* 0x00000011ff11e212 */ /* 0x000fe400078e33ff */
[----:B------:R-:W-:Y:S02]  /*3d00*/  @!P0 LOP3.LUT R11, RZ, R11, RZ, 0x33, !PT ;  /* 0x0000000bff0b8212 */ /* 0x000fe400078e33ff */
[----:B------:R-:W-:-:S04]  /*3d10*/  LOP3.LUT R0, R17, R0, RZ, 0xc0, !PT ;  /* 0x0000000011007212 */ /* 0x000fc800078ec0ff */
[----:B------:R-:W-:Y:S02]  /*3d20*/  LOP3.LUT R48, R11, R0, RZ, 0xc0, !PT ;  /* 0x000000000b307212 */ /* 0x000fe400078ec0ff */
[----:B------:R-:W-:Y:S02]  /*3d30*/  SHF.R.U32.HI R0, RZ, UR6, R36 ;  /* 0x00000006ff007c19 */ /* 0x000fe40008011624 */
[----:B------:R-:W4:Y:S01]  /*3d40*/  FLO.U32 R18, R48 ;  /* 0x0000003000127300 */ /* 0x000f2200000e0000 */
[----:B------:R-:W-:Y:S02]  /*3d50*/  LOP3.LUT R19, R23, R48, RZ, 0xc0, !PT ;  /* 0x0000003017137212 */ /* 0x000fe400078ec0ff */
[----:B------:R-:W-:-:S05]  /*3d60*/  LOP3.LUT R0, R0, UR5, RZ, 0x30, !PT ;  /* 0x0000000500007c12 */ /* 0x000fca000f8e30ff */
[----:B------:R-:W0:Y:S01]  /*3d70*/  POPC R19, R19 ;  /* 0x0000001300137309 */ /* 0x000e220000000000 */
[----:B----4-:R-:W-:-:S13]  /*3d80*/  ISETP.NE.AND P0, PT, R46, R18, PT ;  /* 0x000000122e00720c */ /* 0x010fda0003f05270 */
[----:B0-23--:R-:W-:Y:S05]  /*3d90*/  @P0 BRA `(.L_x_46) ;  /* 0x0000000000080947 */ /* 0x00dfea0003800000 */
[----:B------:R-:W-:-:S06]  /*3da0*/  IMAD R16, R7, 0x4, R22 ;  /* 0x0000000407107824 */ /* 0x000fcc00078e0216 */
[----:B------:R0:W2:Y:S02]  /*3db0*/  ATOMS.ADD R16, [R16], R19 ;  /* 0x000000131010738c */ /* 0x0000a40000000000 */
.L_x_46:
[----:B------:R-:W-:Y:S05]  /*3dc0*/  BSYNC.RECONVERGENT B0 ;  /* 0x0000000000007941 */ /* 0x000fea0003800200 */
.L_x_45:
[----:B------:R-:W-:Y:S01]  /*3dd0*/  R2P PR, R0, 0x7f ;  /* 0x0000007f00007804 */ /* 0x000fe20000000000 */
[----:B--2---:R2:W3:Y:S01]  /*3de0*/  SHFL.IDX PT, R18, R16, R18, 0x1f ;  /* 0x00001f1210127589 */ /* 0x0044e200000e0000 */
[----:B------:R-:W-:Y:S01]  /*3df0*/  SHF.R.U32.HI R11, RZ, UR6, R35 ;  /* 0x00000006ff0b7c19 */ /* 0x000fe20008011623 */
[----:B------:R-:W-:Y:S01]  /*3e00*/  BSSY.RECONVERGENT B0, `(.L_x_47) ;  /* 0x0000022000007945 */ /* 0x000fe20003800200 */
[----:B------:R-:W-:Y:S02]  /*3e10*/  IMAD.MOV.U32 R15, RZ, RZ, RZ ;  /* 0x000000ffff0f7224 */ /* 0x000fe400078e00ff */
[----:B------:R-:W-:-:S07]  /*3e20*/  LOP3.LUT R11, R11, UR5, RZ, 0x30, !PT ;  /* 0x000000050b0b7c12 */ /* 0x000fce000f8e30ff */
[----:B------:R-:W-:Y:S02]  /*3e30*/  VOTE.ANY R7, PT, P0 ;  /* 0x0000000000077806 */ /* 0x000fe400000e0100 */
[----:B------:R-:W-:Y:S02]  /*3e40*/  VOTE.ANY R48, PT, P1 ;  /* 0x0000000000307806 */ /* 0x000fe400008e0100 */
[----:B------:R-:W-:Y:S02]  /*3e50*/  @!P0 LOP3.LUT R7, RZ, R7, RZ, 0x33, !PT ;  /* 0x00000007ff078212 */ /* 0x000fe400078e33ff */
[----:B------:R-:W-:Y:S02]  /*3e60*/  @!P1 LOP3.LUT R48, RZ, R48, RZ, 0x33, !PT ;  /* 0x00000030ff309212 */ /* 0x000fe400078e33ff */
[----:B------:R-:W-:Y:S02]  /*3e70*/  LOP3.LUT P0, RZ, R0, 0x80, RZ, 0xc0, !PT ;  /* 0x0000008000ff7812 */ /* 0x000fe4000780c0ff */
[----:B------:R-:W-:-:S02]  /*3e80*/  LOP3.LUT R7, R48, R7, RZ, 0xc0, !PT ;  /* 0x0000000730077212 */ /* 0x000fc400078ec0ff */
[----:B------:R-:W-:-:S04]  /*3e90*/  VOTE.ANY R48, PT, P2 ;  /* 0x0000000000307806 */ /* 0x000fc800010e0100 */
[----:B------:R-:W-:-:S04]  /*3ea0*/  @!P2 LOP3.LUT R48, RZ, R48, RZ, 0x33, !PT ;  /* 0x00000030ff30a212 */ /* 0x000fc800078e33ff */
[----:B------:R-:W-:Y:S02]  /*3eb0*/  LOP3.LUT R7, R48, R7, RZ, 0xc0, !PT ;  /* 0x0000000730077212 */ /* 0x000fe400078ec0ff */
        /* <DEDUP_REMOVED lines=14> */
[----:B------:R-:W-:-:S04]  /*3fa0*/  LOP3.LUT R48, R48, R7, RZ, 0xc0, !PT ;  /* 0x0000000730307212 */ /* 0x000fc800078ec0ff */
[----:B------:R-:W4:Y:S01]  /*3fb0*/  FLO.U32 R52, R48 ;  /* 0x0000003000347300 */ /* 0x000f2200000e0000 */
[----:B------:R-:W-:-:S07]  /*3fc0*/  LOP3.LUT R17, R23, R48, RZ, 0xc0, !PT ;  /* 0x0000003017117212 */ /* 0x000fce00078ec0ff */
[----:B------:R-:W0:Y:S01]  /*3fd0*/  POPC R17, R17 ;  /* 0x0000001100117309 */ /* 0x000e220000000000 */
[----:B----4-:R-:W-:-:S13]  /*3fe0*/  ISETP.NE.AND P0, PT, R46, R52, PT ;  /* 0x000000342e00720c */ /* 0x010fda0003f05270 */
[----:B0-23--:R-:W-:Y:S05]  /*3ff0*/  @P0 BRA `(.L_x_48) ;  /* 0x0000000000080947 */ /* 0x00dfea0003800000 */
[----:B------:R-:W-:-:S05]  /*4000*/  IMAD R0, R0, 0x4, R22 ;  /* 0x0000000400007824 */ /* 0x000fca00078e0216 */
[----:B------:R0:W2:Y:S02]  /*4010*/  ATOMS.ADD R15, [R0], R17 ;  /* 0x00000011000f738c */ /* 0x0000a40000000000 */
.L_x_48:
[----:B------:R-:W-:Y:S05]  /*4020*/  BSYNC.RECONVERGENT B0 ;  /* 0x0000000000007941 */ /* 0x000fea0003800200 */
.L_x_47:
[----:B------:R-:W-:Y:S01]  /*4030*/  R2P PR, R11, 0x7f ;  /* 0x0000007f0b007804 */ /* 0x000fe20000000000 */
[----:B--2---:R2:W3:Y:S01]  /*4040*/  SHFL.IDX PT, R16, R15, R52, 0x1f ;  /* 0x00001f340f107589 */ /* 0x0044e200000e0000 */
[----:B------:R-:W-:Y:S11]  /*4050*/  BSSY.RECONVERGENT B0, `(.L_x_49) ;  /* 0x0000023000007945 */ /* 0x000ff60003800200 */
[----:B0-----:R-:W-:-:S02]  /*4060*/  VOTE.ANY R0, PT, P0 ;  /* 0x0000000000007806 */ /* 0x001fc400000e0100 */
[----:B------:R-:W-:Y:S02]  /*4070*/  VOTE.ANY R7, PT, P1 ;  /* 0x0000000000077806 */ /* 0x000fe400008e0100 */
[----:B------:R-:W-:Y:S02]  /*4080*/  @!P0 LOP3.LUT R0, RZ, R0, RZ, 0x33, !PT ;  /* 0x00000000ff008212 */ /* 0x000fe400078e33ff */
[----:B------:R-:W-:Y:S02]  /*4090*/  @!P1 LOP3.LUT R7, RZ, R7, RZ, 0x33, !PT ;  /* 0x00000007ff079212 */ /* 0x000fe400078e33ff */
[----:B------:R-:W-:Y:S02]  /*40a0*/  LOP3.LUT P0, RZ, R11, 0x80, RZ, 0xc0, !PT ;  /* 0x000000800bff7812 */ /* 0x000fe4000780c0ff */
        /* <DEDUP_REMOVED lines=19> */
[----:B------:R0:W4:Y:S01]  /*41e0*/  FLO.U32 R7, R0 ;  /* 0x0000000000077300 */ /* 0x00012200000e0000 */
[----:B------:R-:W-:-:S07]  /*41f0*/  LOP3.LUT R48, R23, R0, RZ, 0xc0, !PT ;  /* 0x0000000017307212 */ /* 0x000fce00078ec0ff */
[----:B--2---:R2:W1:Y:S01]  /*4200*/  POPC R15, R48 ;  /* 0x00000030000f7309 */ /* 0x0044620000000000 */
[----:B0-----:R-:W-:-:S04]  /*4210*/  SHF.R.U32.HI R0, RZ, UR6, R34 ;  /* 0x00000006ff007c19 */ /* 0x001fc80008011622 */
[----:B------:R-:W-:Y:S02]  /*4220*/  LOP3.LUT R0, R0, UR5, RZ, 0x30, !PT ;  /* 0x0000000500007c12 */ /* 0x000fe4000f8e30ff */
[----:B----4-:R-:W-:Y:S01]  /*4230*/  ISETP.NE.AND P0, PT, R46, R7, PT ;  /* 0x000000072e00720c */ /* 0x010fe20003f05270 */
[----:B--2---:R-:W-:-:S12]  /*4240*/  IMAD.MOV.U32 R48, RZ, RZ, RZ ;  /* 0x000000ffff307224 */ /* 0x004fd800078e00ff */
[----:B-1-3--:R-:W-:Y:S05]  /*4250*/  @P0 BRA `(.L_x_50) ;  /* 0x0000000000080947 */ /* 0x00afea0003800000 */
[----:B------:R-:W-:-:S06]  /*4260*/  IMAD R48, R11, 0x4, R22 ;  /* 0x000000040b307824 */ /* 0x000fcc00078e0216 */
[----:B------:R0:W1:Y:S02]  /*4270*/  ATOMS.ADD R48, [R48], R15 ;  /* 0x0000000f3030738c */ /* 0x0000640000000000 */
.L_x_50:
[----:B------:R-:W-:Y:S05]  /*4280*/  BSYNC.RECONVERGENT B0 ;  /* 0x0000000000007941 */ /* 0x000fea0003800200 */
.L_x_49:
[----:B------:R-:W-:Y:S01]  /*4290*/  R2P PR, R0, 0x7f ;  /* 0x0000007f00007804 */ /* 0x000fe20000000000 */
[----:B------:R-:W-:Y:S01]  /*42a0*/  IMAD.IADD R14, R14, 0x1, R8 ;  /* 0x000000010e0e7824 */ /* 0x000fe200078e0208 */
[----:B------:R-:W-:Y:S01]  /*42b0*/  BSSY.RECONVERGENT B0, `(.L_x_51) ;  /* 0x0000025000007945 */ /* 0x000fe20003800200 */
[----:B------:R-:W-:Y:S02]  /*42c0*/  IMAD.IADD R13, R13, 0x1, R12 ;  /* 0x000000010d0d7824 */ /* 0x000fe400078e020c */
[----:B-1----:R1:W2:Y:S08]  /*42d0*/  SHFL.IDX PT, R12, R48, R7, 0x1f ;  /* 0x00001f07300c7589 */ /* 0x0022b000000e0000 */
[----:B------:R-:W-:-:S02]  /*42e0*/  VOTE.ANY R11, PT, P0 ;  /* 0x00000000000b7806 */ /* 0x000fc400000e0100 */
[----:B------:R-:W-:Y:S01]  /*42f0*/  VOTE.ANY R8, PT, P1 ;  /* 0x0000000000087806 */ /* 0x000fe200008e0100 */
[----:B-1----:R-:W-:Y:S01]  /*4300*/  IMAD.MOV.U32 R7, RZ, RZ, RZ ;  /* 0x000000ffff077224 */ /* 0x002fe200078e00ff */
        /* <DEDUP_REMOVED lines=22> */
[----:B------:R1:W3:Y:S01]  /*4470*/  FLO.U32 R8, R52 ;  /* 0x0000003400087300 */ /* 0x0002e200000e0000 */
[----:B------:R-:W-:-:S07]  /*4480*/  LOP3.LUT R11, R23, R52, RZ, 0xc0, !PT ;  /* 0x00000034170b7212 */ /* 0x000fce00078ec0ff */
[----:B------:R-:W4:Y:S01]  /*4490*/  POPC R11, R11 ;  /* 0x0000000b000b7309 */ /* 0x000f220000000000 */
[----:B-1----:R-:W-:-:S04]  /*44a0*/  SHF.R.U32.HI R52, RZ, UR6, R26 ;  /* 0x00000006ff347c19 */ /* 0x002fc8000801161a */
[----:B------:R-:W-:Y:S02]  /*44b0*/  LOP3.LUT R48, R52, UR5, RZ, 0x30, !PT ;  /* 0x0000000534307c12 */ /* 0x000fe4000f8e30ff */
[----:B---3--:R-:W-:-:S13]  /*44c0*/  ISETP.NE.AND P0, PT, R46, R8, PT ;  /* 0x000000082e00720c */ /* 0x008fda0003f05270 */
[----:B--2-4-:R-:W-:Y:S05]  /*44d0*/  @P0 BRA `(.L_x_52) ;  /* 0x0000000000080947 */ /* 0x014fea0003800000 */
[----:B------:R-:W-:-:S05]  /*44e0*/  IMAD R0, R0, 0x4, R22 ;  /* 0x0000000400007824 */ /* 0x000fca00078e0216 */
[----:B------:R1:W2:Y:S02]  /*44f0*/  ATOMS.ADD R7, [R0], R11 ;  /* 0x0000000b0007738c */ /* 0x0002a40000000000 */
.L_x_52:
[----:B------:R-:W-:Y:S05]  /*4500*/  BSYNC.RECONVERGENT B0 ;  /* 0x0000000000007941 */ /* 0x000fea0003800200 */
.L_x_51:
[----:B------:R-:W-:Y:S01]  /*4510*/  R2P PR, R48, 0x7f ;  /* 0x0000007f30007804 */ /* 0x000fe20000000000 */
[----:B------:R-:W-:Y:S01]  /*4520*/  IMAD.IADD R10, R10, 0x1, R51 ;  /* 0x000000010a0a7824 */ /* 0x000fe200078e0233 */
[----:B--2---:R2:W3:Y:S01]  /*4530*/  SHFL.IDX PT, R8, R7, R8, 0x1f ;  /* 0x00001f0807087589 */ /* 0x0044e200000e0000 */
[----:B------:R-:W-:Y:S01]  /*4540*/  BSSY.RECONVERGENT B0, `(.L_x_53) ;  /* 0x0000024000007945 */ /* 0x000fe20003800200 */
[----:B------:R-:W-:Y:S02]  /*4550*/  IMAD.IADD R9, R9, 0x1, R45 ;  /* 0x0000000109097824 */ /* 0x000fe400078e022d */
[----:B------:R-:W-:-:S07]  /*4560*/  IMAD.MOV.U32 R45, RZ, RZ, RZ ;  /* 0x000000ffff2d7224 */ /* 0x000fce00078e00ff */
[----:B-1----:R-:W-:Y:S02]  /*4570*/  VOTE.ANY R0, PT, P0 ;  /* 0x0000000000007806 */ /* 0x002fe400000e0100 */
        /* <DEDUP_REMOVED lines=23> */
[----:B------:R-:W-:Y:S02]  /*46f0*/  SHF.R.U32.HI R51, RZ, UR6, R33 ;  /* 0x00000006ff337c19 */ /* 0x000fe40008011621 */
[----:B------:R1:W4:Y:S02]  /*4700*/  FLO.U32 R0, R52 ;  /* 0x0000003400007300 */ /* 0x00032400000e0000 */
[----:B------:R-:W-:Y:S02]  /*4710*/  LOP3.LUT R51, R51, UR5, RZ, 0x30, !PT ;  /* 0x0000000533337c12 */ /* 0x000fe4000f8e30ff */
[----:B-1----:R-:W-:-:S04]  /*4720*/  LOP3.LUT R52, R23, R52, RZ, 0xc0, !PT ;  /* 0x0000003417347212 */ /* 0x002fc800078ec0ff */
[----:B--2---:R1:W2:Y:S01]  /*4730*/  POPC R7, R52 ;  /* 0x0000003400077309 */ /* 0x0042a20000000000 */
[----:B----4-:R-:W-:-:S13]  /*4740*/  ISETP.NE.AND P0, PT, R46, R0, PT ;  /* 0x000000002e00720c */ /* 0x010fda0003f05270 */
[----:B-123--:R-:W-:Y:S05]  /*4750*/  @P0 BRA `(.L_x_54) ;  /* 0x0000000000080947 */ /* 0x00efea0003800000 */
[----:B------:R-:W-:-:S05]  /*4760*/  IMAD R48, R48, 0x4, R22 ;  /* 0x0000000430307824 */ /* 0x000fca00078e0216 */
[----:B------:R1:W2:Y:S02]  /*4770*/  ATOMS.ADD R45, [R48], R7 ;  /* 0x00000007302d738c */ /* 0x0002a40000000000 */
.L_x_54:
[----:B------:R-:W-:Y:S05]  /*4780*/  BSYNC.RECONVERGENT B0 ;  /* 0x0000000000007941 */ /* 0x000fea0003800200 */
.L_x_53:
[----:B------:R-:W-:Y:S01]  /*4790*/  R2P PR, R51, 0x7f ;  /* 0x0000007f33007804 */ /* 0x000fe20000000000 */
[----:B------:R-:W-:Y:S01]  /*47a0*/  IMAD.IADD R6, R5, 0x1, R6 ;  /* 0x0000000105067824 */ /* 0x000fe200078e0206 */
[----:B--2---:R2:W3:Y:S01]  /*47b0*/  SHFL.IDX PT, R0, R45, R0, 0x1f ;  /* 0x00001f002d007589 */ /* 0x0044e200000e0000 */
[----:B------:R-:W-:Y:S01]  /*47c0*/  IMAD.IADD R4, R4, 0x1, R47 ;  /* 0x0000000104047824 */ /* 0x000fe200078e022f */
[----:B------:R-:W-:Y:S01]  /*47d0*/  SHF.R.U32.HI R47, RZ, UR6, R32 ;  /* 0x00000006ff2f7c19 */ /* 0x000fe20008011620 */
[----:B------:R-:W-:Y:S03]  /*47e0*/  BSSY.RECONVERGENT B0, `(.L_x_55) ;  /* 0x0000022000007945 */ /* 0x000fe60003800200 */
[----:B------:R-:W-:-:S05]  /*47f0*/  LOP3.LUT R47, R47, UR5, RZ, 0x30, !PT ;  /* 0x000000052f2f7c12 */ /* 0x000fca000f8e30ff */
        /* <DEDUP_REMOVED lines=9> */
[----:B------:R-:W-:Y:S02]  /*4890*/  VOTE.ANY R48, PT, P3 ;  /* 0x0000000000307806 */ /* 0x000fe400018e0100 */
[----:B------:R-:W-:Y:S02]  /*48a0*/  VOTE.ANY R52, PT, P0 ;  /* 0x0000000000347806 */ /* 0x000fe400000e0100 */
[----:B------:R-:W-:Y:S02]  /*48b0*/  @!P3 LOP3.LUT R48, RZ, R48, RZ, 0x33, !PT ;  /* 0x00000030ff30b212 */ /* 0x000fe400078e33ff */
[----:B------:R-:W-:Y:S02]  /*48c0*/  @!P0 LOP3.LUT R52, RZ, R52, RZ, 0x33, !PT ;  /* 0x00000034ff348212 */ /* 0x000fe400078e33ff */
        /* <DEDUP_REMOVED lines=9> */
[----:B------:R-:W-:Y:S01]  /*4960*/  LOP3.LUT R5, R48, R5, RZ, 0xc0, !PT ;  /* 0x0000000530057212 */ /* 0x000fe200078ec0ff */
[----:B------:R-:W-:-:S03]  /*4970*/  IMAD.MOV.U32 R48, RZ, RZ, RZ ;  /* 0x000000ffff307224 */ /* 0x000fc600078e00ff */
[----:B------:R-:W-:-:S04]  /*4980*/  LOP3.LUT R52, R52, R5, RZ, 0xc0, !PT ;  /* 0x0000000534347212 */ /* 0x000fc800078ec0ff */
[----:B------:R1:W4:Y:S02]  /*4990*/  FLO.U32 R5, R52 ;  /* 0x0000003400057300 */ /* 0x00032400000e0000 */
[----:B-1----:R-:W-:-:S06]  /*49a0*/  LOP3.LUT R52, R23, R52, RZ, 0xc0, !PT ;  /* 0x0000003417347212 */ /* 0x002fcc00078ec0ff */
[----:B--2---:R1:W2:Y:S01]  /*49b0*/  POPC R45, R52 ;  /* 0x00000034002d7309 */ /* 0x0042a20000000000 */
[----:B----4-:R-:W-:-:S13]  /*49c0*/  ISETP.NE.AND P0, PT, R46, R5, PT ;  /* 0x000000052e00720c */ /* 0x010fda0003f05270 */
[----:B-1-3--:R-:W-:Y:S05]  /*49d0*/  @P0 BRA `(.L_x_56) ;  /* 0x0000000000080947 */ /* 0x00afea0003800000 */
[----:B------:R-:W-:-:S06]  /*49e0*/  IMAD R48, R51, 0x4, R22 ;  /* 0x0000000433307824 */ /* 0x000fcc00078e0216 */
[----:B--2---:R1:W3:Y:S02]  /*49f0*/  ATOMS.ADD R48, [R48], R45 ;  /* 0x0000002d3030738c */ /* 0x0042e40000000000 */
.L_x_56:
[----:B------:R-:W-:Y:S05]  /*4a00*/  BSYNC.RECONVERGENT B0 ;  /* 0x0000000000007941 */ /* 0x000fea0003800200 */
.L_x_55:
[----:B------:R-:W-:Y:S01]  /*4a10*/  R2P PR, R47, 0x7f ;  /* 0x0000007f2f007804 */ /* 0x000fe20000000000 */
[----:B------:R-:W-:Y:S01]  /*4a20*/  IMAD.IADD R50, R50, 0x1, R49 ;  /* 0x0000000132327824 */ /* 0x000fe200078e0231 */
[----:B---3--:R3:W4:Y:S01]  /*4a30*/  SHFL.IDX PT, R48, R48, R5, 0x1f ;  /* 0x00001f0530307589 */ /* 0x00872200000e0000 */
[----:B------:R-:W-:Y:S01]  /*4a40*/  IMAD.IADD R20, R21, 0x1, R20 ;  /* 0x0000000115147824 */ /* 0x000fe200078e0214 */
[----:B------:R-:W-:Y:S01]  /*4a50*/  SHF.R.U32.HI R21, RZ, UR6, R31 ;  /* 0x00000006ff157c19 */ /* 0x000fe2000801161f */
[----:B------:R-:W-:Y:S03]  /*4a60*/  BSSY.RECONVERGENT B0, `(.L_x_57) ;  /* 0x0000022000007945 */ /* 0x000fe60003800200 */
[----:B---3--:R-:W-:Y:S01]  /*4a70*/  LOP3.LUT R5, R21, UR5, RZ, 0x30, !PT ;  /* 0x0000000515057c12 */ /* 0x008fe2000f8e30ff */
[----:B------:R-:W-:-:S04]  /*4a80*/  IMAD.MOV.U32 R21, RZ, RZ, RZ ;  /* 0x000000ffff157224 */ /* 0x000fc800078e00ff */
        /* <DEDUP_REMOVED lines=23> */
[----:B------:R-:W-:-:S04]  /*4c00*/  LOP3.LUT R52, R49, R52, RZ, 0xc0, !PT ;  /* 0x0000003431347212 */ /* 0x000fc800078ec0ff */
[----:B------:R-:W3:Y:S01]  /*4c10*/  FLO.U32 R49, R52 ;  /* 0x0000003400317300 */ /* 0x000ee200000e0000 */
[----:B------:R-:W-:-:S07]  /*4c20*/  LOP3.LUT R51, R23, R52, RZ, 0xc0, !PT ;  /* 0x0000003417337212 */ /* 0x000fce00078ec0ff */
[----:B------:R-:W0:Y:S01]  /*4c30*/  POPC R51, R51 ;  /* 0x0000003300337309 */ /* 0x000e220000000000 */
[----:B---3--:R-:W-:-:S13]  /*4c40*/  ISETP.NE.AND P0, PT, R46, R49, PT ;  /* 0x000000312e00720c */ /* 0x008fda0003f05270 */
[----:B0---4-:R-:W-:Y:S05]  /*4c50*/  @P0 BRA `(.L_x_58) ;  /* 0x0000000000080947 */ /* 0x011fea0003800000 */
[----:B------:R-:W-:-:S05]  /*4c60*/  IMAD R52, R47, 0x4, R22 ;  /* 0x000000042f347824 */ /* 0x000fca00078e0216 */
[----:B------:R0:W3:Y:S02]  /*4c70*/  ATOMS.ADD R21, [R52], R51 ;  /* 0x000000333415738c */ /* 0x0000e40000000000 */
.L_x_58:
[----:B------:R-:W-:Y:S05]  /*4c80*/  BSYNC.RECONVERGENT B0 ;  /* 0x0000000000007941 */ /* 0x000fea0003800200 */
.L_x_57:
        /* <DEDUP_REMOVED lines=9> */
[----:B0-----:R-:W-:Y:S02]  /*4d20*/  VOTE.ANY R52, PT, P1 ;  /* 0x0000000000347806 */ /* 0x001fe400008e0100 */
        /* <DEDUP_REMOVED lines=22> */
[----:B------:R-:W0:Y:S01]  /*4e90*/  FLO.U32 R19, R52 ;  /* 0x0000003400137300 */ /* 0x000e2200000e0000 */
[----:B------:R-:W-:-:S07]  /*4ea0*/  LOP3.LUT R47, R23, R52, RZ, 0xc0, !PT ;  /* 0x00000034172f7212 */ /* 0x000fce00078ec0ff */
[----:B------:R-:W3:Y:S01]  /*4eb0*/  POPC R47, R47 ;  /* 0x0000002f002f7309 */ /* 0x000ee20000000000 */
[----:B0-----:R-:W-:-:S13]  /*4ec0*/  ISETP.NE.AND P0, PT, R46, R19, PT ;  /* 0x000000132e00720c */ /* 0x001fda0003f05270 */
[----:B---34-:R-:W-:Y:S05]  /*4ed0*/  @P0 BRA `(.L_x_60) ;  /* 0x0000000000080947 */ /* 0x018fea0003800000 */
[----:B------:R-:W-:-:S05]  /*4ee0*/  IMAD R52, R5, 0x4, R22 ;  /* 0x0000000405347824 */ /* 0x000fca00078e0216 */
[----:B------:R0:W3:Y:S02]  /*4ef0*/  ATOMS.ADD R17, [R52], R47 ;  /* 0x0000002f3411738c */ /* 0x0000e40000000000 */
.L_x_60:
[----:B------:R-:W-:Y:S05]  /*4f00*/  BSYNC.RECONVERGENT B0 ;  /* 0x0000000000007941 */ /* 0x000fea0003800200 */
.L_x_59:
        /* <DEDUP_REMOVED lines=39> */
.L_x_62:
[----:B------:R-:W-:Y:S05]  /*5180*/  BSYNC.RECONVERGENT B0 ;  /* 0x0000000000007941 */ /* 0x000fea0003800200 */
.L_x_61:
[----:B------:R-:W-:Y:S01]  /*5190*/  R2P PR, R19, 0x7f ;  /* 0x0000007f13007804 */ /* 0x000fe20000000000 */
[----:B------:R-:W-:Y:S01]  /*51a0*/  IMAD.IADD R0, R7, 0x1, R0 ;  /* 0x0000000107007824 */ /* 0x000fe200078e0200 */
[----:B---3--:R3:W4:Y:S01]  /*51b0*/  SHFL.IDX PT, R11, R11, R5, 0x1f ;  /* 0x00001f050b0b7589 */ /* 0x00872200000e0000 */
[----:B--2---:R-:W-:Y:S01]  /*51c0*/  IMAD.IADD R48, R45, 0x1, R48 ;  /* 0x000000012d307824 */ /* 0x004fe200078e0230 */
[----:B-1----:R-:W-:Y:S01]  /*51d0*/  SHF.R.U32.HI R45, RZ, UR6, R28 ;  /* 0x00000006ff2d7c19 */ /* 0x002fe2000801161c */
[----:B------:R-:W-:Y:S03]  /*51e0*/  BSSY.RECONVERGENT B0, `(.L_x_63) ;  /* 0x0000022000007945 */ /* 0x000fe60003800200 */
[----:B------:R-:W-:-:S05]  /*51f0*/  LOP3.LUT R45, R45, UR5, RZ, 0x30, !PT ;  /* 0x000000052d2d7c12 */ /* 0x000fca000f8e30ff */
        /* <DEDUP_REMOVED lines=24> */
[----:B------:R0:W1:Y:S01]  /*5380*/  FLO.U32 R7, R52 ;  /* 0x0000003400077300 */ /* 0x00006200000e0000 */
[----:B------:R-:W-:-:S07]  /*5390*/  LOP3.LUT R49, R23, R52, RZ, 0xc0, !PT ;  /* 0x0000003417317212 */ /* 0x000fce00078ec0ff */
[----:B------:R-:W2:Y:S01]  /*53a0*/  POPC R49, R49 ;  /* 0x0000003100317309 */ /* 0x000ea20000000000 */
[----:B0-----:R-:W-:Y:S01]  /*53b0*/  IMAD.MOV.U32 R52, RZ, RZ, RZ ;  /* 0x000000ffff347224 */ /* 0x001fe200078e00ff */
[----:B-1----:R-:W-:-:S13]  /*53c0*/  ISETP.NE.AND P0, PT, R46, R7, PT ;  /* 0x000000072e00720c */ /* 0x002fda0003f05270 */
[----:B--234-:R-:W-:Y:S05]  /*53d0*/  @P0 BRA `(.L_x_64) ;  /* 0x0000000000080947 */ /* 0x01cfea0003800000 */
[----:B------:R-:W-:-:S06]  /*53e0*/  IMAD R52, R19, 0x4, R22 ;  /* 0x0000000413347824 */ /* 0x000fcc00078e0216 */
[----:B------:R0:W1:Y:S02]  /*53f0*/  ATOMS.ADD R52, [R52], R49 ;  /* 0x000000313434738c */ /* 0x0000640000000000 */
.L_x_64:
[----:B------:R-:W-:Y:S05]  /*5400*/  BSYNC.RECONVERGENT B0 ;  /* 0x0000000000007941 */ /* 0x000fea0003800200 */
.L_x_63:
[----:B------:R-:W-:Y:S01]  /*5410*/  R2P PR, R45, 0x7f ;  /* 0x0000007f2d007804 */ /* 0x000fe20000000000 */
[----:B-1----:R1:W2:Y:S01]  /*5420*/  SHFL.IDX PT, R52, R52, R7, 0x1f ;  /* 0x00001f0734347589 */ /* 0x0022a200000e0000 */
[----:B------:R-:W-:Y:S11]  /*5430*/  BSSY.RECONVERGENT B0, `(.L_x_65) ;  /* 0x0000021000007945 */ /* 0x000ff60003800200 */
[----:B------:R-:W-:-:S02]  /*5440*/  VOTE.ANY R5, PT, P0 ;  /* 0x0000000000057806 */ /* 0x000fc400000e0100 */
[----:B------:R-:W-:Y:S02]  /*5450*/  VOTE.ANY R19, PT, P1 ;  /* 0x0000000000137806 */ /* 0x000fe400008e0100 */
[----:B------:R-:W-:Y:S02]  /*5460*/  @!P0 LOP3.LUT R5, RZ, R5, RZ, 0x33, !PT ;  /* 0x00000005ff058212 */ /* 0x000fe400078e33ff */
[----:B------:R-:W-:Y:S02]  /*5470*/  @!P1 LOP3.LUT R19, RZ, R19, RZ, 0x33, !PT ;  /* 0x00000013ff139212 */ /* 0x000fe400078e33ff */
[----:B-1----:R-:W-:Y:S02]  /*5480*/  VOTE.ANY R7, PT, P5 ;  /* 0x0000000000077806 */ /* 0x002fe400028e0100 */
[----:B------:R-:W-:Y:S02]  /*5490*/  LOP3.LUT R5, R19, R5, RZ, 0xc0, !PT ;  /* 0x0000000513057212 */ /* 0x000fe400078ec0ff */
[----:B------:R-:W-:-:S02]  /*54a0*/  VOTE.ANY R19, PT, P2 ;  /* 0x0000000000137806 */ /* 0x000fc400010e0100 */
        /* <DEDUP_REMOVED lines=9> */
[----:B------:R-:W-:-:S04]  /*5540*/  LOP3.LUT R5, R19, R5, RZ, 0xc0, !PT ;  /* 0x0000000513057212 */ /* 0x000fc800078ec0ff */
[----:B------:R-:W-:Y:S02]  /*5550*/  LOP3.LUT R5, R7, R5, RZ, 0xc0, !PT ;  /* 0x0000000507057212 */ /* 0x000fe400078ec0ff */
[----:B------:R-:W-:-:S04]  /*5560*/  VOTE.ANY R7, PT, P6 ;  /* 0x0000000000077806 */ /* 0x000fc800030e0100 */
[----:B------:R-:W-:-:S04]  /*5570*/  @!P6 LOP3.LUT R7, RZ, R7, RZ, 0x33, !PT ;  /* 0x00000007ff07e212 */ /* 0x000fc800078e33ff */
[----:B------:R-:W-:Y:S02]  /*5580*/  LOP3.LUT R5, R7, R5, RZ, 0xc0, !PT ;  /* 0x0000000507057212 */ /* 0x000fe400078ec0ff */
[----:B------:R-:W-:-:S04]  /*5590*/  VOTE.ANY R7, PT, P0 ;  /* 0x0000000000077806 */ /* 0x000fc800000e0100 */
[----:B------:R-:W-:-:S04]  /*55a0*/  @!P0 LOP3.LUT R7, RZ, R7, RZ, 0x33, !PT ;  /* 0x00000007ff078212 */ /* 0x000fc800078e33ff */
[----:B------:R-:W-:-:S04]  /*55b0*/  LOP3.LUT R19, R7, R5, RZ, 0xc0, !PT ;  /* 0x0000000507137212 */ /* 0x000fc800078ec0ff */
[----:B------:R-:W1:Y:S01]  /*55c0*/  FLO.U32 R7, R19 ;  /* 0x0000001300077300 */ /* 0x000e6200000e0000 */
[----:B------:R-:W-:-:S07]  /*55d0*/  LOP3.LUT R5, R23, R19, RZ, 0xc0, !PT ;  /* 0x0000001317057212 */ /* 0x000fce00078ec0ff */
[----:B------:R-:W3:Y:S01]  /*55e0*/  POPC R5, R5 ;  /* 0x0000000500057309 */ /* 0x000ee20000000000 */
[----:B-1----:R-:W-:Y:S01]  /*55f0*/  ISETP.NE.AND P0, PT, R46, R7, PT ;  /* 0x000000072e00720c */ /* 0x002fe20003f05270 */
[----:B------:R-:W-:-:S12]  /*5600*/  IMAD.MOV.U32 R46, RZ, RZ, RZ ;  /* 0x000000ffff2e7224 */ /* 0x000fd800078e00ff */
[----:B--23--:R-:W-:Y:S05]  /*5610*/  @P0 BRA `(.L_x_66) ;  /* 0x0000000000080947 */ /* 0x00cfea0003800000 */
[----:B------:R-:W-:-:S05]  /*5620*/  IMAD R22, R45, 0x4, R22 ;  /* 0x000000042d167824 */ /* 0x000fca00078e0216 */
[----:B------:R1:W2:Y:S02]  /*5630*/  ATOMS.ADD R46, [R22], R5 ;  /* 0x00000005162e738c */ /* 0x0002a40000000000 */
.L_x_66:
[----:B------:R-:W-:Y:S05]  /*5640*/  BSYNC.RECONVERGENT B0 ;  /* 0x0000000000007941 */ /* 0x000fea0003800200 */
.L_x_65:
[----:B-12---:R1:W2:Y:S01]  /*5650*/  SHFL.IDX PT, R22, R46, R7, 0x1f ;  /* 0x00001f072e167589 */ /* 0x0062a200000e0000 */
[----:B------:R-:W-:Y:S01]  /*5660*/  LOP3.LUT R19, R44, 0x80000000, RZ, 0x3c, !PT ;  /* 0x800000002c137812 */ /* 0x000fe200078e3cff */
[----:B------:R-:W-:Y:S01]  /*5670*/  IMAD.IADD R11, R15, 0x1, R11 ;  /* 0x000000010f0b7824 */ /* 0x000fe200078e020b */
[----:B------:R-:W-:Y:S01]  /*5680*/  LEA R14, R14, UR4, 0x2 ;  /* 0x000000040e0e7c11 */ /* 0x000fe2000f8e10ff */
[----:B------:R-:W-:Y:S01]  /*5690*/  BAR.SYNC.DEFER_BLOCKING 0x0 ;  /* 0x0000000000007b1d */ /* 0x000fe20000010000 */
[----:B------:R-:W-:Y:S01]  /*56a0*/  LOP3.LUT R43, R43, 0x80000000, RZ, 0x3c, !PT ;  /* 0x800000002b2b7812 */ /* 0x000fe200078e3cff */
[----:B------:R-:W-:Y:S01]  /*56b0*/  IMAD.IADD R21, R51, 0x1, R21 ;  /* 0x0000000133157824 */ /* 0x000fe200078e0215 */
[----:B------:R-:W-:Y:S01]  /*56c0*/  LEA R13, R13, UR4, 0x2 ;  /* 0x000000040d0d7c11 */ /* 0x000fe2000f8e10ff */
[----:B------:R-:W-:Y:S01]  /*56d0*/  IMAD.IADD R17, R47, 0x1, R17 ;  /* 0x000000012f117824 */ /* 0x000fe200078e0211 */
[----:B------:R-:W-:Y:S01]  /*56e0*/  LOP3.LUT R15, R42, 0x80000000, RZ, 0x3c, !PT ;  /* 0x800000002a0f7812 */ /* 0x000fe200078e3cff */
[----:B------:R-:W-:Y:S01]  /*56f0*/  IMAD.IADD R52, R49, 0x1, R52 ;  /* 0x0000000131347824 */ /* 0x000fe200078e0234 */
[----:B------:R-:W-:Y:S01]  /*5700*/  LEA R10, R10, UR4, 0x2 ;  /* 0x000000040a0a7c11 */ /* 0x000fe2000f8e10ff */
[----:B------:R-:W-:Y:S01]  /*5710*/  BSSY B1, `(.L_x_67) ;  /* 0x0000058000017945 */ /* 0x000fe20003800000 */
[----:B------:R-:W-:-:S02]  /*5720*/  LEA R42, R9, UR4, 0x2 ;  /* 0x00000004092a7c11 */ /* 0x000fc4000f8e10ff */
[----:B------:R-:W-:Y:S02]  /*5730*/  LEA R4, R4, UR4, 0x2 ;  /* 0x0000000404047c11 */ /* 0x000fe4000f8e10ff */
[----:B------:R-:W-:Y:S02]  /*5740*/  LEA R50, R50, UR4, 0x2 ;  /* 0x0000000432327c11 */ /* 0x000fe4000f8e10ff */
[----:B-1----:R-:W-:Y:S02]  /*5750*/  LEA R7, R20, UR4, 0x2 ;  /* 0x0000000414077c11 */ /* 0x002fe4000f8e10ff */
[----:B------:R-:W-:Y:S02]  /*5760*/  LEA R18, R18, UR4, 0x2 ;  /* 0x0000000412127c11 */ /* 0x000fe4000f8e10ff */
[----:B------:R-:W-:Y:S01]  /*5770*/  LEA R9, R16, UR4, 0x2 ;  /* 0x0000000410097c11 */ /* 0x000fe2000f8e10ff */
[----:B--2---:R-:W-:Y:S01]  /*5780*/  IMAD.IADD R22, R5, 0x1, R22 ;  /* 0x0000000105167824 */ /* 0x004fe200078e0216 */
[----:B------:R-:W-:-:S02]  /*5790*/  LEA R5, R6, UR4, 0x2 ;  /* 0x0000000406057c11 */ /* 0x000fc4000f8e10ff */
[----:B------:R-:W-:Y:S01]  /*57a0*/  LEA R12, R12, UR4, 0x2 ;  /* 0x000000040c0c7c11 */ /* 0x000fe2000f8e10ff */
[----:B------:R-:W-:Y:S01]  /*57b0*/  STS [R14+-0x4], R19 ;  /* 0xfffffc130e007388 */ /* 0x000fe20000000800 */
[----:B------:R-:W-:Y:S02]  /*57c0*/  LEA R48, R48, UR4, 0x2 ;  /* 0x0000000430307c11 */ /* 0x000fe4000f8e10ff */
[----:B------:R-:W-:Y:S01]  /*57d0*/  LEA R21, R21, UR4, 0x2 ;  /* 0x0000000415157c11 */ /* 0x000fe2000f8e10ff */
[----:B------:R1:W-:Y:S01]  /*57e0*/  STS [R13+-0x4], R43 ;  /* 0xfffffc2b0d007388 */ /* 0x0003e20000000800 */
[----:B------:R-:W-:Y:S02]  /*57f0*/  LEA R11, R11, UR4, 0x2 ;  /* 0x000000040b0b7c11 */ /* 0x000fe4000f8e10ff */
[----:B------:R-:W-:Y:S01]  /*5800*/  LEA R52, R52, UR4, 0x2 ;  /* 0x0000000434347c11 */ /* 0x000fe2000f8e10ff */
[----:B------:R2:W-:Y:S01]  /*5810*/  STS [R10+-0x4], R15 ;  /* 0xfffffc0f0a007388 */ /* 0x0005e20000000800 */
[----:B------:R-:W-:-:S03]  /*5820*/  ISETP.NE.AND P0, PT, R53, RZ, PT ;  /* 0x000000ff3500720c */ /* 0x000fc60003f05270 */
[----:B------:R-:W-:Y:S01]  /*5830*/  STS [R42+-0x4], R41 ;  /* 0xfffffc292a007388 */ /* 0x000fe20000000800 */
[----:B-1----:R-:W-:-:S03]  /*5840*/  LEA R13, R8, UR4, 0x2 ;  /* 0x00000004080d7c11 */ /* 0x002fc6000f8e10ff */
[----:B------:R1:W-:Y:S01]  /*5850*/  STS [R5+-0x4], R40 ;  /* 0xfffffc2805007388 */ /* 0x0003e20000000800 */
[----:B--2---:R-:W-:-:S03]  /*5860*/  LEA R15, R0, UR4, 0x2 ;  /* 0x00000004000f7c11 */ /* 0x004fc6000f8e10ff */
[----:B------:R-:W-:Y:S01]  /*5870*/  STS [R4+-0x4], R39 ;  /* 0xfffffc2704007388 */ /* 0x000fe20000000800 */
[----:B------:R-:W-:-:S03]  /*5880*/  LEA R0, R17, UR4, 0x2 ;  /* 0x0000000411007c11 */ /* 0x000fc6000f8e10ff */
[----:B------:R-:W-:Y:S01]  /*5890*/  STS [R50+-0x4], R25 ;  /* 0xfffffc1932007388 */ /* 0x000fe20000000800 */
[----:B-1----:R-:W-:-:S03]  /*58a0*/  LEA R5, R22, UR4, 0x2 ;  /* 0x0000000416057c11 */ /* 0x002fc6000f8e10ff */
[----:B------:R-:W-:Y:S04]  /*58b0*/  STS [R7+-0x4], R38 ;  /* 0xfffffc2607007388 */ /* 0x000fe80000000800 */
[----:B------:R-:W-:Y:S04]  /*58c0*/  STS [R18+-0x4], R37 ;  /* 0xfffffc2512007388 */ /* 0x000fe80000000800 */
[----:B------:R-:W-:Y:S04]  /*58d0*/  STS [R9+-0x4], R36 ;  /* 0xfffffc2409007388 */ /* 0x000fe80000000800 */
[----:B------:R-:W-:Y:S04]  /*58e0*/  STS [R12+-0x4], R35 ;  /* 0xfffffc230c007388 */ /* 0x000fe80000000800 */
[----:B------:R1:W-:Y:S04]  /*58f0*/  STS [R13+-0x4], R34 ;  /* 0xfffffc220d007388 */ /* 0x0003e80000000800 */
[----:B------:R2:W-:Y:S04]  /*5900*/  STS [R15+-0x4], R26 ;  /* 0xfffffc1a0f007388 */ /* 0x0005e80000000800 */
[----:B------:R2:W-:Y:S01]  /*5910*/  STS [R48+-0x4], R33 ;  /* 0xfffffc2130007388 */ /* 0x0005e20000000800 */
[----:B-1----:R-:W-:-:S03]  /*5920*/  LEA R13, R3, UR4, 0x3 ;  /* 0x00000004030d7c11 */ /* 0x002fc6000f8e18ff */
[----:B------:R2:W-:Y:S04]  /*5930*/  STS [R21+-0x4], R32 ;  /* 0xfffffc2015007388 */ /* 0x0005e80000000800 */
[----:B------:R2:W-:Y:S04]  /*5940*/  STS [R0+-0x4], R31 ;  /* 0xfffffc1f00007388 */ /* 0x0005e80000000800 */
[----:B------:R2:W-:Y:S04]  /*5950*/  STS [R11+-0x4], R30 ;  /* 0xfffffc1e0b007388 */ /* 0x0005e80000000800 */
[----:B------:R2:W-:Y:S04]  /*5960*/  STS [R52+-0x4], R29 ;  /* 0xfffffc1d34007388 */ /* 0x0005e80000000800 */
[----:B------:R2:W-:Y:S01]  /*5970*/  STS [R5+-0x4], R28 ;  /* 0xfffffc1c05007388 */ /* 0x0005e20000000800 */
[----:B------:R-:W-:Y:S05]  /*5980*/  @P0 BRA `(.L_x_68) ;  /* 0x0000000000c00947 */ /* 0x000fea0003800000 */
[----:B------:R-:W1:Y:S02]  /*5990*/  LDCU.64 UR10, c[0x0][0x398] ;  /* 0x00007300ff0a77ac */ /* 0x000e640008000a00 */
[----:B-1----:R-:W-:-:S04]  /*59a0*/  LEA R6, P0, R3, UR10, 0x3 ;  /* 0x0000000a03067c11 */ /* 0x002fc8000f8018ff */
[----:B------:R-:W-:-:S05]  /*59b0*/  LEA.HI.X R7, R3, UR11, RZ, 0x3, P0 ;  /* 0x0000000b03077c11 */ /* 0x000fca00080f1cff */
[----:B--2---:R-:W2:Y:S01]  /*59c0*/  LDG.E.64 R4, desc[UR8][R6.64] ;  /* 0x0000000806047981 */ /* 0x004ea2000c1e1b00 */
[----:B------:R-:W-:Y:S01]  /*59d0*/  SHF.R.S32.HI R9, RZ, 0x1f, R24 ;  /* 0x0000001fff097819 */ /* 0x000fe20000011418 */
[----:B------:R-:W-:Y:S01]  /*59e0*/  UISETP.GE.AND UP0, UPT, UR7, 0x1, UPT ;  /* 0x000000010700788c */ /* 0x000fe2000bf06270 */
[----:B------:R-:W-:Y:S01]  /*59f0*/  IMAD.MOV.U32 R0, RZ, RZ, R27 ;  /* 0x000000ffff007224 */ /* 0x000fe200078e001b */
[----:B--2---:R-:W-:-:S05]  /*5a00*/  IADD3 R4, P0, PT, -R24, R4, RZ ;  /* 0x0000000418047210 */ /* 0x004fca0007f1e1ff */
[----:B------:R-:W-:-:S05]  /*5a10*/  IMAD.X R5, R5, 0x1, ~R9, P0 ;  /* 0x0000000105057824 */ /* 0x000fca00000e0e09 */
[----:B------:R1:W-:Y:S01]  /*5a20*/  STS.64 [R13+0x7200], R4 ;  /* 0x007200040d007388 */ /* 0x0003e20000000a00 */
[----:B------:R-:W-:Y:S05]  /*5a30*/  BRA.U !UP0, `(.L_x_69) ;  /* 0x00000001086c7547 */ /* 0x000fea000b800000 */
[----:B------:R-:W-:Y:S01]  /*5a40*/  BSSY B0, `(.L_x_70) ;  /* 0x0000019000007945 */ /* 0x000fe20003800000 */
[----:B------:R-:W-:Y:S02]  /*5a50*/  IMAD.MOV.U32 R6, RZ, RZ, -0x1 ;  /* 0xffffffffff067424 */ /* 0x000fe400078e00ff */
[----:B------:R-:W-:Y:S02]  /*5a60*/  IMAD.U32 R7, RZ, RZ, UR7 ;  /* 0x00000007ff077e24 */ /* 0x000fe4000f8e00ff */
[----:B------:R-:W-:-:S07]  /*5a70*/  IMAD.MOV.U32 R0, RZ, RZ, R27 ;  /* 0x000000ffff007224 */ /* 0x000fce00078e001b */
.L_x_74:
[----:B-1----:R-:W1:Y:S01]  /*5a80*/  LDC.64 R4, c[0x0][0x380] ;  /* 0x0000e000ff047b82 */ /* 0x002e620000000a00 */
[----:B------:R-:W-:Y:S01]  /*5a90*/  VIADD R11, R7, 0xffffffff ;  /* 0xffffffff070b7836 */ /* 0x000fe20000000000 */
[----:B------:R-:W-:Y:S03]  /*5aa0*/  BSSY B2, `(.L_x_71) ;  /* 0x0000008000027945 */ /* 0x000fe60003800000 */
[----:B------:R-:W-:-:S04]  /*5ab0*/  IMAD R9, R11, 0x100, R3 ;  /* 0x000001000b097824 */ /* 0x000fc800078e0203 */
[----:B-1----:R-:W-:-:S07]  /*5ac0*/  IMAD.WIDE R4, R9, 0x4, R4 ;  /* 0x0000000409047825 */ /* 0x002fce00078e0204 */
.L_x_72:
[----:B------:R-:W-:Y:S05]  /*5ad0*/  YIELD ;  /* 0x0000000000007946 */ /* 0x000fea0003800000 */
[----:B------:R1:W-:Y:S06]  /*5ae0*/  MEMBAR.SC.CTA ;  /* 0x0000000000007992 */ /* 0x0003ec0000000000 */
[----:B-1----:R-:W2:Y:S02]  /*5af0*/  LDG.E.STRONG.SYS R8, desc[UR8][R4.64] ;  /* 0x0000000804087981 */ /* 0x002ea4000c1f5900 */
[----:B--2---:R-:W-:-:S13]  /*5b00*/  ISETP.NE.AND P0, PT, R8, RZ, PT ;  /* 0x000000ff0800720c */ /* 0x004fda0003f05270 */
[----:B------:R-:W-:Y:S05]  /*5b10*/  @!P0 BRA `(.L_x_72) ;  /* 0xfffffffc00ec8947 */ /* 0x000fea000383ffff */
[----:B------:R-:W-:Y:S05]  /*5b20*/  BSYNC B2 ;  /* 0x0000000000027941 */ /* 0x000fea0003800000 */
.L_x_71:
[----:B------:R-:W-:Y:S01]  /*5b30*/  BSSY.RECONVERGENT B2, `(.L_x_73) ;  /* 0x0000006000027945 */ /* 0x000fe20003800200 */
[C---:B------:R-:W-:Y:S02]  /*5b40*/  ISETP.GT.AND P0, PT, R8.reuse, -0x1, PT ;  /* 0xffffffff0800780c */ /* 0x040fe40003f04270 */
[----:B------:R-:W-:Y:S01]  /*5b50*/  LOP3.LUT R5, R8, 0x3fffffff, RZ, 0xc0, !PT ;  /* 0x3fffffff08057812 */ /* 0x000fe200078ec0ff */
[----:B------:R-:W-:Y:S05]  /*5b60*/  WARPSYNC.EXCLUSIVE R6 ;  /* 0x0000000006007348 */ /* 0x000fea0003a00000 */
[----:B------:R-:W-:-:S05]  /*5b70*/  IMAD.IADD R0, R5, 0x1, R0 ;  /* 0x0000000105007824 */ /* 0x000fca00078e0200 */
[----:B------:R-:W-:-:S07]  /*5b80*/  VOTE.ANY R6, PT, P0 ;  /* 0x0000000000067806 */ /* 0x000fce00000e0100 */
[----:B------:R-:W-:Y:S05]  /*5b90*/  BSYNC.RECONVERGENT B2 ;  /* 0x0000000000027941 */ /* 0x000fea0003800200 */
.L_x_73:
[----:B------:R-:W-:Y:S01]  /*5ba0*/  ISETP.GT.U32.AND P1, PT, R7, 0x1, PT ;  /* 0x000000010700780c */ /* 0x000fe20003f24070 */
[----:B------:R-:W-:-:S12]  /*5bb0*/  IMAD.MOV.U32 R7, RZ, RZ, R11 ;  /* 0x000000ffff077224 */ /* 0x000fd800078e000b */
[----:B------:R-:W-:Y:S05]  /*5bc0*/  @P0 BRA P1, `(.L_x_74) ;  /* 0xfffffffc00ac0947 */ /* 0x000fea000083ffff */
[----:B------:R-:W-:Y:S05]  /*5bd0*/  BSYNC B0 ;  /* 0x0000000000007941 */ /* 0x000fea0003800000 */
.L_x_70:
[----:B------:R2:W3:Y:S02]  /*5be0*/  LDS.64 R4, [R13+0x7200] ;  /* 0x007200000d047984 */ /* 0x0004e40000000a00 */
.L_x_69:
[----:B------:R-:W4:Y:S01]  /*5bf0*/  LDC.64 R6, c[0x0][0x380] ;  /* 0x0000e000ff067b82 */ /* 0x000f220000000a00 */
[C---:B------:R-:W-:Y:S01]  /*5c00*/  IMAD.IADD R11, R0.reuse, 0x1, -R27 ;  /* 0x00000001000b7824 */ /* 0x040fe200078e0a1b */
[----:B------:R-:W-:Y:S01]  /*5c10*/  LOP3.LUT R9, R0, 0x80000000, RZ, 0xfc, !PT ;  /* 0x8000000000097812 */ /* 0x000fe200078efcff */
[----:B------:R-:W-:-:S03]  /*5c20*/  IMAD.U32 R15, RZ, RZ, UR7 ;  /* 0x00000007ff0f7e24 */ /* 0x000fc6000f8e00ff */
[----:B-1-3--:R-:W-:Y:S01]  /*5c30*/  IADD3 R4, P0, PT, R11, R4, RZ ;  /* 0x000000040b047210 */ /* 0x00afe20007f1e0ff */
[----:B------:R-:W-:-:S03]  /*5c40*/  IMAD R15, R15, 0x100, R3 ;  /* 0x000001000f0f7824 */ /* 0x000fc600078e0203 */
[----:B------:R-:W-:-:S05]  /*5c50*/  LEA.HI.X.SX32 R5, R11, R5, 0x1, P0 ;  /* 0x000000050b057211 */ /* 0x000fca00000f0eff */
[----:B------:R1:W-:Y:S01]  /*5c60*/  STS.64 [R13+0x7200], R4 ;  /* 0x007200040d007388 */ /* 0x0003e20000000a00 */
[----:B----4-:R-:W-:-:S05]  /*5c70*/  IMAD.WIDE R6, R15, 0x4, R6 ;  /* 0x000000040f067825 */ /* 0x010fca00078e0206 */
[----:B------:R1:W-:Y:S02]  /*5c80*/  STG.E.STRONG.SYS desc[UR8][R6.64], R9 ;  /* 0x0000000906007986 */ /* 0x0003e4000c115908 */
.L_x_68:
[----:B------:R-:W-:Y:S05]  /*5c90*/  BSYNC B1 ;  /* 0x0000000000017941 */ /* 0x000fea0003800000 */
.L_x_67:
[----:B-1----:R-:W1:Y:S01]  /*5ca0*/  LDC.64 R6, c[0x0][0x390] ;  /* 0x0000e400ff067b82 */ /* 0x002e620000000a00 */
[----:B------:R-:W-:-:S06]  /*5cb0*/  UIMAD UR6, UR7, 0x1c80, URZ ;  /* 0x00001c80070678a4 */ /* 0x000fcc000f8e02ff */
[----:B--2---:R-:W-:Y:S01]  /*5cc0*/  IMAD.U32 R0, RZ, RZ, UR6 ;  /* 0x00000006ff007e24 */ /* 0x004fe2000f8e00ff */
[----:B------:R-:W2:Y:S03]  /*5cd0*/  LDC R9, c[0x0][0x3c0] ;  /* 0x0000f000ff097b82 */ /* 0x000ea60000000800 */
[----:B------:R-:W-:Y:S01]  /*5ce0*/  VIADD R0, R0, 0x1c80 ;  /* 0x00001c8000007836 */ /* 0x000fe20000000000 */
[----:B-1----:R-:W-:-:S04]  /*5cf0*/  ISETP.EQ.U32.AND P1, PT, R6, RZ, PT ;  /* 0x000000ff0600720c */ /* 0x002fc80003f22070 */
[CC--:B--2---:R-:W-:Y:S02]  /*5d00*/  ISETP.GE.AND P0, PT, R0.reuse, R9.reuse, PT ;  /* 0x000000090000720c */ /* 0x0c4fe40003f06270 */
[----:B------:R-:W-:Y:S02]  /*5d10*/  ISETP.GT.AND P3, PT, R0, R9, PT ;  /* 0x000000090000720c */ /* 0x000fe40003f64270 */
[----:B------:R-:W-:Y:S02]  /*5d20*/  ISETP.EQ.OR.EX P0, PT, R7, RZ, !P0, P1 ;  /* 0x000000ff0700720c */ /* 0x000fe40004702710 */
[C---:B------:R-:W-:Y:S02]  /*5d30*/  LEA R0, R3.reuse, UR4, 0x2 ;  /* 0x0000000403007c11 */ /* 0x040fe4000f8e10ff */
[----:B------:R-:W-:-:S13]  /*5d40*/  ISETP.GT.U32.OR P0, PT, R3, 0xff, P0 ;  /* 0x000000ff0300780c */ /* 0x000fda0000704470 */
[----:B------:R-:W-:Y:S05]  /*5d50*/  @P0 BRA `(.L_x_75) ;  /* 0x0000000000200947 */ /* 0x000fea0003800000 */
[----:B------:R-:W1:Y:S01]  /*5d60*/  LDS.64 R4, [R13+0x7200] ;  /* 0x007200000d047984 */ /* 0x000e620000000a00 */
[C---:B------:R-:W-:Y:S02]  /*5d70*/  LEA R6, P2, R3.reuse, R6, 0x3 ;  /* 0x0000000603067211 */ /* 0x040fe400078418ff */
[--C-:B------:R-:W-:Y:S02]  /*5d80*/  SHF.R.S32.HI R11, RZ, 0x1f, R27.reuse ;  /* 0x0000001fff0b7819 */ /* 0x100fe4000001141b */
[----:B------:R-:W-:Y:S02]  /*5d90*/  LEA.HI.X R7, R3, R7, RZ, 0x3, P2 ;  /* 0x0000000703077211 */ /* 0x000fe400010f1cff */
[----:B-1----:R-:W-:Y:S02]  /*5da0*/  IADD3 R4, P0, P1, R4, R24, R27 ;  /* 0x0000001804047210 */ /* 0x002fe4000791e01b */
[----:B------:R-:W-:-:S04]  /*5db0*/  SHF.R.S32.HI R24, RZ, 0x1f, R24 ;  /* 0x0000001fff187819 */ /* 0x000fc80000011418 */
[----:B------:R-:W-:-:S05]  /*5dc0*/  IADD3.X R5, PT, PT, R5, R24, R11, P0, P1 ;  /* 0x0000001805057210 */ /* 0x000fca00007e240b */
[----:B------:R1:W-:Y:S02]  /*5dd0*/  STG.E.64 desc[UR8][R6.64], R4 ;  /* 0x0000000406007986 */ /* 0x0003e4000c101b08 */
.L_x_75:
[----:B------:R-:W-:Y:S05]  /*5de0*/  WARPSYNC.ALL ;  /* 0x0000000000007948 */ /* 0x000fea0003800000 */
[----:B------:R-:W-:Y:S06]  /*5df0*/  BAR.SYNC.DEFER_BLOCKING 0x0 ;  /* 0x0000000000007b1d */ /* 0x000fec0000010000 */
[----:B------:R-:W-:Y:S05]  /*5e00*/  @P3 BRA `(.L_x_76) ;  /* 0x0000000c009c3947 */ /* 0x000fea0003800000 */
[----:B------:R-:W1:Y:S01]  /*5e10*/  LDS R2, [R0] ;  /* 0x0000000000027984 */ /* 0x000e620000000800 */
[----:B------:R-:W1:Y:S01]  /*5e20*/  LDCU UR6, c[0x0][0x3c4] ;  /* 0x00007880ff0677ac */ /* 0x000e620008000800 */
[----:B------:R-:W2:Y:S01]  /*5e30*/  LDCU.64 UR10, c[0x0][0x3a0] ;  /* 0x00007400ff0a77ac */ /* 0x000ea20008000a00 */
[----:B-1----:R-:W-:Y:S02]  /*5e40*/  SHF.R.U32.HI R4, RZ, UR6, R2 ;  /* 0x00000006ff047c19 */ /* 0x002fe40008011602 */
[----:B------:R-:W-:Y:S02]  /*5e50*/  LOP3.LUT R11, R2, 0x80000000, RZ, 0x3c, !PT ;  /* 0x80000000020b7812 */ /* 0x000fe400078e3cff */
[----:B------:R-:W-:-:S04]  /*5e60*/  LOP3.LUT R4, R4, UR5, RZ, 0x30, !PT ;  /* 0x0000000504047c12 */ /* 0x000fc8000f8e30ff */
[----:B------:R-:W-:-:S06]  /*5e70*/  LEA R5, R4, UR4, 0x3 ;  /* 0x0000000404057c11 */ /* 0x000fcc000f8e18ff */
[----:B------:R-:W1:Y:S02]  /*5e80*/  LDS.64 R4, [R5+0x7200] ;  /* 0x0072000005047984 */ /* 0x000e640000000a00 */
[----:B-1----:R-:W-:-:S05]  /*5e90*/  IADD3 R4, P0, PT, R4, R3, RZ ;  /* 0x0000000304047210 */ /* 0x002fca0007f1e0ff */
[----:B------:R-:W-:Y:S01]  /*5ea0*/  IMAD.X R7, RZ, RZ, R5, P0 ;  /* 0x000000ffff077224 */ /* 0x000fe200000e0605 */
[----:B--2---:R-:W-:-:S04]  /*5eb0*/  LEA R6, P0, R4, UR10, 0x2 ;  /* 0x0000000a04067c11 */ /* 0x004fc8000f8010ff */
[----:B------:R-:W-:-:S05]  /*5ec0*/  LEA.HI.X R7, R4, UR11, R7, 0x2, P0 ;  /* 0x0000000b04077c11 */ /* 0x000fca00080f1407 */
[----:B------:R-:W-:Y:S01]  /*5ed0*/  STG.E desc[UR8][R6.64], R11 ;  /* 0x0000000b06007986 */ /* 0x000fe2000c101908 */
[----:B------:R-:W-:-:S03]  /*5ee0*/  NOP ;  /* 0x0000000000007918 */ /* 0x000fc60000000000 */
[----:B------:R-:W1:Y:S02]  /*5ef0*/  LDS R2, [R0+0x600] ;  /* 0x0006000000027984 */ /* 0x000e640000000800 */
[----:B-1----:R-:W-:Y:S02]  /*5f00*/  SHF.R.U32.HI R4, RZ, UR6, R2 ;  /* 0x00000006ff047c19 */ /* 0x002fe40008011602 */
[----:B------:R-:W-:Y:S02]  /*5f10*/  LOP3.LUT R11, R2, 0x80000000, RZ, 0x3c, !PT ;  /* 0x80000000020b7812 */ /* 0x000fe400078e3cff */
[----:B------:R-:W-:-:S04]  /*5f20*/  LOP3.LUT R4, R4, UR5, RZ, 0x30, !PT ;  /* 0x0000000504047c12 */ /* 0x000fc8000f8e30ff */
[----:B------:R-:W-:-:S06]  /*5f30*/  LEA R5, R4, UR4, 0x3 ;  /* 0x0000000404057c11 */ /* 0x000fcc000f8e18ff */
[----:B------:R-:W1:Y:S02]  /*5f40*/  LDS.64 R4, [R5+0x7200] ;  /* 0x0072000005047984 */ /* 0x000e640000000a00 */
[----:B-1----:R-:W-:-:S05]  /*5f50*/  IADD3 R4, P0, PT, R4, R3, RZ ;  /* 0x0000000304047210 */ /* 0x002fca0007f1e0ff */
[----:B------:R-:W-:Y:S01]  /*5f60*/  IMAD.X R9, RZ, RZ, R5, P0 ;  /* 0x000000ffff097224 */ /* 0x000fe200000e0605 */
[----:B------:R-:W-:-:S04]  /*5f70*/  LEA R8, P0, R4, UR10, 0x2 ;  /* 0x0000000a04087c11 */ /* 0x000fc8000f8010ff */
        /* <DEDUP_REMOVED lines=196> */
[----:B-1----:R-:W-:-:S04]  /*6bc0*/  SHF.R.U32.HI R2, RZ, UR6, R0 ;  /* 0x00000006ff027c19 */ /* 0x002fc80008011600 */
[----:B------:R-:W-:-:S04]  /*6bd0*/  LOP3.LUT R2, R2, UR5, RZ, 0x30, !PT ;  /* 0x0000000502027c12 */ /* 0x000fc8000f8e30ff */
[----:B------:R-:W-:-:S06]  /*6be0*/  LEA R4, R2, UR4, 0x3 ;  /* 0x0000000402047c11 */ /* 0x000fcc000f8e18ff */
[----:B------:R-:W1:Y:S02]  /*6bf0*/  LDS.64 R4, [R4+0x7200] ;  /* 0x0072000004047984 */ /* 0x000e640000000a00 */
[----:B-1----:R-:W-:-:S05]  /*6c00*/  IADD3 R3, P0, PT, R4, R3, RZ ;  /* 0x0000000304037210 */ /* 0x002fca0007f1e0ff */
[----:B------:R-:W-:Y:S01]  /*6c10*/  IMAD.X R6, RZ, RZ, R5, P0 ;  /* 0x000000ffff067224 */ /* 0x000fe200000e0605 */
[C---:B------:R-:W-:Y:S02]  /*6c20*/  LEA R2, P0, R3.reuse, UR10, 0x2 ;  /* 0x0000000a03027c11 */ /* 0x040fe4000f8010ff */
[----:B------:R-:W-:Y:S02]  /*6c30*/  LOP3.LUT R5, R0, 0x80000000, RZ, 0x3c, !PT ;  /* 0x8000000000057812 */ /* 0x000fe400078e3cff */
[----:B------:R-:W-:-:S05]  /*6c40*/  LEA.HI.X R3, R3, UR11, R6, 0x2, P0 ;  /* 0x0000000b03037c11 */ /* 0x000fca00080f1406 */
[----:B------:R-:W-:Y:S01]  /*6c50*/  STG.E desc[UR8][R2.64+0x6c00], R5 ;  /* 0x006c000502007986 */ /* 0x000fe2000c101908 */
[----:B------:R-:W-:Y:S01]  /*6c60*/  NOP ;  /* 0x0000000000007918 */ /* 0x000fe20000000000 */
[----:B------:R-:W-:Y:S05]  /*6c70*/  EXIT ;  /* 0x000000000000794d */ /* 0x000fea0003800000 */
.L_x_76:
[----:B-1----:R-:W-:Y:S01]  /*6c80*/  IMAD.U32 R4, RZ, RZ, UR7 ;  /* 0x00000007ff047e24 */ /* 0x002fe2000f8e00ff */
[----:B------:R-:W-:Y:S01]  /*6c90*/  BSSY.RECONVERGENT B0, `(.L_x_77) ;  /* 0x000001e000007945 */ /* 0x000fe20003800200 */
[C---:B------:R-:W-:Y:S02]  /*6ca0*/  VIADD R6, R3.reuse, 0x300 ;  /* 0x0000030003067836 */ /* 0x040fe40000000000 */
[----:B------:R-:W-:Y:S02]  /*6cb0*/  IMAD R5, R4, -0x1c80, R9 ;  /* 0xffffe38004057824 */ /* 0x000fe400078e0209 */
[C---:B------:R-:W-:Y:S02]  /*6cc0*/  VIADD R4, R3.reuse, 0x180 ;  /* 0x0000018003047836 */ /* 0x040fe40000000000 */
[C---:B------:R-:W-:Y:S01]  /*6cd0*/  VIADD R8, R3.reuse, 0x480 ;  /* 0x0000048003087836 */ /* 0x040fe20000000000 */
[CC--:B------:R-:W-:Y:S01]  /*6ce0*/  ISETP.GE.AND P1, PT, R3.reuse, R5.reuse, PT ;  /* 0x000000050300720c */ /* 0x0c0fe20003f26270 */
[C---:B------:R-:W-:Y:S01]  /*6cf0*/  VIADD R10, R3.reuse, 0xa80 ;  /* 0x00000a80030a7836 */ /* 0x040fe20000000000 */
[-C--:B------:R-:W-:Y:S01]  /*6d00*/  ISETP.GE.AND P2, PT, R4, R5.reuse, PT ;  /* 0x000000050400720c */ /* 0x080fe20003f46270 */
[C---:B------:R-:W-:Y:S01]  /*6d10*/  VIADD R4, R3.reuse, 0x600 ;  /* 0x0000060003047836 */ /* 0x040fe20000000000 */
[-C--:B------:R-:W-:Y:S01]  /*6d20*/  ISETP.GE.AND P3, PT, R6, R5.reuse, PT ;  /* 0x000000050600720c */ /* 0x080fe20003f66270 */
[C---:B------:R-:W-:Y:S01]  /*6d30*/  VIADD R6, R3.reuse, 0x780 ;  /* 0x0000078003067836 */ /* 0x040fe20000000000 */
[-C--:B------:R-:W-:Y:S01]  /*6d40*/  ISETP.GE.AND P4, PT, R8, R5.reuse, PT ;  /* 0x000000050800720c */ /* 0x080fe20003f86270 */
[----:B------:R-:W-:Y:S01]  /*6d50*/  VIADD R8, R3, 0x900 ;  /* 0x0000090003087836 */ /* 0x000fe20000000000 */
[----:B------:R-:W-:-:S02]  /*6d60*/  ISETP.GE.AND P5, PT, R4, R5, PT ;  /* 0x000000050400720c */ /* 0x000fc40003fa6270 */
[-C--:B------:R-:W-:Y:S02]  /*6d70*/  ISETP.GE.AND P6, PT, R6, R5.reuse, PT ;  /* 0x000000050600720c */ /* 0x080fe40003fc6270 */
[----:B------:R-:W-:Y:S01]  /*6d80*/  ISETP.GE.AND P0, PT, R8, R5, PT ;  /* 0x000000050800720c */ /* 0x000fe20003f06270 */
[----:B------:R-:W-:-:S12]  /*6d90*/  @P1 BRA `(.L_x_78) ;  /* 0x0000000000341947 */ /* 0x000fd80003800000 */
[----:B------:R-:W1:Y:S01]  /*6da0*/  LDS R4, [R0] ;  /* 0x0000000000047984 */ /* 0x000e620000000800 */
[----:B------:R-:W1:Y:S01]  /*6db0*/  LDCU UR6, c[0x0][0x3c4] ;  /* 0x00007880ff0677ac */ /* 0x000e620008000800 */
[----:B------:R-:W2:Y:S01]  /*6dc0*/  LDCU.64 UR10, c[0x0][0x3a0] ;  /* 0x00007400ff0a77ac */ /* 0x000ea20008000a00 */
[----:B-1----:R-:W-:-:S04]  /*6dd0*/  SHF.R.U32.HI R6, RZ, UR6, R4 ;  /* 0x00000006ff067c19 */ /* 0x002fc80008011604 */
[----:B------:R-:W-:-:S04]  /*6de0*/  LOP3.LUT R6, R6, UR5, RZ, 0x30, !PT ;  /* 0x0000000506067c12 */ /* 0x000fc8000f8e30ff */
[----:B------:R-:W-:-:S05]  /*6df0*/  LEA R8, R6, UR4, 0x3 ;  /* 0x0000000406087c11 */ /* 0x000fca000f8e18ff */
[----:B------:R-:W1:Y:S02]  /*6e00*/  LDS.64 R6, [R8+0x7200] ;  /* 0x0072000008067984 */ /* 0x000e640000000a00 */
[----:B-1----:R-:W-:-:S05]  /*6e10*/  IADD3 R9, P1, PT, R6, R3, RZ ;  /* 0x0000000306097210 */ /* 0x002fca0007f3e0ff */
[----:B------:R-:W-:Y:S01]  /*6e20*/  IMAD.X R12, RZ, RZ, R7, P1 ;  /* 0x000000ffff0c7224 */ /* 0x000fe200008e0607 */
[----:B--2---:R-:W-:-:S04]  /*6e30*/  LEA R6, P1, R9, UR10, 0x2 ;  /* 0x0000000a09067c11 */ /* 0x004fc8000f8210ff */
[----:B------:R-:W-:Y:S02]  /*6e40*/  LEA.HI.X R7, R9, UR11, R12, 0x2, P1 ;  /* 0x0000000b09077c11 */ /* 0x000fe400088f140c */
[----:B------:R-:W-:-:S05]  /*6e50*/  LOP3.LUT R9, R4, 0x80000000, RZ, 0x3c, !PT ;  /* 0x8000000004097812 */ /* 0x000fca00078e3cff */
[----:B------:R1:W-:Y:S02]  /*6e60*/  STG.E desc[UR8][R6.64], R9 ;  /* 0x0000000906007986 */ /* 0x0003e4000c101908 */
.L_x_78:
[----:B------:R-:W-:Y:S05]  /*6e70*/  BSYNC.RECONVERGENT B0 ;  /* 0x0000000000007941 */ /* 0x000fea0003800200 */
.L_x_77:
[----:B------:R-:W-:Y:S01]  /*6e80*/  NOP ;  /* 0x0000000000007918 */ /* 0x000fe20000000000 */
[----:B------:R-:W-:Y:S01]  /*6e90*/  BSSY.RECONVERGENT B0, `(.L_x_79) ;  /* 0x0000011000007945 */ /* 0x000fe20003800200 */
[----:B------:R-:W-:Y:S02]  /*6ea0*/  ISETP.GE.AND P1, PT, R10, R5, PT ;  /* 0x000000050a00720c */ /* 0x000fe40003f26270 */
[----:B------:R-:W-:Y:S01]  /*6eb0*/  LOP3.LUT R10, R3, 0xc00, RZ, 0xfc, !PT ;  /* 0x00000c00030a7812 */ /* 0x000fe200078efcff */
[----:B------:R-:W-:Y:S10]  /*6ec0*/  @P2 BRA `(.L_x_80) ;  /* 0x0000000000342947 */ /* 0x000ff40003800000 */
[----:B------:R-:W1:Y:S01]  /*6ed0*/  LDS R4, [R0+0x600] ;  /* 0x0006000000047984 */ /* 0x000e620000000800 */
        /* <DEDUP_REMOVED lines=12> */
.L_x_80:
[----:B------:R-:W-:Y:S05]  /*6fa0*/  BSYNC.RECONVERGENT B0 ;  /* 0x0000000000007941 */ /* 0x000fea0003800200 */
.L_x_79:
[----:B------:R-:W-:Y:S01]  /*6fb0*/  NOP ;  /* 0x0000000000007918 */ /* 0x000fe20000000000 */
[----:B------:R-:W-:Y:S01]  /*6fc0*/  BSSY.RECONVERGENT B0, `(.L_x_81) ;  /* 0x0000011000007945 */ /* 0x000fe20003800200 */
[----:B------:R-:W-:Y:S01]  /*6fd0*/  ISETP.GE.AND P2, PT, R10, R5, PT ;  /* 0x000000050a00720c */ /* 0x000fe20003f46270 */
[----:B------:R-:W-:Y:S02]  /*6fe0*/  VIADD R10, R3, 0xd80 ;  /* 0x00000d80030a7836 */ /* 0x000fe40000000000 */
[----:B------:R-:W-:Y:S10]  /*6ff0*/  @P3 BRA `(.L_x_82) ;  /* 0x0000000000343947 */ /* 0x000ff40003800000 */
[----:B------:R-:W1:Y:S01]  /*7000*/  LDS R4, [R0+0xc00] ;  /* 0x000c000000047984 */ /* 0x000e620000000800 */
[----:B------:R-:W1:Y:S01]  /*7010*/  LDCU UR6, c[0x0][0x3c4] ;  /* 0x00007880ff0677ac */ /* 0x000e620008000800 */
[----:B------:R-:W3:Y:S01]  /*7020*/  LDCU.64 UR10, c[0x0][0x3a0] ;  /* 0x00007400ff0a77ac */ /* 0x000ee20008000a00 */
[----:B-12---:R-:W-:-:S04]  /*7030*/  SHF.R.U32.HI R6, RZ, UR6, R4 ;  /* 0x00000006ff067c19 */ /* 0x006fc80008011604 */
[----:B------:R-:W-:-:S04]  /*7040*/  LOP3.LUT R6, R6, UR5, RZ, 0x30, !PT ;  /* 0x0000000506067c12 */ /* 0x000fc8000f8e30ff */
[----:B------:R-:W-:-:S05]  /*7050*/  LEA R8, R6, UR4, 0x3 ;  /* 0x0000000406087c11 */ /* 0x000fca000f8e18ff */
[----:B------:R-:W1:Y:S02]  /*7060*/  LDS.64 R6, [R8+0x7200] ;  /* 0x0072000008067984 */ /* 0x000e640000000a00 */
[----:B-1----:R-:W-:-:S05]  /*7070*/  IADD3 R9, P3, PT, R6, R3, RZ ;  /* 0x0000000306097210 */ /* 0x002fca0007f7e0ff */
[----:B------:R-:W-:Y:S01]  /*7080*/  IMAD.X R12, RZ, RZ, R7, P3 ;  /* 0x000000ffff0c7224 */ /* 0x000fe200018e0607 */
[----:B---3--:R-:W-:-:S04]  /*7090*/  LEA R6, P3, R9, UR10, 0x2 ;  /* 0x0000000a09067c11 */ /* 0x008fc8000f8610ff */
[----:B------:R-:W-:Y:S02]  /*70a0*/  LEA.HI.X R7, R9, UR11, R12, 0x2, P3 ;  /* 0x0000000b09077c11 */ /* 0x000fe400098f140c */
[----:B------:R-:W-:-:S05]  /*70b0*/  LOP3.LUT R9, R4, 0x80000000, RZ, 0x3c, !PT ;  /* 0x8000000004097812 */ /* 0x000fca00078e3cff */
[----:B------:R3:W-:Y:S02]  /*70c0*/  STG.E desc[UR8][R6.64+0xc00], R9 ;  /* 0x000c000906007986 */ /* 0x0007e4000c101908 */
.L_x_82:
[----:B------:R-:W-:Y:S05]  /*70d0*/  BSYNC.RECONVERGENT B0 ;  /* 0x0000000000007941 */ /* 0x000fea0003800200 */
.L_x_81:
[----:B------:R-:W-:Y:S01]  /*70e0*/  NOP ;  /* 0x0000000000007918 */ /* 0x000fe20000000000 */
[----:B------:R-:W-:Y:S01]  /*70f0*/  BSSY.RECONVERGENT B0, `(.L_x_83) ;  /* 0x0000011000007945 */ /* 0x000fe20003800200 */
[----:B------:R-:W-:Y:S01]  /*7100*/  ISETP.GE.AND P3, PT, R10, R5, PT ;  /* 0x000000050a00720c */ /* 0x000fe20003f66270 */
[----:B------:R-:W-:Y:S02]  /*7110*/  VIADD R10, R3, 0xf00 ;  /* 0x00000f00030a7836 */ /* 0x000fe40000000000 */
[----:B------:R-:W-:Y:S10]  /*7120*/  @P4 BRA `(.L_x_84) ;  /* 0x0000000000344947 */ /* 0x000ff40003800000 */
[----:B------:R-:W1:Y:S01]  /*7130*/  LDS R4, [R0+0x1200] ;  /* 0x0012000000047984 */ /* 0x000e620000000800 */
[----:B------:R-:W1:Y:S01]  /*7140*/  LDCU UR6, c[0x0][0x3c4] ;  /* 0x00007880ff0677ac */ /* 0x000e620008000800 */
[----:B------:R-:W4:Y:S01]  /*7150*/  LDCU.64 UR10, c[0x0][0x3a0] ;  /* 0x00007400ff0a77ac */ /* 0x000f220008000a00 */
[----:B-123--:R-:W-:-:S04]  /*7160*/  SHF.R.U32.HI R6, RZ, UR6, R4 ;  /* 0x00000006ff067c19 */ /* 0x00efc80008011604 */
[----:B------:R-:W-:-:S04]  /*7170*/  LOP3.LUT R6, R6, UR5, RZ, 0x30, !PT ;  /* 0x0000000506067c12 */ /* 0x000fc8000f8e30ff */
[----:B------:R-:W-:-:S05]  /*7180*/  LEA R8, R6, UR4, 0x3 ;  /* 0x0000000406087c11 */ /* 0x000fca000f8e18ff */
[----:B------:R-:W1:Y:S02]  /*7190*/  LDS.64 R6, [R8+0x7200] ;  /* 0x0072000008067984 */ /* 0x000e640000000a00 */
[----:B-1----:R-:W-:-:S05]  /*71a0*/  IADD3 R9, P4, PT, R6, R3, RZ ;  /* 0x0000000306097210 */ /* 0x002fca0007f9e0ff */
[----:B------:R-:W-:Y:S01]  /*71b0*/  IMAD.X R12, RZ, RZ, R7, P4 ;  /* 0x000000ffff0c7224 */ /* 0x000fe200020e0607 */
[----:B----4-:R-:W-:-:S04]  /*71c0*/  LEA R6, P4, R9, UR10, 0x2 ;  /* 0x0000000a09067c11 */ /* 0x010fc8000f8810ff */
[----:B------:R-:W-:Y:S02]  /*71d0*/  LEA.HI.X R7, R9, UR11, R12, 0x2, P4 ;  /* 0x0000000b09077c11 */ /* 0x000fe4000a0f140c */
[----:B------:R-:W-:-:S05]  /*71e0*/  LOP3.LUT R9, R4, 0x80000000, RZ, 0x3c, !PT ;  /* 0x8000000004097812 */ /* 0x000fca00078e3cff */
[----:B------:R4:W-:Y:S02]  /*71f0*/  STG.E desc[UR8][R6.64+0x1200], R9 ;  /* 0x0012000906007986 */ /* 0x0009e4000c101908 */
.L_x_84:
[----:B------:R-:W-:Y:S05]  /*7200*/  BSYNC.RECONVERGENT B0 ;  /* 0x0000000000007941 */ /* 0x000fea0003800200 */
.L_x_83:
[----:B------:R-:W-:Y:S01]  /*7210*/  NOP ;  /* 0x0000000000007918 */ /* 0x000fe20000000000 */
[----:B------:R-:W-:Y:S01]  /*7220*/  BSSY.RECONVERGENT B0, `(.L_x_85) ;  /* 0x0000011000007945 */ /* 0x000fe20003800200 */
[----:B------:R-:W-:Y:S01]  /*7230*/  ISETP.GE.AND P4, PT, R10, R5, PT ;  /* 0x000000050a00720c */ /* 0x000fe20003f86270 */
[----:B------:R-:W-:Y:S02]  /*7240*/  VIADD R10, R3, 0x1080 ;  /* 0x00001080030a7836 */ /* 0x000fe40000000000 */
[----:B------:R-:W-:Y:S10]  /*7250*/  @P5 BRA `(.L_x_86) ;  /* 0x0000000000345947 */ /* 0x000ff40003800000 */
[----:B------:R-:W1:Y:S01]  /*7260*/  LDS R4, [R0+0x1800] ;  /* 0x0018000000047984 */ /* 0x000e620000000800 */
[----:B------:R-:W1:Y:S01]  /*7270*/  LDCU UR6, c[0x0][0x3c4] ;  /* 0x00007880ff0677ac */ /* 0x000e620008000800 */
[----:B------:R-:W5:Y:S01]  /*7280*/  LDCU.64 UR10, c[0x0][0x3a0] ;  /* 0x00007400ff0a77ac */ /* 0x000f620008000a00 */
[----:B-1234-:R-:W-:-:S04]  /*7290*/  SHF.R.U32.HI R6, RZ, UR6, R4 ;  /* 0x00000006ff067c19 */ /* 0x01efc80008011604 */
[----:B------:R-:W-:-:S04]  /*72a0*/  LOP3.LUT R6, R6, UR5, RZ, 0x30, !PT ;  /* 0x0000000506067c12 */ /* 0x000fc8000f8e30ff */
[----:B------:R-:W-:-:S05]  /*72b0*/  LEA R8, R6, UR4, 0x3 ;  /* 0x0000000406087c11 */ /* 0x000fca000f8e18ff */
[----:B------:R-:W1:Y:S02]  /*72c0*/  LDS.64 R6, [R8+0x7200] ;  /* 0x0072000008067984 */ /* 0x000e640000000a00 */
[----:B-1----:R-:W-:-:S05]  /*72d0*/  IADD3 R9, P5, PT, R6, R3, RZ ;  /* 0x0000000306097210 */ /* 0x002fca0007fbe0ff */
[----:B------:R-:W-:Y:S01]  /*72e0*/  IMAD.X R12, RZ, RZ, R7, P5 ;  /* 0x000000ffff0c7224 */ /* 0x000fe200028e0607 */
[----:B-----5:R-:W-:-:S04]  /*72f0*/  LEA R6, P5, R9, UR10, 0x2 ;  /* 0x0000000a09067c11 */ /* 0x020fc8000f8a10ff */
[----:B------:R-:W-:Y:S02]  /*7300*/  LEA.HI.X R7, R9, UR11, R12, 0x2, P5 ;  /* 0x0000000b09077c11 */ /* 0x000fe4000a8f140c */
[----:B------:R-:W-:-:S05]  /*7310*/  LOP3.LUT R9, R4, 0x80000000, RZ, 0x3c, !PT ;  /* 0x8000000004097812 */ /* 0x000fca00078e3cff */
[----:B------:R1:W-:Y:S02]  /*7320*/  STG.E desc[UR8][R6.64+0x1800], R9 ;  /* 0x0018000906007986 */ /* 0x0003e4000c101908 */
.L_x_86:
[----:B------:R-:W-:Y:S05]  /*7330*/  BSYNC.RECONVERGENT B0 ;  /* 0x0000000000007941 */ /* 0x000fea0003800200 */
.L_x_85:
        /* <DEDUP_REMOVED lines=18> */
.L_x_88:
[----:B------:R-:W-:Y:S05]  /*7460*/  BSYNC.RECONVERGENT B0 ;  /* 0x0000000000007941 */ /* 0x000fea0003800200 */
.L_x_87:
        /* <DEDUP_REMOVED lines=18> */
.L_x_90:
[----:B------:R-:W-:Y:S05]  /*7590*/  BSYNC.RECONVERGENT B0 ;  /* 0x0000000000007941 */ /* 0x000fea0003800200 */
.L_x_89:
        /* <DEDUP_REMOVED lines=18> */
.L_x_92:
[----:B------:R-:W-:Y:S05]  /*76c0*/  BSYNC.RECONVERGENT B0 ;  /* 0x0000000000007941 */ /* 0x000fea0003800200 */
.L_x_91:
        /* <DEDUP_REMOVED lines=18> */
.L_x_94:
[----:B------:R-:W-:Y:S05]  /*77f0*/  BSYNC.RECONVERGENT B0 ;  /* 0x0000000000007941 */ /* 0x000fea0003800200 */
.L_x_93:
[----:B------:R-:W-:Y:S01]  /*7800*/  NOP ;  /* 0x0000000000007918 */ /* 0x000fe20000000000 */
[----:B------:R-:W-:Y:S01]  /*7810*/  BSSY.RECONVERGENT B0, `(.L_x_95) ;  /* 0x0000011000007945 */ /* 0x000fe20003800200 */
[----:B------:R-:W-:Y:S02]  /*7820*/  ISETP.GE.AND P2, PT, R10, R5, PT ;  /* 0x000000050a00720c */ /* 0x000fe40003f46270 */
[----:B------:R-:W-:Y:S01]  /*7830*/  LOP3.LUT R10, R3, 0x1800, RZ, 0xfc, !PT ;  /* 0x00001800030a7812 */ /* 0x000fe200078efcff */
        /* <DEDUP_REMOVED lines=14> */
.L_x_96:
[----:B------:R-:W-:Y:S05]  /*7920*/  BSYNC.RECONVERGENT B0 ;  /* 0x0000000000007941 */ /* 0x000fea0003800200 */
.L_x_95:
        /* <DEDUP_REMOVED lines=18> */
.L_x_98:
[----:B------:R-:W-:Y:S05]  /*7a50*/  BSYNC.RECONVERGENT B0 ;  /* 0x0000000000007941 */ /* 0x000fea0003800200 */
.L_x_97:
[----:B------:R-:W-:Y:S01]  /*7a60*/  NOP ;  /* 0x0000000000007918 */ /* 0x000fe20000000000 */
[----:B------:R-:W-:Y:S01]  /*7a70*/  BSSY.RECONVERGENT B0, `(.L_x_99) ;  /* 0x0000010000007945 */ /* 0x000fe20003800200 */
[----:B------:R-:W-:-:S03]  /*7a80*/  ISETP.GE.AND P4, PT, R10, R5, PT ;  /* 0x000000050a00720c */ /* 0x000fc60003f86270 */
        /* <DEDUP_REMOVED lines=14> */
.L_x_100:
[----:B------:R-:W-:Y:S05]  /*7b70*/  BSYNC.RECONVERGENT B0 ;  /* 0x0000000000007941 */ /* 0x000fea0003800200 */
.L_x_99:
[----:B------:R-:W-:Y:S01]  /*7b80*/  NOP ;  /* 0x0000000000007918 */ /* 0x000fe20000000000 */
[----:B------:R-:W-:Y:S04]  /*7b90*/  BSSY.RECONVERGENT B0, `(.L_x_101) ;  /* 0x000000f000007945 */ /* 0x000fe80003800200 */
[----:B------:R-:W-:Y:S05]  /*7ba0*/  @P6 BRA `(.L_x_102) ;  /* 0x0000000000346947 */ /* 0x000fea0003800000 */
        /* <DEDUP_REMOVED lines=13> */
.L_x_102:
[----:B------:R-:W-:Y:S05]  /*7c80*/  BSYNC.RECONVERGENT B0 ;  /* 0x0000000000007941 */ /* 0x000fea0003800200 */
.L_x_101:
        /* <DEDUP_REMOVED lines=16> */
.L_x_104:
[----:B------:R-:W-:Y:S05]  /*7d90*/  BSYNC.RECONVERGENT B0 ;  /* 0x0000000000007941 */ /* 0x000fea0003800200 */
.L_x_103:
        /* <DEDUP_REMOVED lines=16> */
.L_x_106:
[----:B------:R-:W-:Y:S05]  /*7ea0*/  BSYNC.RECONVERGENT B0 ;  /* 0x0000000000007941 */ /* 0x000fea0003800200 */
.L_x_105:
        /* <DEDUP_REMOVED lines=16> */
.L_x_108:
[----:B------:R-:W-:Y:S05]  /*7fb0*/  BSYNC.RECONVERGENT B0 ;  /* 0x0000000000007941 */ /* 0x000fea0003800200 */
.L_x_107:
        /* <DEDUP_REMOVED lines=16> */
.L_x_110:
[----:B------:R-:W-:Y:S05]  /*80c0*/  BSYNC.RECONVERGENT B0 ;  /* 0x0000000000007941 */ /* 0x000fea0003800200 */
.L_x_109:
        /* <DEDUP_REMOVED lines=16> */
.L_x_112:
[----:B------:R-:W-:Y:S05]  /*81d0*/  BSYNC.RECONVERGENT B0 ;  /* 0x0000000000007941 */ /* 0x000fea0003800200 */
.L_x_111:
[----:B------:R-:W-:Y:S01]  /*81e0*/  NOP ;  /* 0x0000000000007918 */ /* 0x000fe20000000000 */
[----:B------:R-:W5:Y:S01]  /*81f0*/  LDS R0, [R0+0x6c00] ;  /* 0x006c000000007984 */ /* 0x000f620000000800 */
[----:B------:R-:W5:Y:S02]  /*8200*/  LDCU UR6, c[0x0][0x3c4] ;  /* 0x00007880ff0677ac */ /* 0x000f640008000800 */
[----:B-----5:R-:W-:-:S04]  /*8210*/  SHF.R.U32.HI R2, RZ, UR6, R0 ;  /* 0x00000006ff027c19 */ /* 0x020fc80008011600 */
[----:B------:R-:W-:-:S04]  /*8220*/  LOP3.LUT R2, R2, UR5, RZ, 0x30, !PT ;  /* 0x0000000502027c12 */ /* 0x000fc8000f8e30ff */
[----:B-1234-:R-:W-:Y:S01]  /*8230*/  LEA R6, R2, UR4, 0x3 ;  /* 0x0000000402067c11 */ /* 0x01efe2000f8e18ff */
[----:B------:R-:W-:-:S05]  /*8240*/  VIADD R2, R3, 0x1b00 ;  /* 0x00001b0003027836 */ /* 0x000fca0000000000 */
[----:B------:R-:W1:Y:S01]  /*8250*/  LDS.64 R6, [R6+0x7200] ;  /* 0x0072000006067984 */ /* 0x000e620000000a00 */
[----:B------:R-:W-:-:S13]  /*8260*/  ISETP.GE.AND P0, PT, R2, R5, PT ;  /* 0x000000050200720c */ /* 0x000fda0003f06270 */
[----:B------:R-:W2:Y:S01]  /*8270*/  @!P0 LDC.64 R8, c[0x0][0x3a0] ;  /* 0x0000e800ff088b82 */ /* 0x000ea20000000a00 */
[----:B------:R-:W-:Y:S02]  /*8280*/  @!P0 LOP3.LUT R5, R0, 0x80000000, RZ, 0x3c, !PT ;  /* 0x8000000000058812 */ /* 0x000fe400078e3cff */
[----:B-1----:R-:W-:-:S05]  /*8290*/  IADD3 R3, P1, PT, R6, R3, RZ ;  /* 0x0000000306037210 */ /* 0x002fca0007f3e0ff */
[----:B------:R-:W-:Y:S01]  /*82a0*/  IMAD.X R4, RZ, RZ, R7, P1 ;  /* 0x000000ffff047224 */ /* 0x000fe200008e0607 */
[----:B--2---:R-:W-:-:S04]  /*82b0*/  @!P0 LEA R2, P1, R3, R8, 0x2 ;  /* 0x0000000803028211 */ /* 0x004fc800078210ff */
[----:B------:R-:W-:-:S05]  /*82c0*/  @!P0 LEA.HI.X R3, R3, R9, R4, 0x2, P1 ;  /* 0x0000000903038211 */ /* 0x000fca00008f1404 */
[----:B------:R-:W-:Y:S01]  /*82d0*/  @!P0 STG.E desc[UR8][R2.64+0x6c00], R5 ;  /* 0x006c000502008986 */ /* 0x000fe2000c101908 */
[----:B------:R-:W-:Y:S01]  /*82e0*/  NOP ;  /* 0x0000000000007918 */ /* 0x000fe20000000000 */
[----:B------:R-:W-:Y:S05]  /*82f0*/  EXIT ;  /* 0x000000000000794d */ /* 0x000fea0003800000 */
.L_x_26:
[----:B------:R-:W-:Y:S02]  /*8300*/  IMAD.MOV.U32 R50, RZ, RZ, R19 ;  /* 0x000000ffff327224 */ /* 0x000fe400078e0013 */
[----:B------:R-:W-:Y:S02]  /*8310*/  IMAD.MOV.U32 R49, RZ, RZ, 0x1 ;  /* 0x00000001ff317424 */ /* 0x000fe400078e00ff */
[----:B------:R-:W-:Y:S02]  /*8320*/  IMAD.MOV.U32 R52, RZ, RZ, RZ ;  /* 0x000000ffff347224 */ /* 0x000fe400078e00ff */
[----:B------:R-:W-:-:S07]  /*8330*/  IMAD.MOV.U32 R47, RZ, RZ, -0x1 ;  /* 0xffffffffff2f7424 */ /* 0x000fce00078e00ff */
[----:B------:R-:W-:Y:S05]  /*8340*/  WARPSYNC.COLLECTIVE R47, `(.L_x_113) ;  /* 0x000000002f087348 */ /* 0x000fea0003c00000 */
[----:B------:R0:W1:Y:S02]  /*8350*/  SHFL.UP P0, R48, R50, R49, R52 ;  /* 0x0400003132307389 */ /* 0x0000640000000034 */
[----:B01----:R-:W-:Y:S05]  /*8360*/  ENDCOLLECTIVE ;  /* 0x000000000000791b */ /* 0x003fea0003800000 */
.L_x_113:
[----:B------:R-:W-:Y:S02]  /*8370*/  IMAD.MOV.U32 R49, RZ, RZ, 0x2 ;  /* 0x00000002ff317424 */ /* 0x000fe400078e00ff */
[----:B------:R-:W-:-:S04]  /*8380*/  IMAD.MOV.U32 R20, RZ, RZ, R48 ;  /* 0x000000ffff147224 */ /* 0x000fc800078e0030 */
[----:B------:R-:W-:-:S04]  /*8390*/  @P0 IMAD.IADD R20, R19, 0x1, R20 ;  /* 0x0000000113140824 */ /* 0x000fc800078e0214 */
[----:B------:R-:W-:-:S07]  /*83a0*/  IMAD.MOV.U32 R50, RZ, RZ, R20 ;  /* 0x000000ffff327224 */ /* 0x000fce00078e0014 */
[----:B------:R-:W-:Y:S05]  /*83b0*/  WARPSYNC.COLLECTIVE R47, `(.L_x_114) ;  /* 0x000000002f087348 */ /* 0x000fea0003c00000 */
[----:B------:R0:W1:Y:S02]  /*83c0*/  SHFL.UP P0, R48, R50, R49, R52 ;  /* 0x0400003132307389 */ /* 0x0000640000000034 */
[----:B01----:R-:W-:Y:S05]  /*83d0*/  ENDCOLLECTIVE ;  /* 0x000000000000791b */ /* 0x003fea0003800000 */
.L_x_114:
[----:B------:R-:W-:Y:S02]  /*83e0*/  IMAD.MOV.U32 R49, RZ, RZ, 0x4 ;  /* 0x00000004ff317424 */ /* 0x000fe400078e00ff */
[----:B------:R-:W-:-:S04]  /*83f0*/  IMAD.MOV.U32 R21, RZ, RZ, R48 ;  /* 0x000000ffff157224 */ /* 0x000fc800078e0030 */
[----:B------:R-:W-:-:S04]  /*8400*/  @P0 IMAD.IADD R21, R20, 0x1, R21 ;  /* 0x0000000114150824 */ /* 0x000fc800078e0215 */
[----:B------:R-:W-:-:S07]  /*8410*/  IMAD.MOV.U32 R50, RZ, RZ, R21 ;  /* 0x000000ffff327224 */ /* 0x000fce00078e0015 */
[----:B------:R-:W-:Y:S05]  /*8420*/  WARPSYNC.COLLECTIVE R47, `(.L_x_115) ;  /* 0x000000002f087348 */ /* 0x000fea0003c00000 */
[----:B------:R0:W1:Y:S02]  /*8430*/  SHFL.UP P0, R48, R50, R49, R52 ;  /* 0x0400003132307389 */ /* 0x0000640000000034 */
[----:B01----:R-:W-:Y:S05]  /*8440*/  ENDCOLLECTIVE ;  /* 0x000000000000791b */ /* 0x003fea0003800000 */
.L_x_115:
[----:B------:R-:W-:Y:S02]  /*8450*/  IMAD.MOV.U32 R49, RZ, RZ, 0x8 ;  /* 0x00000008ff317424 */ /* 0x000fe400078e00ff */
[----:B------:R-:W-:-:S04]  /*8460*/  IMAD.MOV.U32 R22, RZ, RZ, R48 ;  /* 0x000000ffff167224 */ /* 0x000fc800078e0030 */
[----:B------:R-:W-:-:S04]  /*8470*/  @P0 IMAD.IADD R22, R21, 0x1, R22 ;  /* 0x0000000115160824 */ /* 0x000fc800078e0216 */
[----:B------:R-:W-:-:S07]  /*8480*/  IMAD.MOV.U32 R50, RZ, RZ, R22 ;  /* 0x000000ffff327224 */ /* 0x000fce00078e0016 */
[----:B------:R-:W-:Y:S05]  /*8490*/  WARPSYNC.COLLECTIVE R47, `(.L_x_116) ;  /* 0x000000002f087348 */ /* 0x000fea0003c00000 */
[----:B------:R0:W1:Y:S02]  /*84a0*/  SHFL.UP P0, R48, R50, R49, R52 ;  /* 0x0400003132307389 */ /* 0x0000640000000034 */
[----:B01----:R-:W-:Y:S05]  /*84b0*/  ENDCOLLECTIVE ;  /* 0x000000000000791b */ /* 0x003fea0003800000 */
.L_x_116:
[----:B------:R-:W-:Y:S02]  /*84c0*/  IMAD.MOV.U32 R49, RZ, RZ, 0x10 ;  /* 0x00000010ff317424 */ /* 0x000fe400078e00ff */
[----:B------:R-:W-:-:S04]  /*84d0*/  IMAD.MOV.U32 R23, RZ, RZ, R48 ;  /* 0x000000ffff177224 */ /* 0x000fc800078e0030 */
[----:B------:R-:W-:-:S04]  /*84e0*/  @P0 IMAD.IADD R23, R22, 0x1, R23 ;  /* 0x0000000116170824 */ /* 0x000fc800078e0217 */
[----:B------:R-:W-:-:S07]  /*84f0*/  IMAD.MOV.U32 R50, RZ, RZ, R23 ;  /* 0x000000ffff327224 */ /* 0x000fce00078e0017 */
[----:B------:R-:W-:Y:S05]  /*8500*/  WARPSYNC.COLLECTIVE R47, `(.L_x_117) ;  /* 0x000000002f087348 */ /* 0x000fea0003c00000 */
[----:B------:R0:W1:Y:S02]  /*8510*/  SHFL.UP P0, R48, R50, R49, R52 ;  /* 0x0400003132307389 */ /* 0x0000640000000034 */
[----:B01----:R-:W-:Y:S05]  /*8520*/  ENDCOLLECTIVE ;  /* 0x000000000000791b */ /* 0x003fea0003800000 */
.L_x_117:
[----:B------:R-:W-:Y:S05]  /*8530*/  BRA `(.L_x_118) ;  /* 0xffffff9c00b07947 */ /* 0x000fea000383ffff */
.L_x_119:
[----:B------:R-:W-:-:S00]  /*8540*/  BRA `(.L_x_119) ;  /* 0xfffffffc00fc7947 */ /* 0x000fc0000383ffff */
[----:B------:R-:W-:-:S00]  /*8550*/  NOP ;  /* 0x0000000000007918 */ /* 0x000fc00000000000 */
        /* <DEDUP_REMOVED lines=10> */
.L_x_954:


//--------------------- .text._ZN3cub18CUB_300001_SM_10006detail10radix_sort33DeviceRadixSortExclusiveSumKernelINS1_5radix10policy_hubIiNS0_8NullTypeEyE10Policy1000EyEEvPT0_ --------------------------
	.section	.text._ZN3cub18CUB_300001_SM_10006detail10radix_sort33DeviceRadixSortExclusiveSumKernelINS1_5radix10policy_hubIiNS0_8NullTypeEyE10Policy1000EyEEvPT0_,"ax",@progbits
	.align	128
        .global         _ZN3cub18CUB_300001_SM_10006detail10radix_sort33DeviceRadixSortExclusiveSumKernelINS1_5radix10policy_hubIiNS0_8NullTypeEyE10Policy1000EyEEvPT0_
        .type           _ZN3cub18CUB_300001_SM_10006detail10radix_sort33DeviceRadixSortExclusiveSumKernelINS1_5radix10policy_hubIiNS0_8NullTypeEyE10Policy1000EyEEvPT0_,@function
        .size           _ZN3cub18CUB_300001_SM_10006detail10radix_sort33DeviceRadixSortExclusiveSumKernelINS1_5radix10policy_hubIiNS0_8NullTypeEyE10Policy1000EyEEvPT0_,(.L_x_955 - _ZN3cub18CUB_300001_SM_10006detail10radix_sort33DeviceRadixSortExclusiveSumKernelINS1_5radix10policy_hubIiNS0_8NullTypeEyE10Policy1000EyEEvPT0_)
        .other          _ZN3cub18CUB_300001_SM_10006detail10radix_sort33DeviceRadixSortExclusiveSumKernelINS1_5radix10policy_hubIiNS0_8NullTypeEyE10Policy1000EyEEvPT0_,@"STO_CUDA_ENTRY STV_DEFAULT"
_ZN3cub18CUB_300001_SM_10006detail10radix_sort33DeviceRadixSortExclusiveSumKernelINS1_5radix10policy_hubIiNS0_8NullTypeEyE10Policy1000EyEEvPT0_:
.text._ZN3cub18CUB_300001_SM_10006detail10radix_sort33DeviceRadixSortExclusiveSumKernelINS1_5radix10policy_hubIiNS0_8NullTypeEyE10Policy1000EyEEvPT0_:
[----:B------:R-:W-:Y:S01]  /*0000*/  LDC R1, c[0x0][0x37c] ;  /* 0x0000df00ff017b82 */ /* 0x000fe20000000800 */
[----:B------:R-:W0:Y:S07]  /*0010*/  S2R R18, SR_TID.X ;  /* 0x0000000000127919 */ /* 0x000e2e0000002100 */
[----:B------:R-:W1:Y:S01]  /*0020*/  LDC.64 R16, c[0x0][0x380] ;  /* 0x0000e000ff107b82 */ /* 0x000e620000000a00 */
[----:B------:R-:W2:Y:S01]  /*0030*/  LDCU.64 UR4, c[0x0][0x358] ;  /* 0x00006b00ff0477ac */ /* 0x000ea20008000a00 */
[----:B------:R-:W3:Y:S01]  /*0040*/  S2R R5, SR_CTAID.X ;  /* 0x0000000000057919 */ /* 0x000ee20000002500 */
[----:B0-----:R-:W-:Y:S01]  /*0050*/  ISETP.GT.U32.AND P1, PT, R18, 0xff, PT ;  /* 0x000000ff1200780c */ /* 0x001fe20003f24070 */
[----:B---3--:R-:W-:-:S04]  /*0060*/  IMAD R5, R5, 0x100, R18 ;  /* 0x0000010005057824 */ /* 0x008fc800078e0212 */
[----:B-1----:R-:W-:-:S08]  /*0070*/  IMAD.WIDE R16, R5, 0x8, R16 ;  /* 0x0000000805107825 */ /* 0x002fd000078e0210 */
[----:B--2---:R-:W2:Y:S01]  /*0080*/  @!P1 LDG.E.64 R2, desc[UR4][R16.64] ;  /* 0x0000000410029981 */ /* 0x004ea2000c1e1b00 */
[----:B------:R-:W-:Y:S02]  /*0090*/  MOV R0, 0x400 ;  /* 0x0000040000007802 */ /* 0x000fe40000000f00 */
[C---:B------:R-:W-:Y:S01]  /*00a0*/  ISETP.GT.U32.AND P0, PT, R18.reuse, 0x1f, PT ;  /* 0x0000001f1200780c */ /* 0x040fe20003f04070 */
[----:B------:R-:W0:Y:S02]  /*00b0*/  S2R R5, SR_CgaCtaId ;  /* 0x0000000000057919 */ /* 0x000e240000008800 */
[----:B0-----:R-:W-:Y:S02]  /*00c0*/  LEA R5, R5, R0, 0x18 ;  /* 0x0000000005057211 */ /* 0x001fe400078ec0ff */
[----:B------:R-:W-:-:S05]  /*00d0*/  LEA.HI R0, R18, R18, RZ, 0x1d ;  /* 0x0000001212007211 */ /* 0x000fca00078fe8ff */
[----:B------:R-:W-:-:S05]  /*00e0*/  IMAD R0, R0, 0x8, R5 ;  /* 0x0000000800007824 */ /* 0x000fca00078e0205 */
[----:B--2---:R0:W-:Y:S01]  /*00f0*/  STS.64 [R0+0x10], R2 ;  /* 0x0000100200007388 */ /* 0x0041e20000000a00 */
[----:B------:R-:W-:Y:S06]  /*0100*/  BAR.SYNC.DEFER_BLOCKING 0x0 ;  /* 0x0000000000007b1d */ /* 0x000fec0000010000 */
[----:B------:R-:W-:Y:S05]  /*0110*/  @P0 BRA `(.L_x_120) ;  /* 0x0000000400240947 */ /* 0x000fea0003800000 */
[----:B------:R-:W-:Y:S01]  /*0120*/  IMAD R18, R18, 0x48, R5 ;  /* 0x0000004812127824 */ /* 0x000fe200078e0205 */
[----:B------:R-:W-:-:S04]  /*0130*/  UMOV UR6, 0xffffffff ;  /* 0xffffffff00067882 */ /* 0x000fc80000000000 */
[----:B------:R-:W-:Y:S04]  /*0140*/  LDS.64 R14, [R18+0x10] ;  /* 0x00001000120e7984 */ /* 0x000fe80000000a00 */
[----:B------:R-:W-:Y:S04]  /*0150*/  LDS.64 R12, [R18+0x18] ;  /* 0x00001800120c7984 */ /* 0x000fe80000000a00 */
[----:B------:R-:W1:Y:S04]  /*0160*/  LDS.64 R10, [R18+0x20] ;  /* 0x00002000120a7984 */ /* 0x000e680000000a00 */
[----:B------:R-:W-:Y:S04]  /*0170*/  LDS.64 R8, [R18+0x28] ;  /* 0x0000280012087984 */ /* 0x000fe80000000a00 */
[----:B------:R-:W2:Y:S04]  /*0180*/  LDS.64 R6, [R18+0x30] ;  /* 0x0000300012067984 */ /* 0x000ea80000000a00 */
[----:B------:R-:W-:Y:S04]  /*0190*/  LDS.64 R4, [R18+0x38] ;  /* 0x0000380012047984 */ /* 0x000fe80000000a00 */
[----:B0-----:R-:W0:Y:S04]  /*01a0*/  LDS.64 R2, [R18+0x40] ;  /* 0x0000400012027984 */ /* 0x001e280000000a00 */
[----:B------:R-:W3:Y:S01]  /*01b0*/  LDS.64 R20, [R18+0x48] ;  /* 0x0000480012147984 */ /* 0x000ee20000000a00 */
[----:B-1----:R-:W-:-:S04]  /*01c0*/  IADD3 R19, P3, P4, R10, R12, R14 ;  /* 0x0000000c0a137210 */ /* 0x002fc80007c7e00e */
[----:B------:R-:W-:Y:S02]  /*01d0*/  IADD3.X R23, PT, PT, R11, R13, R15, P3, P4 ;  /* 0x0000000d0b177210 */ /* 0x000fe40001fe840f */
[----:B--2---:R-:W-:-:S04]  /*01e0*/  IADD3 R19, P0, P2, R6, R19, R8 ;  /* 0x0000001306137210 */ /* 0x004fc80007a1e008 */
[----:B------:R-:W-:Y:S02]  /*01f0*/  IADD3.X R23, PT, PT, R7, R23, R9, P0, P2 ;  /* 0x0000001707177210 */ /* 0x000fe400007e4409 */
[----:B0-----:R-:W-:-:S04]  /*0200*/  IADD3 R19, P3, P4, R2, R19, R4 ;  /* 0x0000001302137210 */ /* 0x001fc80007c7e004 */
[----:B---3--:R-:W-:Y:S02]  /*0210*/  IADD3 R20, P0, PT, R20, R19, RZ ;  /* 0x0000001314147210 */ /* 0x008fe40007f1e0ff */
[----:B------:R-:W-:-:S05]  /*0220*/  IADD3.X R19, PT, PT, R3, R23, R5, P3, P4 ;  /* 0x0000001703137210 */ /* 0x000fca0001fe8405 */
[----:B------:R-:W-:Y:S01]  /*0230*/  IMAD.X R19, R21, 0x1, R19, P0 ;  /* 0x0000000115137824 */ /* 0x000fe200000e0613 */
[----:B------:R-:W-:Y:S06]  /*0240*/  BRA.DIV UR6, `(.L_x_121) ;  /* 0x0000000206f07947 */ /* 0x000fec000b800000 */
[----:B------:R-:W0:Y:S04]  /*0250*/  SHFL.UP PT, R27, R20, 0x1, RZ ;  /* 0x04200000141b7989 */ /* 0x000e2800000e00ff */
[----:B------:R-:W1:Y:S01]  /*0260*/  SHFL.UP P0, R25, R19, 0x1, RZ ;  /* 0x0420000013197989 */ /* 0x000e6200000000ff */
[----:B0-----:R-:W-:-:S04]  /*0270*/  IADD3 R22, P2, PT, R27, R20, RZ ;  /* 0x000000141b167210 */ /* 0x001fc80007f5e0ff */
[----:B-1----:R-:W-:Y:S01]  /*0280*/  SEL R27, R22, R27, P0 ;  /* 0x0000001b161b7207 */ /* 0x002fe20000000000 */
[----:B------:R-:W-:-:S04]  /*0290*/  IMAD.X R26, R25, 0x1, R19, P2 ;  /* 0x00000001191a7824 */ /* 0x000fc800010e0613 */
[----:B------:R-:W0:Y:S01]  /*02a0*/  SHFL.UP PT, R28, R27, 0x2, RZ ;  /* 0x044000001b1c7989 */ /* 0x000e2200000e00ff */
[----:B------:R-:W-:-:S05]  /*02b0*/  SEL R26, R26, R25, P0 ;  /* 0x000000191a1a7207 */ /* 0x000fca0000000000 */
[----:B------:R-:W1:Y:S01]  /*02c0*/  SHFL.UP P0, R25, R26, 0x2, RZ ;  /* 0x044000001a197989 */ /* 0x000e6200000000ff */
[----:B0-----:R-:W-:-:S05]  /*02d0*/  IADD3 R21, P2, PT, R28, R27, RZ ;  /* 0x0000001b1c157210 */ /* 0x001fca0007f5e0ff */
[----:B-1----:R-:W-:Y:S01]  /*02e0*/  IMAD.X R22, R25, 0x1, R26, P2 ;  /* 0x0000000119167824 */ /* 0x002fe200010e061a */
[----:B------:R-:W-:-:S04]  /*02f0*/  SEL R28, R21, R28, P0 ;  /* 0x0000001c151c7207 */ /* 0x000fc80000000000 */
[----:B------:R-:W-:Y:S01]  /*0300*/  SEL R29, R22, R25, P0 ;  /* 0x00000019161d7207 */ /* 0x000fe20000000000 */
        /* <DEDUP_REMOVED lines=12> */
[----:B------:R0:W1:Y:S04]  /*03d0*/  SHFL.UP PT, R28, R27, 0x10, RZ ;  /* 0x060000001b1c7989 */ /* 0x00006800000e00ff */
[----:B------:R0:W2:Y:S02]  /*03e0*/  SHFL.UP P0, R25, R26, 0x10, RZ ;  /* 0x060000001a197989 */ /* 0x0000a400000000ff */
.L_x_132:
[----:B-1----:R-:W-:-:S04]  /*03f0*/  IADD3 R21, P2, PT, R28, R27, RZ ;  /* 0x0000001b1c157210 */ /* 0x002fc80007f5e0ff */
[----:B--2---:R-:W-:Y:S01]  /*0400*/  SEL R21, R21, R28, P0 ;  /* 0x0000001c15157207 */ /* 0x004fe20000000000 */
[----:B------:R-:W-:-:S05]  /*0410*/  IMAD.X R22, R25, 0x1, R26, P2 ;  /* 0x0000000119167824 */ /* 0x000fca00010e061a */
[----:B------:R-:W-:Y:S02]  /*0420*/  SEL R22, R22, R25, P0 ;  /* 0x0000001916167207 */ /* 0x000fe40000000000 */
[----:B------:R-:W-:-:S05]  /*0430*/  IADD3 R20, P0, PT, R21, -R20, RZ ;  /* 0x8000001415147210 */ /* 0x000fca0007f1e0ff */
[----:B------:R-:W-:Y:S01]  /*0440*/  IMAD.X R21, R22, 0x1, ~R19, P0 ;  /* 0x0000000116157824 */ /* 0x000fe200000e0e13 */
[----:B------:R-:W-:-:S04]  /*0450*/  IADD3 R14, P0, PT, R14, R20, RZ ;  /* 0x000000140e0e7210 */ /* 0x000fc80007f1e0ff */
[----:B------:R1:W-:Y:S01]  /*0460*/  STS.64 [R18+0x10], R20 ;  /* 0x0000101412007388 */ /* 0x0003e20000000a00 */
[----:B------:R-:W-:Y:S01]  /*0470*/  IMAD.X R15, R15, 0x1, R21, P0 ;  /* 0x000000010f0f7824 */ /* 0x000fe200000e0615 */
        /* <DEDUP_REMOVED lines=17> */
[----:B------:R-:W-:-:S05]  /*0590*/  IMAD.X R3, R3, 0x1, R5, P0 ;  /* 0x0000000103037824 */ /* 0x000fca00000e0605 */
[----:B------:R1:W-:Y:S03]  /*05a0*/  STS.64 [R18+0x48], R2 ;  /* 0x0000480212007388 */ /* 0x0003e60000000a00 */
.L_x_120:
[----:B------:R-:W-:Y:S05]  /*05b0*/  WARPSYNC.ALL ;  /* 0x0000000000007948 */ /* 0x000fea0003800000 */
[----:B------:R-:W-:Y:S06]  /*05c0*/  BAR.SYNC.DEFER_BLOCKING 0x0 ;  /* 0x0000000000007b1d */ /* 0x000fec0000010000 */
[----:B------:R-:W-:Y:S05]  /*05d0*/  @P1 EXIT ;  /* 0x000000000000194d */ /* 0x000fea0003800000 */
[----:B01----:R-:W0:Y:S04]  /*05e0*/  LDS.64 R2, [R0+0x10] ;  /* 0x0000100000027984 */ /* 0x003e280000000a00 */
[----:B0-----:R-:W-:Y:S01]  /*05f0*/  STG.E.64 desc[UR4][R16.64], R2 ;  /* 0x0000000210007986 */ /* 0x001fe2000c101b04 */
[----:B------:R-:W-:Y:S05]  /*0600*/  EXIT ;  /* 0x000000000000794d */ /* 0x000fea0003800000 */
.L_x_121:
[----:B------:R-:W-:Y:S02]  /*0610*/  IMAD.MOV.U32 R24, RZ, RZ, R20 ;  /* 0x000000ffff187224 */ /* 0x000fe400078e0014 */
[----:B------:R-:W-:Y:S02]  /*0620*/  IMAD.MOV.U32 R23, RZ, RZ, 0x1 ;  /* 0x00000001ff177424 */ /* 0x000fe400078e00ff */
[----:B------:R-:W-:Y:S02]  /*0630*/  IMAD.MOV.U32 R22, RZ, RZ, RZ ;  /* 0x000000ffff167224 */ /* 0x000fe400078e00ff */
[----:B------:R-:W-:-:S07]  /*0640*/  IMAD.MOV.U32 R21, RZ, RZ, -0x1 ;  /* 0xffffffffff157424 */ /* 0x000fce00078e00ff */
[----:B------:R-:W-:Y:S05]  /*0650*/  WARPSYNC.COLLECTIVE R21, `(.L_x_122) ;  /* 0x0000000015087348 */ /* 0x000fea0003c00000 */
[----:B------:R0:W1:Y:S02]  /*0660*/  SHFL.UP P0, R25, R24, R23, R22 ;  /* 0x0400001718197389 */ /* 0x0000640000000016 */
[----:B01----:R-:W-:Y:S05]  /*0670*/  ENDCOLLECTIVE ;  /* 0x000000000000791b */ /* 0x003fea0003800000 */
.L_x_122:
[----:B------:R-:W-:Y:S02]  /*0680*/  IMAD.MOV.U32 R24, RZ, RZ, R19 ;  /* 0x000000ffff187224 */ /* 0x000fe400078e0013 */
[----:B------:R-:W-:-:S07]  /*0690*/  IMAD.MOV.U32 R27, RZ, RZ, R25 ;  /* 0x000000ffff1b7224 */ /* 0x000fce00078e0019 */
[----:B------:R-:W-:Y:S05]  /*06a0*/  WARPSYNC.COLLECTIVE R21, `(.L_x_123) ;  /* 0x0000000015087348 */ /* 0x000fea0003c00000 */
[----:B------:R0:W1:Y:S02]  /*06b0*/  SHFL.UP P0, R25, R24, R23, R22 ;  /* 0x0400001718197389 */ /* 0x0000640000000016 */
[----:B01----:R-:W-:Y:S05]  /*06c0*/  ENDCOLLECTIVE ;  /* 0x000000000000791b */ /* 0x003fea0003800000 */
.L_x_123:
[----:B------:R-:W-:Y:S01]  /*06d0*/  IADD3 R26, P2, PT, R27, R20, RZ ;  /* 0x000000141b1a7210 */ /* 0x000fe20007f5e0ff */
[----:B------:R-:W-:-:S03]  /*06e0*/  IMAD.MOV.U32 R23, RZ, RZ, 0x2 ;  /* 0x00000002ff177424 */ /* 0x000fc600078e00ff */
[----:B------:R-:W-:Y:S01]  /*06f0*/  SEL R27, R26, R27, P0 ;  /* 0x0000001b1a1b7207 */ /* 0x000fe20000000000 */
[----:B------:R-:W-:-:S04]  /*0700*/  IMAD.X R26, R25, 0x1, R19, P2 ;  /* 0x00000001191a7824 */ /* 0x000fc800010e0613 */
[----:B------:R-:W-:Y:S01]  /*0710*/  IMAD.MOV.U32 R24, RZ, RZ, R27 ;  /* 0x000000ffff187224 */ /* 0x000fe200078e001b */
[----:B------:R-:W-:-:S07]  /*0720*/  SEL R26, R26, R25, P0 ;  /* 0x000000191a1a7207 */ /* 0x000fce0000000000 */
[----:B------:R-:W-:Y:S05]  /*0730*/  WARPSYNC.COLLECTIVE R21, `(.L_x_124) ;  /* 0x0000000015087348 */ /* 0x000fea0003c00000 */
[----:B------:R0:W1:Y:S02]  /*0740*/  SHFL.UP P0, R25, R24, R23, R22 ;  /* 0x0400001718197389 */ /* 0x0000640000000016 */
[----:B01----:R-:W-:Y:S05]  /*0750*/  ENDCOLLECTIVE ;  /* 0x000000000000791b */ /* 0x003fea0003800000 */
.L_x_124:
[----:B------:R-:W-:Y:S02]  /*0760*/  IMAD.MOV.U32 R24, RZ, RZ, R26 ;  /* 0x000000ffff187224 */ /* 0x000fe400078e001a */
[----:B------:R-:W-:-:S07]  /*0770*/  IMAD.MOV.U32 R28, RZ, RZ, R25 ;  /* 0x000000ffff1c7224 */ /* 0x000fce00078e0019 */
[----:B------:R-:W-:Y:S05]  /*0780*/  WARPSYNC.COLLECTIVE R21, `(.L_x_125) ;  /* 0x0000000015087348 */ /* 0x000fea0003c00000 */
[----:B------:R0:W1:Y:S02]  /*0790*/  SHFL.UP P0, R25, R24, R23, R22 ;  /* 0x0400001718197389 */ /* 0x0000640000000016 */
[----:B01----:R-:W-:Y:S05]  /*07a0*/  ENDCOLLECTIVE ;  /* 0x000000000000791b */ /* 0x003fea0003800000 */
.L_x_125:
        /* <DEDUP_REMOVED lines=9> */
.L_x_126:
[----:B------:R-:W-:Y:S02]  /*0840*/  IMAD.MOV.U32 R24, RZ, RZ, R29 ;  /* 0x000000ffff187224 */ /* 0x000fe400078e001d */
[----:B------:R-:W-:-:S07]  /*0850*/  IMAD.MOV.U32 R27, RZ, RZ, R25 ;  /* 0x000000ffff1b7224 */ /* 0x000fce00078e0019 */
[----:B------:R-:W-:Y:S05]  /*0860*/  WARPSYNC.COLLECTIVE R21, `(.L_x_127) ;  /* 0x0000000015087348 */ /* 0x000fea0003c00000 */
[----:B------:R0:W1:Y:S02]  /*0870*/  SHFL.UP P0, R25, R24, R23, R22 ;  /* 0x0400001718197389 */ /* 0x0000640000000016 */
[----:B01----:R-:W-:Y:S05]  /*0880*/  ENDCOLLECTIVE ;  /* 0x000000000000791b */ /* 0x003fea0003800000 */
.L_x_127:
        /* <DEDUP_REMOVED lines=9> */
.L_x_128:
[----:B------:R-:W-:Y:S02]  /*0920*/  IMAD.MOV.U32 R24, RZ, RZ, R29 ;  /* 0x000000ffff187224 */ /* 0x000fe400078e001d */
[----:B------:R-:W-:-:S07]  /*0930*/  IMAD.MOV.U32 R27, RZ, RZ, R25 ;  /* 0x000000ffff1b7224 */ /* 0x000fce00078e0019 */
[----:B------:R-:W-:Y:S05]  /*0940*/  WARPSYNC.COLLECTIVE R21, `(.L_x_129) ;  /* 0x0000000015087348 */ /* 0x000fea0003c00000 */
[----:B------:R0:W1:Y:S02]  /*0950*/  SHFL.UP P0, R25, R24, R23, R22 ;  /* 0x0400001718197389 */ /* 0x0000640000000016 */
[----:B01----:R-:W-:Y:S05]  /*0960*/  ENDCOLLECTIVE ;  /* 0x000000000000791b */ /* 0x003fea0003800000 */
.L_x_129:
        /* <DEDUP_REMOVED lines=9> */
.L_x_130:
[----:B------:R-:W-:Y:S02]  /*0a00*/  IMAD.MOV.U32 R24, RZ, RZ, R26 ;  /* 0x000000ffff187224 */ /* 0x000fe400078e001a */
[----:B------:R-:W-:-:S07]  /*0a10*/  IMAD.MOV.U32 R28, RZ, RZ, R25 ;  /* 0x000000ffff1c7224 */ /* 0x000fce00078e0019 */
[----:B------:R-:W-:Y:S05]  /*0a20*/  WARPSYNC.COLLECTIVE R21, `(.L_x_131) ;  /* 0x0000000015087348 */ /* 0x000fea0003c00000 */
[----:B------:R0:W1:Y:S02]  /*0a30*/  SHFL.UP P0, R25, R24, R23, R22 ;  /* 0x0400001718197389 */ /* 0x0000640000000016 */
[----:B01----:R-:W-:Y:S05]  /*0a40*/  ENDCOLLECTIVE ;  /* 0x000000000000791b */ /* 0x003fea0003800000 */
.L_x_131:
[----:B------:R-:W-:Y:S05]  /*0a50*/  BRA `(.L_x_132) ;  /* 0xfffffff800647947 */ /* 0x000fea000383ffff */
.L_x_133:
        /* <DEDUP_REMOVED lines=10> */
.L_x_955:


//--------------------- .text._ZN3cub18CUB_300001_SM_10006detail10radix_sort30DeviceRadixSortHistogramKernelINS1_5radix10policy_hubIiNS0_8NullTypeEyE10Policy1000ELNS0_9SortOrderE0EiyNS1_21identity_decomposer_tEEEvPT2_PKT1_SB_iiT3_ --------------------------
	.section	.text._ZN3cub18CUB_300001_SM_10006detail10radix_sort30DeviceRadixSortHistogramKernelINS1_5radix10policy_hubIiNS0_8NullTypeEyE10Policy1000ELNS0_9SortOrderE0EiyNS1_21identity_decomposer_tEEEvPT2_PKT1_SB_iiT3_,"ax",@progbits
	.align	128
        .global         _ZN3cub18CUB_300001_SM_10006detail10radix_sort30DeviceRadixSortHistogramKernelINS1_5radix10policy_hubIiNS0_8NullTypeEyE10Policy1000ELNS0_9SortOrderE0EiyNS1_21identity_decomposer_tEEEvPT2_PKT1_SB_iiT3_
        .type           _ZN3cub18CUB_300001_SM_10006detail10radix_sort30DeviceRadixSortHistogramKernelINS1_5radix10policy_hubIiNS0_8NullTypeEyE10Policy1000ELNS0_9SortOrderE0EiyNS1_21identity_decomposer_tEEEvPT2_PKT1_SB_iiT3_,@function
        .size           _ZN3cub18CUB_300001_SM_10006detail10radix_sort30DeviceRadixSortHistogramKernelINS1_5radix10policy_hubIiNS0_8NullTypeEyE10Policy1000ELNS0_9SortOrderE0EiyNS1_21identity_decomposer_tEEEvPT2_PKT1_SB_iiT3_,(.L_x_956 - _ZN3cub18CUB_300001_SM_10006detail10radix_sort30DeviceRadixSortHistogramKernelINS1_5radix10policy_hubIiNS0_8NullTypeEyE10Policy1000ELNS0_9SortOrderE0EiyNS1_21identity_decomposer_tEEEvPT2_PKT1_SB_iiT3_)
        .other          _ZN3cub18CUB_300001_SM_10006detail10radix_sort30DeviceRadixSortHistogramKernelINS1_5radix10policy_hubIiNS0_8NullTypeEyE10Policy1000ELNS0_9SortOrderE0EiyNS1_21identity_decomposer_tEEEvPT2_PKT1_SB_iiT3_,@"STO_CUDA_ENTRY STV_DEFAULT"
_ZN3cub18CUB_300001_SM_10006detail10radix_sort30DeviceRadixSortHistogramKernelINS1_5radix10policy_hubIiNS0_8NullTypeEyE10Policy1000ELNS0_9SortOrderE0EiyNS1_21identity_decomposer_tEEEvPT2_PKT1_SB_iiT3_:
.text._ZN3cub18CUB_300001_SM_10006detail10radix_sort30DeviceRadixSortHistogramKernelINS1_5radix10policy_hubIiNS0_8NullTypeEyE10Policy1000ELNS0_9SortOrderE0EiyNS1_21identity_decomposer_tEEEvPT2_PKT1_SB_iiT3_:
[----:B------:R-:W-:Y:S01]  /*0000*/  LDC R1, c[0x0][0x37c] ;  /* 0x0000df00ff017b82 */ /* 0x000fe20000000800 */
[----:B------:R-:W0:Y:S02]  /*0010*/  LDCU.64 UR14, c[0x0][0x390] ;  /* 0x00007200ff0e77ac */ /* 0x000e240008000a00 */
[----:B0-----:R-:W-:-:S04]  /*0020*/  ISETP.NE.U32.AND P0, PT, RZ, UR14, PT ;  /* 0x0000000eff007c0c */ /* 0x001fc8000bf05070 */
[----:B------:R-:W-:-:S13]  /*0030*/  ISETP.NE.AND.EX P0, PT, RZ, UR15, PT, P0 ;  /* 0x0000000fff007c0c */ /* 0x000fda000bf05300 */
[----:B------:R-:W-:Y:S05]  /*0040*/  @!P0 EXIT ;  /* 0x000000000000894d */ /* 0x000fea0003800000 */
[----:B------:R-:W-:Y:S01]  /*0050*/  UIADD3 UR11, UP0, UPT, UR14, -0x1, URZ ;  /* 0xffffffff0e0b7890 */ /* 0x000fe2000ff1e0ff */
[----:B------:R-:W0:Y:S01]  /*0060*/  S2R R4, SR_TID.X ;  /* 0x0000000000047919 */ /* 0x000e220000002100 */
[----:B------:R-:W1:Y:S01]  /*0070*/  LDCU.64 UR4, c[0x0][0x398] ;  /* 0x00007300ff0477ac */ /* 0x000e620008000a00 */
[----:B------:R-:W2:Y:S01]  /*0080*/  S2UR UR7, SR_CgaCtaId ;  /* 0x00000000000779c3 */ /* 0x000ea20000008800 */
[----:B------:R-:W-:Y:S01]  /*0090*/  UIADD3.X UR12, UPT, UPT, UR15, -0x1, URZ, UP0, !UPT ;  /* 0xffffffff0f0c7890 */ /* 0x000fe200087fe4ff */
[----:B------:R-:W-:Y:S01]  /*00a0*/  UMOV UR6, 0x400 ;  /* 0x0000040000067882 */ /* 0x000fe20000000000 */
[----:B------:R-:W3:Y:S05]  /*00b0*/  LDCU.64 UR20, c[0x0][0x358] ;  /* 0x00006b00ff1477ac */ /* 0x000eea0008000a00 */
[----:B------:R-:W4:Y:S01]  /*00c0*/  S2UR UR8, SR_CTAID.X ;  /* 0x00000000000879c3 */ /* 0x000f220000002500 */
[----:B------:R-:W-:Y:S01]  /*00d0*/  USHF.R.U64 UR11, UR11, 0x1e, UR12 ;  /* 0x0000001e0b0b7899 */ /* 0x000fe2000800120c */
[----:B------:R-:W0:Y:S03]  /*00e0*/  LDCU UR28, c[0x0][0x370] ;  /* 0x00006e00ff1c77ac */ /* 0x000e260008000800 */
[----:B------:R-:W-:-:S02]  /*00f0*/  UIADD3 UR11, UP0, UPT, UR11, 0x1, URZ ;  /* 0x000000010b0b7890 */ /* 0x000fc4000ff1e0ff */
[----:B-1----:R-:W-:Y:S02]  /*0100*/  UIADD3 UR4, UPT, UPT, UR5, 0x7, -UR4 ;  /* 0x0000000705047890 */ /* 0x002fe4000fffe804 */
[----:B------:R-:W-:Y:S02]  /*0110*/  ULEA.HI.X UR12, UR12, URZ, URZ, 0x2, UP0 ;  /* 0x000000ff0c0c7291 */ /* 0x000fe400080f14ff */
[----:B------:R-:W-:Y:S02]  /*0120*/  UISETP.LT.U32.AND UP0, UPT, UR11, UR14, UPT ;  /* 0x0000000e0b00728c */ /* 0x000fe4000bf01070 */
[----:B------:R-:W-:Y:S02]  /*0130*/  USHF.R.S32.HI UR5, URZ, 0x1f, UR4 ;  /* 0x0000001fff057899 */ /* 0x000fe40008011404 */
[----:B------:R-:W-:Y:S02]  /*0140*/  UISETP.LT.U32.AND.EX UP0, UPT, UR12, UR15, UPT, UP0 ;  /* 0x0000000f0c00728c */ /* 0x000fe4000bf01100 */
[----:B------:R-:W-:-:S02]  /*0150*/  ULEA.HI UR5, UR5, UR4, URZ, 0x3 ;  /* 0x0000000405057291 */ /* 0x000fc4000f8f18ff */
[----:B------:R-:W-:Y:S01]  /*0160*/  USEL UR11, UR11, UR14, UP0 ;  /* 0x0000000e0b0b7287 */ /* 0x000fe20008000000 */
[C---:B0-----:R-:W-:Y:S01]  /*0170*/  VIADD R21, R4.reuse, 0x780 ;  /* 0x0000078004157836 */ /* 0x041fe20000000000 */
[----:B------:R-:W-:Y:S02]  /*0180*/  USEL UR12, UR12, UR15, UP0 ;  /* 0x0000000f0c0c7287 */ /* 0x000fe40008000000 */
[----:B------:R-:W-:Y:S02]  /*0190*/  UISETP.GE.AND UP0, UPT, UR4, 0x8, UPT ;  /* 0x000000080400788c */ /* 0x000fe4000bf06270 */
[----:B--2---:R-:W-:Y:S02]  /*01a0*/  ULEA UR6, UR7, UR6, 0x18 ;  /* 0x0000000607067291 */ /* 0x004fe4000f8ec0ff */
[----:B------:R-:W-:Y:S02]  /*01b0*/  USHF.R.S32.HI UR5, URZ, 0x3, UR5 ;  /* 0x00000003ff057899 */ /* 0x000fe40008011405 */
[----:B------:R-:W-:Y:S01]  /*01c0*/  PLOP3.LUT P0, PT, PT, PT, UP0, 0x80, 0x8 ;  /* 0x000000000008781c */ /* 0x000fe20003f0f008 */
[----:B----4-:R-:W-:Y:S01]  /*01d0*/  USHF.L.U32 UR8, UR8, 0xb, URZ ;  /* 0x0000000b08087899 */ /* 0x010fe200080006ff */
[C---:B------:R-:W-:Y:S01]  /*01e0*/  LEA R0, R4.reuse, UR6, 0x2 ;  /* 0x0000000604007c11 */ /* 0x040fe2000f8e10ff */
[----:B------:R-:W-:Y:S01]  /*01f0*/  UIADD3 UR22, UPT, UPT, UR5, -0x1, URZ ;  /* 0xffffffff05167890 */ /* 0x000fe2000fffe0ff */
[----:B------:R-:W-:Y:S01]  /*0200*/  ISETP.GT.U32.OR P0, PT, R4, 0xff, !P0 ;  /* 0x000000ff0400780c */ /* 0x000fe20004704470 */
[----:B------:R-:W-:-:S02]  /*0210*/  ULOP3.LUT UR23, UR5, 0xf, URZ, 0xc0, !UPT ;  /* 0x0000000f05177892 */ /* 0x000fc4000f8ec0ff */
[----:B------:R-:W-:Y:S01]  /*0220*/  ULOP3.LUT UR24, UR5, 0x7, URZ, 0xc0, !UPT ;  /* 0x0000000705187892 */ /* 0x000fe2000f8ec0ff */
[----:B------:R-:W-:Y:S01]  /*0230*/  P2R R20, PR, RZ, 0x1 ;  /* 0x00000001ff147803 */ /* 0x000fe20000000000 */
[----:B------:R-:W-:Y:S02]  /*0240*/  ULOP3.LUT UR25, UR5, 0x3, URZ, 0xc0, !UPT ;  /* 0x0000000305197892 */ /* 0x000fe4000f8ec0ff */
[----:B------:R-:W-:Y:S02]  /*0250*/  ULOP3.LUT UR26, UR5, 0xffffff0, URZ, 0xc0, !UPT ;  /* 0x0ffffff0051a7892 */ /* 0x000fe4000f8ec0ff */
[----:B------:R-:W-:Y:S02]  /*0260*/  ULOP3.LUT UR27, UR5, 0xffffff8, URZ, 0xc0, !UPT ;  /* 0x0ffffff8051b7892 */ /* 0x000fe4000f8ec0ff */
[----:B------:R-:W-:Y:S01]  /*0270*/  ULOP3.LUT UR9, UR5, 0x1, URZ, 0xc0, !UPT ;  /* 0x0000000105097892 */ /* 0x000fe2000f8ec0ff */
[----:B------:R-:W-:Y:S01]  /*0280*/  UMOV UR6, URZ ;  /* 0x000000ff00067c82 */ /* 0x000fe20008000000 */
[----:B---3--:R-:W-:-:S10]  /*0290*/  UMOV UR7, URZ ;  /* 0x000000ff00077c82 */ /* 0x008fd40008000000 */
.L_x_217:
[----:B------:R-:W-:Y:S01]  /*02a0*/  ISETP.NE.AND P0, PT, R20, RZ, PT ;  /* 0x000000ff1400720c */ /* 0x000fe20003f05270 */
[----:B------:R-:W-:-:S12]  /*02b0*/  BSSY.RECONVERGENT B0, `(.L_x_134) ;  /* 0x000007c000007945 */ /* 0x000fd80003800200 */
[----:B012345:R-:W-:Y:S05]  /*02c0*/  @P0 BRA `(.L_x_135) ;  /* 0x0000000400e80947 */ /* 0x03ffea0003800000 */
[----:B------:R-:W-:Y:S02]  /*02d0*/  IMAD.U32 R2, RZ, RZ, UR22 ;  /* 0x00000016ff027e24 */ /* 0x000fe4000f8e00ff */
[----:B------:R-:W-:-:S03]  /*02e0*/  IMAD.MOV.U32 R3, RZ, RZ, RZ ;  /* 0x000000ffff037224 */ /* 0x000fc600078e00ff */
[----:B------:R-:W-:-:S13]  /*02f0*/  ISETP.GE.U32.AND P1, PT, R2, 0xf, PT ;  /* 0x0000000f0200780c */ /* 0x000fda0003f26070 */
[----:B------:R-:W-:Y:S05]  /*0300*/  @!P1 BRA `(.L_x_136) ;  /* 0x00000000005c9947 */ /* 0x000fea0003800000 */
[----:B------:R-:W-:Y:S01]  /*0310*/  VIADD R2, R0, 0x2000 ;  /* 0x0000200000027836 */ /* 0x000fe20000000000 */
[----:B------:R-:W-:-:S12]  /*0320*/  UIADD3 UR4, UPT, UPT, -UR26, URZ, URZ ;  /* 0x000000ff1a047290 */ /* 0x000fd8000fffe1ff */
.L_x_137:
[----:B------:R-:W-:Y:S01]  /*0330*/  UIADD3 UR4, UPT, UPT, UR4, 0x10, URZ ;  /* 0x0000001004047890 */ /* 0x000fe2000fffe0ff */
[----:B------:R-:W-:Y:S03]  /*0340*/  STS [R2+-0x2000], RZ ;  /* 0xffe000ff02007388 */ /* 0x000fe60000000800 */
[----:B------:R-:W-:Y:S01]  /*0350*/  UISETP.NE.AND UP0, UPT, UR4, URZ, UPT ;  /* 0x000000ff0400728c */ /* 0x000fe2000bf05270 */
        /* <DEDUP_REMOVED lines=16> */
[----:B------:R-:W-:Y:S06]  /*0460*/  BRA.U UP0, `(.L_x_137) ;  /* 0xfffffffd00b07547 */ /* 0x000fec000b83ffff */
[----:B------:R-:W-:-:S07]  /*0470*/  IMAD.U32 R3, RZ, RZ, UR26 ;  /* 0x0000001aff037e24 */ /* 0x000fce000f8e00ff */
.L_x_136:
[----:B------:R-:W-:Y:S01]  /*0480*/  ISETP.NE.AND P0, PT, RZ, UR23, PT ;  /* 0x00000017ff007c0c */ /* 0x000fe2000bf05270 */
[----:B------:R-:W-:Y:S01]  /*0490*/  IMAD.U32 R6, RZ, RZ, UR24 ;  /* 0x00000018ff067e24 */ /* 0x000fe2000f8e00ff */
[----:B------:R-:W-:-:S03]  /*04a0*/  MOV R2, UR23 ;  /* 0x0000001700027c02 */ /* 0x000fc60008000f00 */
[----:B------:R-:W-:Y:S02]  /*04b0*/  VIADD R6, R6, 0xffffffff ;  /* 0xffffffff06067836 */ /* 0x000fe40000000000 */
[----:B------:R-:W-:-:S06]  /*04c0*/  VIADD R2, R2, 0xffffffff ;  /* 0xffffffff02027836 */ /* 0x000fcc0000000000 */
[----:B------:R-:W-:Y:S05]  /*04d0*/  @!P0 BRA `(.L_x_138) ;  /* 0x00000000007c8947 */ /* 0x000fea0003800000 */
[----:B------:R-:W-:Y:S01]  /*04e0*/  ISETP.GE.U32.AND P2, PT, R2, 0x7, PT ;  /* 0x000000070200780c */ /* 0x000fe20003f46070 */
[----:B------:R-:W-:-:S12]  /*04f0*/  UISETP.NE.AND UP0, UPT, UR24, URZ, UPT ;  /* 0x000000ff1800728c */ /* 0x000fd8000bf05270 */
[----:B------:R-:W-:Y:S05]  /*0500*/  @!P2 BRA `(.L_x_139) ;  /* 0x000000000028a947 */ /* 0x000fea0003800000 */
        /* <DEDUP_REMOVED lines=10> */
.L_x_139:
[----:B------:R-:W-:Y:S05]  /*05b0*/  BRA.U !UP0, `(.L_x_138) ;  /* 0x0000000108447547 */ /* 0x000fea000b800000 */
[----:B------:R-:W-:Y:S01]  /*05c0*/  ISETP.GE.U32.AND P2, PT, R6, 0x3, PT ;  /* 0x000000030600780c */ /* 0x000fe20003f46070 */
[----:B------:R-:W-:-:S12]  /*05d0*/  UISETP.NE.AND UP0, UPT, UR25, URZ, UPT ;  /* 0x000000ff1900728c */ /* 0x000fd8000bf05270 */
[C---:B0-----:R-:W-:Y:S02]  /*05e0*/  @P2 IMAD R5, R3.reuse, 0x400, R0 ;  /* 0x0000040003052824 */ /* 0x041fe400078e0200 */
[----:B------:R-:W-:-:S03]  /*05f0*/  @P2 VIADD R3, R3, 0x4 ;  /* 0x0000000403032836 */ /* 0x000fc60000000000 */
[----:B------:R1:W-:Y:S04]  /*0600*/  @P2 STS [R5], RZ ;  /* 0x000000ff05002388 */ /* 0x0003e80000000800 */
[----:B------:R1:W-:Y:S04]  /*0610*/  @P2 STS [R5+0x400], RZ ;  /* 0x000400ff05002388 */ /* 0x0003e80000000800 */
[----:B------:R1:W-:Y:S04]  /*0620*/  @P2 STS [R5+0x800], RZ ;  /* 0x000800ff05002388 */ /* 0x0003e80000000800 */
[----:B------:R1:W-:Y:S01]  /*0630*/  @P2 STS [R5+0xc00], RZ ;  /* 0x000c00ff05002388 */ /* 0x0003e20000000800 */
[----:B------:R-:W-:Y:S05]  /*0640*/  BRA.U !UP0, `(.L_x_138) ;  /* 0x0000000108207547 */ /* 0x000fea000b800000 */
[----:B------:R-:W-:Y:S01]  /*0650*/  IMAD R3, R3, 0x400, R0 ;  /* 0x0000040003037824 */ /* 0x000fe200078e0200 */
[----:B------:R-:W-:-:S04]  /*0660*/  UISETP.NE.AND UP0, UPT, UR25, 0x1, UPT ;  /* 0x000000011900788c */ /* 0x000fc8000bf05270 */
[----:B------:R2:W-:Y:S05]  /*0670*/  STS [R3], RZ ;  /* 0x000000ff03007388 */ /* 0x0005ea0000000800 */
[----:B------:R-:W-:Y:S05]  /*0680*/  BRA.U !UP0, `(.L_x_138) ;  /* 0x0000000108107547 */ /* 0x000fea000b800000 */
[----:B------:R-:W-:Y:S01]  /*0690*/  UISETP.NE.AND UP0, UPT, UR25, 0x2, UPT ;  /* 0x000000021900788c */ /* 0x000fe2000bf05270 */
[----:B------:R3:W-:Y:S05]  /*06a0*/  STS [R3+0x400], RZ ;  /* 0x000400ff03007388 */ /* 0x0007ea0000000800 */
[----:B------:R-:W-:-:S13]  /*06b0*/  PLOP3.LUT P2, PT, PT, PT, UP0, 0x80, 0x8 ;  /* 0x000000000008781c */ /* 0x000fda0003f4f008 */
[----:B------:R3:W-:Y:S02]  /*06c0*/  @P2 STS [R3+0x800], RZ ;  /* 0x000800ff03002388 */ /* 0x0007e40000000800 */
.L_x_138:
[----:B------:R-:W-:-:S13]  /*06d0*/  ISETP.GT.U32.AND P2, PT, R4, 0x7f, PT ;  /* 0x0000007f0400780c */ /* 0x000fda0003f44070 */
[----:B------:R-:W-:Y:S05]  /*06e0*/  @P2 BRA `(.L_x_135) ;  /* 0x0000000000e02947 */ /* 0x000fea0003800000 */
[----:B--23--:R-:W-:Y:S01]  /*06f0*/  HFMA2 R3, -RZ, RZ, 0, 0 ;  /* 0x00000000ff037431 */ /* 0x00cfe200000001ff */
[----:B------:R-:W-:Y:S06]  /*0700*/  @!P1 BRA `(.L_x_140) ;  /* 0x0000000000589947 */ /* 0x000fec0003800000 */
[----:B------:R-:W-:-:S07]  /*0710*/  IMAD.MOV.U32 R3, RZ, RZ, RZ ;  /* 0x000000ffff037224 */ /* 0x000fce00078e00ff */
.L_x_141:
[C---:B012---:R-:W-:Y:S02]  /*0720*/  IMAD R5, R3.reuse, 0x400, R0 ;  /* 0x0000040003057824 */ /* 0x047fe400078e0200 */
[----:B------:R-:W-:-:S03]  /*0730*/  VIADD R3, R3, 0x10 ;  /* 0x0000001003037836 */ /* 0x000fc60000000000 */
[----:B------:R2:W-:Y:S02]  /*0740*/  STS [R5+0x200], RZ ;  /* 0x000200ff05007388 */ /* 0x0005e40000000800 */
[----:B------:R-:W-:Y:S02]  /*0750*/  ISETP.NE.AND P1, PT, R3, UR26, PT ;  /* 0x0000001a03007c0c */ /* 0x000fe4000bf25270 */
[----:B------:R2:W-:Y:S04]  /*0760*/  STS [R5+0x600], RZ ;  /* 0x000600ff05007388 */ /* 0x0005e80000000800 */
        /* <DEDUP_REMOVED lines=13> */
[----:B------:R2:W-:Y:S01]  /*0840*/  STS [R5+0x3e00], RZ ;  /* 0x003e00ff05007388 */ /* 0x0005e20000000800 */
[----:B------:R-:W-:Y:S05]  /*0850*/  @P1 BRA `(.L_x_141) ;  /* 0xfffffffc00b01947 */ /* 0x000fea000383ffff */
[----:B------:R-:W-:-:S07]  /*0860*/  IMAD.U32 R3, RZ, RZ, UR26 ;  /* 0x0000001aff037e24 */ /* 0x000fce000f8e00ff */
.L_x_140:
[----:B------:R-:W-:Y:S05]  /*0870*/  @!P0 BRA `(.L_x_135) ;  /* 0x00000000007c8947 */ /* 0x000fea0003800000 */
[----:B------:R-:W-:Y:S01]  /*0880*/  ISETP.GE.U32.AND P0, PT, R2, 0x7, PT ;  /* 0x000000070200780c */ /* 0x000fe20003f06070 */
[----:B------:R-:W-:-:S12]  /*0890*/  UISETP.NE.AND UP0, UPT, UR24, URZ, UPT ;  /* 0x000000ff1800728c */ /* 0x000fd8000bf05270 */
[----:B------:R-:W-:Y:S05]  /*08a0*/  @!P0 BRA `(.L_x_142) ;  /* 0x0000000000288947 */ /* 0x000fea0003800000 */
[C---:B------:R-:W-:Y:S02]  /*08b0*/  IMAD R2, R3.reuse, 0x400, R0 ;  /* 0x0000040003027824 */ /* 0x040fe400078e0200 */
[----:B------:R-:W-:-:S03]  /*08c0*/  VIADD R3, R3, 0x8 ;  /* 0x0000000803037836 */ /* 0x000fc60000000000 */
[----:B------:R3:W-:Y:S04]  /*08d0*/  STS [R2+0x200], RZ ;  /* 0x000200ff02007388 */ /* 0x0007e80000000800 */
[----:B------:R3:W-:Y:S04]  /*08e0*/  STS [R2+0x600], RZ ;  /* 0x000600ff02007388 */ /* 0x0007e80000000800 */
[----:B------:R3:W-:Y:S04]  /*08f0*/  STS [R2+0xa00], RZ ;  /* 0x000a00ff02007388 */ /* 0x0007e80000000800 */
[----:B------:R3:W-:Y:S04]  /*0900*/  STS [R2+0xe00], RZ ;  /* 0x000e00ff02007388 */ /* 0x0007e80000000800 */
[----:B------:R3:W-:Y:S04]  /*0910*/  STS [R2+0x1200], RZ ;  /* 0x001200ff02007388 */ /* 0x0007e80000000800 */
[----:B------:R3:W-:Y:S04]  /*0920*/  STS [R2+0x1600], RZ ;  /* 0x001600ff02007388 */ /* 0x0007e80000000800 */
[----:B------:R3:W-:Y:S04]  /*0930*/  STS [R2+0x1a00], RZ ;  /* 0x001a00ff02007388 */ /* 0x0007e80000000800 */
[----:B------:R3:W-:Y:S02]  /*0940*/  STS [R2+0x1e00], RZ ;  /* 0x001e00ff02007388 */ /* 0x0007e40000000800 */
.L_x_142:
[----:B------:R-:W-:Y:S05]  /*0950*/  BRA.U !UP0, `(.L_x_135) ;  /* 0x0000000108447547 */ /* 0x000fea000b800000 */
[----:B------:R-:W-:Y:S01]  /*0960*/  ISETP.GE.U32.AND P0, PT, R6, 0x3, PT ;  /* 0x000000030600780c */ /* 0x000fe20003f06070 */
[----:B------:R-:W-:-:S12]  /*0970*/  UISETP.NE.AND UP0, UPT, UR25, URZ, UPT ;  /* 0x000000ff1900728c */ /* 0x000fd8000bf05270 */
[C---:B---3--:R-:W-:Y:S01]  /*0980*/  @P0 IMAD R2, R3.reuse, 0x400, R0 ;  /* 0x0000040003020824 */ /* 0x048fe200078e0200 */
[----:B------:R-:W-:-:S04]  /*0990*/  @P0 IADD3 R3, PT, PT, R3, 0x4, RZ ;  /* 0x0000000403030810 */ /* 0x000fc80007ffe0ff */
[----:B------:R4:W-:Y:S04]  /*09a0*/  @P0 STS [R2+0x200], RZ ;  /* 0x000200ff02000388 */ /* 0x0009e80000000800 */
[----:B------:R4:W-:Y:S04]  /*09b0*/  @P0 STS [R2+0x600], RZ ;  /* 0x000600ff02000388 */ /* 0x0009e80000000800 */
[----:B------:R4:W-:Y:S04]  /*09c0*/  @P0 STS [R2+0xa00], RZ ;  /* 0x000a00ff02000388 */ /* 0x0009e80000000800 */
[----:B------:R4:W-:Y:S01]  /*09d0*/  @P0 STS [R2+0xe00], RZ ;  /* 0x000e00ff02000388 */ /* 0x0009e20000000800 */
[----:B------:R-:W-:Y:S05]  /*09e0*/  BRA.U !UP0, `(.L_x_135) ;  /* 0x0000000108207547 */ /* 0x000fea000b800000 */
[----:B------:R-:W-:Y:S01]  /*09f0*/  IMAD R3, R3, 0x400, R0 ;  /* 0x0000040003037824 */ /* 0x000fe200078e0200 */
[----:B------:R-:W-:-:S04]  /*0a00*/  UISETP.NE.AND UP0, UPT, UR25, 0x1, UPT ;  /* 0x000000011900788c */ /* 0x000fc8000bf05270 */
[----:B------:R3:W-:Y:S05]  /*0a10*/  STS [R3+0x200], RZ ;  /* 0x000200ff03007388 */ /* 0x0007ea0000000800 */
[----:B------:R-:W-:Y:S05]  /*0a20*/  BRA.U !UP0, `(.L_x_135) ;  /* 0x0000000108107547 */ /* 0x000fea000b800000 */
[----:B------:R-:W-:Y:S01]  /*0a30*/  UISETP.NE.AND UP0, UPT, UR25, 0x2, UPT ;  /* 0x000000021900788c */ /* 0x000fe2000bf05270 */
[----:B------:R0:W-:Y:S05]  /*0a40*/  STS [R3+0x600], RZ ;  /* 0x000600ff03007388 */ /* 0x0001ea0000000800 */
[----:B------:R-:W-:-:S13]  /*0a50*/  PLOP3.LUT P0, PT, PT, PT, UP0, 0x80, 0x8 ;  /* 0x000000000008781c */ /* 0x000fda0003f0f008 */
[----:B------:R0:W-:Y:S02]  /*0a60*/  @P0 STS [R3+0xa00], RZ ;  /* 0x000a00ff03000388 */ /* 0x0001e40000000800 */
.L_x_135:
[----:B------:R-:W-:Y:S05]  /*0a70*/  BSYNC.RECONVERGENT B0 ;  /* 0x0000000000007941 */ /* 0x000fea0003800200 */
.L_x_134:
[----:B------:R-:W5:Y:S01]  /*0a80*/  LDCU.64 UR14, c[0x0][0x390] ;  /* 0x00007200ff0e77ac */ /* 0x000f620008000a00 */
[----:B------:R-:W-:Y:S02]  /*0a90*/  USHF.L.U32 UR4, UR6, 0x1e, URZ ;  /* 0x0000001e06047899 */ /* 0x000fe400080006ff */
[----:B------:R-:W-:Y:S02]  /*0aa0*/  USHF.L.U64.HI UR5, UR6, 0x1e, UR7 ;  /* 0x0000001e06057899 */ /* 0x000fe40008010207 */
[----:B-----5:R-:W-:-:S04]  /*0ab0*/  UIADD3 UR4, UP0, UPT, -UR4, UR14, URZ ;  /* 0x0000000e04047290 */ /* 0x020fc8000ff1e1ff */
[----:B------:R-:W-:Y:S02]  /*0ac0*/  UIADD3.X UR5, UPT, UPT, ~UR5, UR15, URZ, UP0, !UPT ;  /* 0x0000000f05057290 */ /* 0x000fe400087fe5ff */
[----:B------:R-:W-:-:S04]  /*0ad0*/  UISETP.LT.U32.AND UP0, UPT, UR4, 0x40000000, UPT ;  /* 0x400000000400788c */ /* 0x000fc8000bf01070 */
[----:B------:R-:W-:-:S04]  /*0ae0*/  UISETP.LT.U32.AND.EX UP0, UPT, UR5, URZ, UPT, UP0 ;  /* 0x000000ff0500728c */ /* 0x000fc8000bf01100 */
[----:B------:R-:W-:Y:S02]  /*0af0*/  USEL UR13, UR4, 0x40000000, UP0 ;  /* 0x40000000040d7887 */ /* 0x000fe40008000000 */
[----:B------:R-:W-:Y:S02]  /*0b00*/  USEL UR14, UR5, URZ, UP0 ;  /* 0x000000ff050e7287 */ /* 0x000fe40008000000 */
[----:B------:R-:W-:-:S04]  /*0b10*/  UISETP.GT.U32.AND UP0, UPT, UR13, UR8, UPT ;  /* 0x000000080d00728c */ /* 0x000fc8000bf04070 */
[----:B------:R-:W-:Y:S01]  /*0b20*/  UISETP.GT.U32.AND.EX UP0, UPT, UR14, URZ, UPT, UP0 ;  /* 0x000000ff0e00728c */ /* 0x000fe2000bf04100 */
[----:B------:R-:W-:Y:S08]  /*0b30*/  BAR.SYNC.DEFER_BLOCKING 0x0 ;  /* 0x0000000000007b1d */ /* 0x000ff00000010000 */
[----:B------:R-:W-:Y:S06]  /*0b40*/  BAR.SYNC.DEFER_BLOCKING 0x0 ;  /* 0x0000000000007b1d */ /* 0x000fec0000010000 */
[----:B------:R-:W-:Y:S05]  /*0b50*/  BRA.U !UP0, `(.L_x_143) ;  /* 0x0000000d082c7547 */ /* 0x000fea000b800000 */
[----:B------:R-:W-:Y:S01]  /*0b60*/  UMOV UR10, UR8 ;  /* 0x00000008000a7c82 */ /* 0x000fe20008000000 */
[----:B------:R-:W-:-:S05]  /*0b70*/  UMOV UR5, URZ ;  /* 0x000000ff00057c82 */ /* 0x000fca0008000000 */
.L_x_148:
[----:B-----5:R-:W5:Y:S01]  /*0b80*/  LDCU.64 UR18, c[0x0][0x390] ;  /* 0x00007200ff1277ac */ /* 0x020f620008000a00 */
[----:B------:R-:W-:Y:S02]  /*0b90*/  USHF.L.U32 UR15, UR6, 0x1e, URZ ;  /* 0x0000001e060f7899 */ /* 0x000fe400080006ff */
[----:B------:R-:W-:Y:S02]  /*0ba0*/  USHF.L.U64.HI UR16, UR6, 0x1e, UR7 ;  /* 0x0000001e06107899 */ /* 0x000fe40008010207 */
[----:B------:R-:W-:-:S04]  /*0bb0*/  UIADD3 UR15, UP0, UPT, UR10, UR15, URZ ;  /* 0x0000000f0a0f7290 */ /* 0x000fc8000ff1e0ff */
[----:B------:R-:W-:Y:S02]  /*0bc0*/  UIADD3.X UR16, UPT, UPT, UR5, UR16, URZ, UP0, !UPT ;  /* 0x0000001005107290 */ /* 0x000fe400087fe4ff */
[----:B------:R-:W-:Y:S02]  /*0bd0*/  ULEA UR10, UP0, UR28, UR10, 0xb ;  /* 0x0000000a1c0a7291 */ /* 0x000fe4000f8058ff */
[----:B-----5:R-:W-:Y:S02]  /*0be0*/  UIADD3 UR17, UP1, UPT, -UR15, UR18, URZ ;  /* 0x000000120f117290 */ /* 0x020fe4000ff3e1ff */
[----:B------:R-:W-:Y:S02]  /*0bf0*/  UIADD3.X UR5, UPT, UPT, URZ, UR5, URZ, UP0, !UPT ;  /* 0x00000005ff057290 */ /* 0x000fe400087fe4ff */
[----:B------:R-:W-:Y:S02]  /*0c00*/  UIADD3.X UR4, UPT, UPT, ~UR16, UR19, URZ, UP1, !UPT ;  /* 0x0000001310047290 */ /* 0x000fe40008ffe5ff */
[----:B------:R-:W-:-:S02]  /*0c10*/  UISETP.GE.U32.AND UP1, UPT, UR17, 0x800, UPT ;  /* 0x000008001100788c */ /* 0x000fc4000bf26070 */
[----:B------:R-:W-:Y:S02]  /*0c20*/  UISETP.GE.U32.AND UP0, UPT, UR10, UR13, UPT ;  /* 0x0000000d0a00728c */ /* 0x000fe4000bf06070 */
[----:B------:R-:W-:Y:S02]  /*0c30*/  UISETP.GE.U32.AND.EX UP1, UPT, UR4, URZ, UPT, UP1 ;  /* 0x000000ff0400728c */ /* 0x000fe4000bf26110 */
[----:B------:R-:W-:-:S07]  /*0c40*/  UISETP.GE.U32.AND.EX UP0, UPT, UR5, UR14, UPT, UP0 ;  /* 0x0000000e0500728c */ /* 0x000fce000bf06100 */
[----:B0-----:R-:W-:Y:S05]  /*0c50*/  BRA.U !UP1, `(.L_x_144) ;  /* 0x0000000109587547 */ /* 0x001fea000b800000 */
[----:B------:R-:W4:Y:S01]  /*0c60*/  LDCU.64 UR18, c[0x0][0x388] ;  /* 0x00007100ff1277ac */ /* 0x000f220008000a00 */
[----:B0-23--:R-:W-:-:S05]  /*0c70*/  IADD3 R3, P0, PT, R4, UR15, RZ ;  /* 0x0000000f04037c10 */ /* 0x00dfca000ff1e0ff */
[----:B------:R-:W-:Y:S01]  /*0c80*/  IMAD.X R6, RZ, RZ, UR16, P0 ;  /* 0x00000010ff067e24 */ /* 0x000fe200080e06ff */
[----:B----4-:R-:W-:-:S04]  /*0c90*/  LEA R2, P0, R3, UR18, 0x2 ;  /* 0x0000001203027c11 */ /* 0x010fc8000f8010ff */
        /* <DEDUP_REMOVED lines=8> */
[----:B-1----:R0:W5:Y:S04]  /*0d20*/  LDG.E R5, desc[UR20][R2.64+0xe00] ;  /* 0x000e001402057981 */ /* 0x002168000c1e1900 */
        /* <DEDUP_REMOVED lines=9> */
.L_x_144:
[----:B------:R-:W4:Y:S01]  /*0dc0*/  LDCU.64 UR18, c[0x0][0x388] ;  /* 0x00007100ff1277ac */ /* 0x000f220008000a00 */
[C---:B012---:R-:W-:Y:S01]  /*0dd0*/  VIADD R5, R4.reuse, 0x100 ;  /* 0x0000010004057836 */ /* 0x047fe20000000000 */
[C---:B---3--:R-:W-:Y:S01]  /*0de0*/  IADD3 R3, P0, PT, R4.reuse, UR15, RZ ;  /* 0x0000000f04037c10 */ /* 0x048fe2000ff1e0ff */
[C---:B----4-:R-:W-:Y:S01]  /*0df0*/  VIADD R2, R4.reuse, 0x80 ;  /* 0x0000008004027836 */ /* 0x050fe20000000000 */
[C---:B------:R-:W-:Y:S01]  /*0e00*/  ISETP.GE.AND P1, PT, R4.reuse, UR17, PT ;  /* 0x0000001104007c0c */ /* 0x040fe2000bf26270 */
[----:B------:R-:W-:Y:S01]  /*0e10*/  VIADD R7, R4, 0x180 ;  /* 0x0000018004077836 */ /* 0x000fe20000000000 */
[----:B------:R-:W-:Y:S01]  /*0e20*/  ISETP.GE.AND P3, PT, R5, UR17, PT ;  /* 0x0000001105007c0c */ /* 0x000fe2000bf66270 */
[----:B------:R-:W-:Y:S01]  /*0e30*/  IMAD.X R6, RZ, RZ, UR16, P0 ;  /* 0x00000010ff067e24 */ /* 0x000fe200080e06ff */
[----:B------:R-:W-:Y:S01]  /*0e40*/  ISETP.GE.AND P2, PT, R2, UR17, PT ;  /* 0x0000001102007c0c */ /* 0x000fe2000bf46270 */
[----:B------:R-:W-:Y:S01]  /*0e50*/  VIADD R5, R4, 0x200 ;  /* 0x0000020004057836 */ /* 0x000fe20000000000 */
[----:B------:R-:W-:Y:S01]  /*0e60*/  ISETP.GE.AND P4, PT, R7, UR17, PT ;  /* 0x0000001107007c0c */ /* 0x000fe2000bf86270 */
[----:B------:R-:W-:-:S03]  /*0e70*/  IMAD.MOV.U32 R12, RZ, RZ, 0x7fffffff ;  /* 0x7fffffffff0c7424 */ /* 0x000fc600078e00ff */
[----:B------:R-:W-:Y:S01]  /*0e80*/  ISETP.GE.AND P5, PT, R5, UR17, PT ;  /* 0x0000001105007c0c */ /* 0x000fe2000bfa6270 */
[----:B------:R-:W-:Y:S01]  /*0e90*/  VIADD R5, R4, 0x300 ;  /* 0x0000030004057836 */ /* 0x000fe20000000000 */
[----:B------:R-:W-:-:S04]  /*0ea0*/  LEA R2, P0, R3, UR18, 0x2 ;  /* 0x0000001203027c11 */ /* 0x000fc8000f8010ff */
[----:B------:R-:W-:Y:S01]  /*0eb0*/  LEA.HI.X R3, R3, UR19, R6, 0x2, P0 ;  /* 0x0000001303037c11 */ /* 0x000fe200080f1406 */
[----:B------:R-:W-:Y:S01]  /*0ec0*/  IMAD.MOV.U32 R11, RZ, RZ, 0x7fffffff ;  /* 0x7fffffffff0b7424 */ /* 0x000fe200078e00ff */
[----:B------:R-:W-:-:S03]  /*0ed0*/  IADD3 R6, PT, PT, R4, 0x280, RZ ;  /* 0x0000028004067810 */ /* 0x000fc60007ffe0ff */
[----:B------:R1:W5:Y:S01]  /*0ee0*/  @!P1 LDG.E R12, desc[UR20][R2.64] ;  /* 0x00000014020c9981 */ /* 0x000362000c1e1900 */
[----:B------:R-:W-:Y:S01]  /*0ef0*/  ISETP.GE.AND P1, PT, R5, UR17, PT ;  /* 0x0000001105007c0c */ /* 0x000fe2000bf26270 */
[----:B------:R-:W-:Y:S01]  /*0f00*/  VIADD R5, R4, 0x380 ;  /* 0x0000038004057836 */ /* 0x000fe20000000000 */
[----:B------:R-:W-:Y:S01]  /*0f10*/  ISETP.GE.AND P0, PT, R6, UR17, PT ;  /* 0x0000001106007c0c */ /* 0x000fe2000bf06270 */
[----:B------:R-:W-:Y:S01]  /*0f20*/  IMAD.MOV.U32 R9, RZ, RZ, 0x7fffffff ;  /* 0x7fffffffff097424 */ /* 0x000fe200078e00ff */
[----:B------:R1:W5:Y:S02]  /*0f30*/  @!P2 LDG.E R11, desc[UR20][R2.64+0x200] ;  /* 0x00020014020ba981 */ /* 0x000364000c1e1900 */
[----:B------:R-:W-:Y:S01]  /*0f40*/  ISETP.GE.AND P2, PT, R5, UR17, PT ;  /* 0x0000001105007c0c */ /* 0x000fe2000bf46270 */
[----:B------:R-:W-:Y:S02]  /*0f50*/  VIADD R5, R4, 0x480 ;  /* 0x0000048004057836 */ /* 0x000fe40000000000 */
[----:B------:R-:W-:Y:S01]  /*0f60*/  IMAD.MOV.U32 R10, RZ, RZ, 0x7fffffff ;  /* 0x7fffffffff0a7424 */ /* 0x000fe200078e00ff */
[----:B------:R1:W5:Y:S01]  /*0f70*/  @!P4 LDG.E R9, desc[UR20][R2.64+0x600] ;  /* 0x000600140209c981 */ /* 0x000362000c1e1900 */
[----:B------:R-:W-:-:S02]  /*0f80*/  MOV R8, 0x7fffffff ;  /* 0x7fffffff00087802 */ /* 0x000fc40000000f00 */
[C---:B------:R-:W-:Y:S02]  /*0f90*/  LOP3.LUT R6, R4.reuse, 0x400, RZ, 0xfc, !PT ;  /* 0x0000040004067812 */ /* 0x040fe400078efcff */
[----:B------:R-:W-:Y:S01]  /*0fa0*/  ISETP.GE.AND P4, PT, R5, UR17, PT ;  /* 0x0000001105007c0c */ /* 0x000fe2000bf86270 */
[----:B------:R-:W-:Y:S01]  /*0fb0*/  VIADD R5, R4, 0x500 ;  /* 0x0000050004057836 */ /* 0x000fe20000000000 */
[----:B------:R1:W5:Y:S01]  /*0fc0*/  @!P3 LDG.E R10, desc[UR20][R2.64+0x400] ;  /* 0x00040014020ab981 */ /* 0x000362000c1e1900 */
[----:B------:R-:W-:Y:S01]  /*0fd0*/  ISETP.GE.AND P3, PT, R6, UR17, PT ;  /* 0x0000001106007c0c */ /* 0x000fe2000bf66270 */
[----:B------:R-:W-:Y:S02]  /*0fe0*/  IMAD.MOV.U32 R6, RZ, RZ, 0x7fffffff ;  /* 0x7fffffffff067424 */ /* 0x000fe400078e00ff */
[----:B------:R1:W5:Y:S01]  /*0ff0*/  @!P5 LDG.E R8, desc[UR20][R2.64+0x800] ;  /* 0x000800140208d981 */ /* 0x000362000c1e1900 */
[----:B------:R-:W-:Y:S01]  /*1000*/  ISETP.GE.AND P5, PT, R5, UR17, PT ;  /* 0x0000001105007c0c */ /* 0x000fe2000bfa6270 */
[----:B------:R-:W-:-:S02]  /*1010*/  VIADD R5, R4, 0x600 ;  /* 0x0000060004057836 */ /* 0x000fc40000000000 */
[----:B------:R-:W-:Y:S01]  /*1020*/  IMAD.MOV.U32 R7, RZ, RZ, 0x7fffffff ;  /* 0x7fffffffff077424 */ /* 0x000fe200078e00ff */
[----:B------:R1:W5:Y:S01]  /*1030*/  @!P1 LDG.E R6, desc[UR20][R2.64+0xc00] ;  /* 0x000c001402069981 */ /* 0x000362000c1e1900 */
[C---:B------:R-:W-:Y:S01]  /*1040*/  VIADD R13, R4.reuse, 0x580 ;  /* 0x00000580040d7836 */ /* 0x040fe20000000000 */
[----:B------:R-:W-:Y:S01]  /*1050*/  ISETP.GE.AND P1, PT, R5, UR17, PT ;  /* 0x0000001105007c0c */ /* 0x000fe2000bf26270 */
[----:B------:R-:W-:Y:S02]  /*1060*/  IMAD.MOV.U32 R5, RZ, RZ, 0x7fffffff ;  /* 0x7fffffffff057424 */ /* 0x000fe400078e00ff */
[----:B------:R-:W-:Y:S01]  /*1070*/  IMAD.MOV.U32 R19, RZ, RZ, 0x7fffffff ;  /* 0x7fffffffff137424 */ /* 0x000fe200078e00ff */
[----:B------:R1:W5:Y:S01]  /*1080*/  @!P0 LDG.E R7, desc[UR20][R2.64+0xa00] ;  /* 0x000a001402078981 */ /* 0x000362000c1e1900 */
[----:B------:R-:W-:Y:S01]  /*1090*/  IMAD.MOV.U32 R18, RZ, RZ, 0x7fffffff ;  /* 0x7fffffffff127424 */ /* 0x000fe200078e00ff */
[----:B------:R-:W-:Y:S01]  /*10a0*/  ISETP.GE.AND P0, PT, R13, UR17, PT ;  /* 0x000000110d007c0c */ /* 0x000fe2000bf06270 */
[C---:B------:R-:W-:Y:S01]  /*10b0*/  VIADD R14, R4.reuse, 0x700 ;  /* 0x00000700040e7836 */ /* 0x040fe20000000000 */
[----:B------:R-:W-:Y:S01]  /*10c0*/  IADD3 R13, PT, PT, R4, 0x680, RZ ;  /* 0x00000680040d7810 */ /* 0x000fe20007ffe0ff */
[----:B------:R1:W5:Y:S03]  /*10d0*/  @!P2 LDG.E R5, desc[UR20][R2.64+0xe00] ;  /* 0x000e00140205a981 */ /* 0x000366000c1e1900 */
[----:B------:R-:W-:Y:S01]  /*10e0*/  ISETP.GE.AND P2, PT, R13, UR17, PT ;  /* 0x000000110d007c0c */ /* 0x000fe2000bf46270 */
[----:B------:R1:W5:Y:S01]  /*10f0*/  @!P3 LDG.E R19, desc[UR20][R2.64+0x1000] ;  /* 0x001000140213b981 */ /* 0x000362000c1e1900 */
[----:B------:R-:W-:-:S03]  /*1100*/  ISETP.GE.AND P3, PT, R14, UR17, PT ;  /* 0x000000110e007c0c */ /* 0x000fc6000bf66270 */
[----:B------:R1:W5:Y:S01]  /*1110*/  @!P4 LDG.E R18, desc[UR20][R2.64+0x1200] ;  /* 0x001200140212c981 */ /* 0x000362000c1e1900 */
[----:B------:R-:W-:Y:S01]  /*1120*/  ISETP.GE.AND P4, PT, R21, UR17, PT ;  /* 0x0000001115007c0c */ /* 0x000fe2000bf86270 */
[----:B------:R-:W-:Y:S01]  /*1130*/  IMAD.MOV.U32 R17, RZ, RZ, 0x7fffffff ;  /* 0x7fffffffff117424 */ /* 0x000fe200078e00ff */
[----:B------:R-:W-:Y:S01]  /*1140*/  MOV R14, 0x7fffffff ;  /* 0x7fffffff000e7802 */ /* 0x000fe20000000f00 */
[----:B------:R-:W-:Y:S02]  /*1150*/  IMAD.MOV.U32 R16, RZ, RZ, 0x7fffffff ;  /* 0x7fffffffff107424 */ /* 0x000fe400078e00ff */
        /* <DEDUP_REMOVED lines=9> */
.L_x_145:
[----:B01----:R-:W0:Y:S02]  /*11f0*/  LDC.64 R2, c[0x0][0x398] ;  /* 0x0000e600ff027b82 */ /* 0x003e240000000a00 */
[----:B0-----:R-:W-:-:S13]  /*1200*/  ISETP.GT.AND P0, PT, R3, R2, PT ;  /* 0x000000020300720c */ /* 0x001fda0003f04270 */
[----:B------:R-:W-:Y:S05]  /*1210*/  @!P0 BRA `(.L_x_146) ;  /* 0x0000000400788947 */ /* 0x000fea0003800000 */
[----:B------:R-:W0:Y:S01]  /*1220*/  S2UR UR15, SR_CgaCtaId ;  /* 0x00000000000f79c3 */ /* 0x000e220000008800 */
[----:B-----5:R-:W-:Y:S01]  /*1230*/  LOP3.LUT R15, R15, 0x80000000, RZ, 0x3c, !PT ;  /* 0x800000000f0f7812 */ /* 0x020fe200078e3cff */
[----:B------:R-:W-:Y:S01]  /*1240*/  UMOV UR4, 0x400 ;  /* 0x0000040000047882 */ /* 0x000fe20000000000 */
[----:B------:R-:W-:Y:S01]  /*1250*/  LOP3.LUT R14, R14, 0x80000000, RZ, 0x3c, !PT ;  /* 0x800000000e0e7812 */ /* 0x000fe200078e3cff */
[----:B------:R-:W1:Y:S01]  /*1260*/  LDCU UR16, c[0x0][0x398] ;  /* 0x00007300ff1077ac */ /* 0x000e620008000800 */
[----:B------:R-:W-:Y:S02]  /*1270*/  LOP3.LUT R13, R13, 0x80000000, RZ, 0x3c, !PT ;  /* 0x800000000d0d7812 */ /* 0x000fe400078e3cff */
[----:B------:R-:W-:Y:S02]  /*1280*/  LOP3.LUT R2, R22, 0x80000000, RZ, 0x3c, !PT ;  /* 0x8000000016027812 */ /* 0x000fe400078e3cff */
[----:B------:R-:W-:Y:S02]  /*1290*/  LOP3.LUT R16, R16, 0x80000000, RZ, 0x3c, !PT ;  /* 0x8000000010107812 */ /* 0x000fe400078e3cff */
[----:B------:R-:W-:-:S02]  /*12a0*/  LOP3.LUT R17, R17, 0x80000000, RZ, 0x3c, !PT ;  /* 0x8000000011117812 */ /* 0x000fc400078e3cff */
[----:B------:R-:W-:Y:S02]  /*12b0*/  LOP3.LUT R18, R18, 0x80000000, RZ, 0x3c, !PT ;  /* 0x8000000012127812 */ /* 0x000fe400078e3cff */
[----:B------:R-:W-:Y:S02]  /*12c0*/  LOP3.LUT R19, R19, 0x80000000, RZ, 0x3c, !PT ;  /* 0x8000000013137812 */ /* 0x000fe400078e3cff */
[----:B------:R-:W-:Y:S02]  /*12d0*/  LOP3.LUT R5, R5, 0x80000000, RZ, 0x3c, !PT ;  /* 0x8000000005057812 */ /* 0x000fe400078e3cff */
[----:B------:R-:W-:Y:S02]  /*12e0*/  LOP3.LUT R6, R6, 0x80000000, RZ, 0x3c, !PT ;  /* 0x8000000006067812 */ /* 0x000fe400078e3cff */
[----:B------:R-:W-:Y:S02]  /*12f0*/  LOP3.LUT R7, R7, 0x80000000, RZ, 0x3c, !PT ;  /* 0x8000000007077812 */ /* 0x000fe400078e3cff */
[----:B------:R-:W-:Y:S01]  /*1300*/  LOP3.LUT R8, R8, 0x80000000, RZ, 0x3c, !PT ;  /* 0x8000000008087812 */ /* 0x000fe200078e3cff */
[----:B0-----:R-:W-:Y:S01]  /*1310*/  ULEA UR15, UR15, UR4, 0x18 ;  /* 0x000000040f0f7291 */ /* 0x001fe2000f8ec0ff */
[----:B------:R-:W-:-:S02]  /*1320*/  LOP3.LUT R9, R9, 0x80000000, RZ, 0x3c, !PT ;  /* 0x8000000009097812 */ /* 0x000fc400078e3cff */
[----:B------:R-:W-:Y:S01]  /*1330*/  LOP3.LUT R10, R10, 0x80000000, RZ, 0x3c, !PT ;  /* 0x800000000a0a7812 */ /* 0x000fe200078e3cff */
[----:B------:R-:W-:Y:S01]  /*1340*/  UMOV UR4, URZ ;  /* 0x000000ff00047c82 */ /* 0x000fe20008000000 */
[----:B------:R-:W-:Y:S02]  /*1350*/  LOP3.LUT R11, R11, 0x80000000, RZ, 0x3c, !PT ;  /* 0x800000000b0b7812 */ /* 0x000fe400078e3cff */
[----:B-1----:R-:W-:-:S07]  /*1360*/  LOP3.LUT R12, R12, 0x80000000, RZ, 0x3c, !PT ;  /* 0x800000000c0c7812 */ /* 0x002fce00078e3cff */
.L_x_147:
[----:B------:R-:W-:Y:S01]  /*1370*/  IMAD R22, RZ, RZ, -UR16 ;  /* 0x80000010ff167e24 */ /* 0x000fe2000f8e02ff */
[----:B0-----:R-:W-:Y:S01]  /*1380*/  SHF.R.U32.HI R23, RZ, UR16, R12 ;  /* 0x00000010ff177c19 */ /* 0x001fe2000801160c */
[----:B------:R-:W-:Y:S01]  /*1390*/  IMAD.MOV.U32 R25, RZ, RZ, -0x1 ;  /* 0xffffffffff197424 */ /* 0x000fe200078e00ff */
[----:B------:R-:W-:Y:S01]  /*13a0*/  ULEA UR17, UR4, UR15, 0xa ;  /* 0x0000000f04117291 */ /* 0x000fe2000f8e50ff */
[----:B------:R-:W-:Y:S01]  /*13b0*/  SHF.R.U32.HI R27, RZ, UR16, R10 ;  /* 0x00000010ff1b7c19 */ /* 0x000fe2000801160a */
[----:B------:R-:W-:Y:S01]  /*13c0*/  UIADD3 UR4, UPT, UPT, UR4, 0x1, URZ ;  /* 0x0000000104047890 */ /* 0x000fe2000fffe0ff */
[----:B------:R-:W-:Y:S02]  /*13d0*/  VIADDMNMX R22, R22, R3, 0x8, PT ;  /* 0x0000000816167446 */ /* 0x000fe40003800103 */
[----:B------:R-:W-:Y:S02]  /*13e0*/  SHF.R.U32.HI R29, RZ, UR16, R9 ;  /* 0x00000010ff1d7c19 */ /* 0x000fe40008011609 */
[----:B------:R-:W-:-:S02]  /*13f0*/  SHF.L.U32 R22, R25, R22, RZ ;  /* 0x0000001619167219 */ /* 0x000fc400000006ff */
[----:B------:R-:W-:Y:S02]  /*1400*/  SHF.R.U32.HI R25, RZ, UR16, R11 ;  /* 0x00000010ff197c19 */ /* 0x000fe4000801160b */
[-C--:B------:R-:W-:Y:S02]  /*1410*/  LOP3.LUT R23, R23, R22.reuse, RZ, 0x30, !PT ;  /* 0x0000001617177212 */ /* 0x080fe400078e30ff */
[-C--:B------:R-:W-:Y:S02]  /*1420*/  LOP3.LUT R25, R25, R22.reuse, RZ, 0x30, !PT ;  /* 0x0000001619197212 */ /* 0x080fe400078e30ff */
[----:B------:R-:W-:Y:S02]  /*1430*/  LOP3.LUT R27, R27, R22, RZ, 0x30, !PT ;  /* 0x000000161b1b7212 */ /* 0x000fe400078e30ff */
[----:B------:R-:W-:Y:S02]  /*1440*/  LEA R23, R23, UR17, 0x2 ;  /* 0x0000001117177c11 */ /* 0x000fe4000f8e10ff */
[----:B------:R-:W-:-:S02]  /*1450*/  LEA R25, R25, UR17, 0x2 ;  /* 0x0000001119197c11 */ /* 0x000fc4000f8e10ff */
[----:B------:R-:W-:Y:S01]  /*1460*/  LEA R27, R27, UR17, 0x2 ;  /* 0x000000111b1b7c11 */ /* 0x000fe2000f8e10ff */
[----:B------:R0:W-:Y:S01]  /*1470*/  ATOMS.POPC.INC.32 RZ, [R23+URZ] ;  /* 0x0000000017ff7f8c */ /* 0x0001e2000d8000ff */
[----:B------:R-:W-:Y:S02]  /*1480*/  SHF.R.U32.HI R24, RZ, UR16, R8 ;  /* 0x00000010ff187c19 */ /* 0x000fe40008011608 */
[----:B------:R-:W-:Y:S01]  /*1490*/  SHF.R.U32.HI R26, RZ, UR16, R7 ;  /* 0x00000010ff1a7c19 */ /* 0x000fe20008011607 */
[----:B------:R1:W-:Y:S01]  /*14a0*/  ATOMS.POPC.INC.32 RZ, [R25+URZ] ;  /* 0x0000000019ff7f8c */ /* 0x0003e2000d8000ff */
[-C--:B------:R-:W-:Y:S02]  /*14b0*/  LOP3.LUT R29, R29, R22.reuse, RZ, 0x30, !PT ;  /* 0x000000161d1d7212 */ /* 0x080fe400078e30ff */
[----:B------:R-:W-:Y:S01]  /*14c0*/  LOP3.LUT R24, R24, R22, RZ, 0x30, !PT ;  /* 0x0000001618187212 */ /* 0x000fe200078e30ff */
[----:B------:R2:W-:Y:S01]  /*14d0*/  ATOMS.POPC.INC.32 RZ, [R27+URZ] ;  /* 0x000000001bff7f8c */ /* 0x0005e2000d8000ff */
[----:B0-----:R-:W-:-:S02]  /*14e0*/  SHF.R.U32.HI R23, RZ, UR16, R6 ;  /* 0x00000010ff177c19 */ /* 0x001fc40008011606 */
[-C--:B------:R-:W-:Y:S02]  /*14f0*/  LOP3.LUT R26, R26, R22.reuse, RZ, 0x30, !PT ;  /* 0x000000161a1a7212 */ /* 0x080fe400078e30ff */
[----:B-1----:R-:W-:Y:S02]  /*1500*/  SHF.R.U32.HI R25, RZ, UR16, R5 ;  /* 0x00000010ff197c19 */ /* 0x002fe40008011605 */
[-C--:B------:R-:W-:Y:S02]  /*1510*/  LOP3.LUT R23, R23, R22.reuse, RZ, 0x30, !PT ;  /* 0x0000001617177212 */ /* 0x080fe400078e30ff */
[----:B--2---:R-:W-:Y:S02]  /*1520*/  SHF.R.U32.HI R27, RZ, UR16, R19 ;  /* 0x00000010ff1b7c19 */ /* 0x004fe40008011613 */
[----:B------:R-:W-:Y:S02]  /*1530*/  LEA R29, R29, UR17, 0x2 ;  /* 0x000000111d1d7c11 */ /* 0x000fe4000f8e10ff */
[----:B------:R-:W-:-:S02]  /*1540*/  LOP3.LUT R25, R25, R22, RZ, 0x30, !PT ;  /* 0x0000001619197212 */ /* 0x000fc400078e30ff */
[----:B------:R-:W-:Y:S01]  /*1550*/  LEA R24, R24, UR17, 0x2 ;  /* 0x0000001118187c11 */ /* 0x000fe2000f8e10ff */
[----:B------:R0:W-:Y:S01]  /*1560*/  ATOMS.POPC.INC.32 RZ, [R29+URZ] ;  /* 0x000000001dff7f8c */ /* 0x0001e2000d8000ff */
[----:B------:R-:W-:Y:S02]  /*1570*/  LOP3.LUT R27, R27, R22, RZ, 0x30, !PT ;  /* 0x000000161b1b7212 */ /* 0x000fe400078e30ff */
[----:B------:R-:W-:Y:S01]  /*1580*/  LEA R26, R26, UR17, 0x2 ;  /* 0x000000111a1a7c11 */ /* 0x000fe2000f8e10ff */
[----:B------:R1:W-:Y:S01]  /*1590*/  ATOMS.POPC.INC.32 RZ, [R24+URZ] ;  /* 0x0000000018ff7f8c */ /* 0x0003e2000d8000ff */
[----:B------:R-:W-:Y:S02]  /*15a0*/  LEA R23, R23, UR17, 0x2 ;  /* 0x0000001117177c11 */ /* 0x000fe4000f8e10ff */
[----:B------:R-:W-:Y:S01]  /*15b0*/  LEA R25, R25, UR17, 0x2 ;  /* 0x0000001119197c11 */ /* 0x000fe2000f8e10ff */
[----:B------:R2:W-:Y:S01]  /*15c0*/  ATOMS.POPC.INC.32 RZ, [R26+URZ] ;  /* 0x000000001aff7f8c */ /* 0x0005e2000d8000ff */
[----:B------:R-:W-:-:S02]  /*15d0*/  LEA R27, R27, UR17, 0x2 ;  /* 0x000000111b1b7c11 */ /* 0x000fc4000f8e10ff */
[----:B0-----:R-:W-:Y:S01]  /*15e0*/  SHF.R.U32.HI R29, RZ, UR16, R18 ;  /* 0x00000010ff1d7c19 */ /* 0x001fe20008011612 */
[----:B------:R0:W-:Y:S01]  /*15f0*/  ATOMS.POPC.INC.32 RZ, [R23+URZ] ;  /* 0x0000000017ff7f8c */ /* 0x0001e2000d8000ff */
[----:B-1----:R-:W-:Y:S02]  /*1600*/  SHF.R.U32.HI R24, RZ, UR16, R17 ;  /* 0x00000010ff187c19 */ /* 0x002fe40008011611 */
[----:B------:R-:W-:Y:S01]  /*1610*/  SHF.R.U32.HI R28, RZ, UR16, R15 ;  /* 0x00000010ff1c7c19 */ /* 0x000fe2000801160f */
[----:B------:R1:W-:Y:S01]  /*1620*/  ATOMS.POPC.INC.32 RZ, [R25+URZ] ;  /* 0x0000000019ff7f8c */ /* 0x0003e2000d8000ff */
[----:B--2---:R-:W-:Y:S02]  /*1630*/  SHF.R.U32.HI R26, RZ, UR16, R16 ;  /* 0x00000010ff1a7c19 */ /* 0x004fe40008011610 */
[----:B------:R-:W-:Y:S01]  /*1640*/  LOP3.LUT R29, R29, R22, RZ, 0x30, !PT ;  /* 0x000000161d1d7212 */ /* 0x000fe200078e30ff */
[----:B------:R2:W-:Y:S01]  /*1650*/  ATOMS.POPC.INC.32 RZ, [R27+URZ] ;  /* 0x000000001bff7f8c */ /* 0x0005e2000d8000ff */
[----:B0-----:R-:W-:-:S02]  /*1660*/  SHF.R.U32.HI R23, RZ, UR16, R2 ;  /* 0x00000010ff177c19 */ /* 0x001fc40008011602 */
[-C--:B------:R-:W-:Y:S02]  /*1670*/  LOP3.LUT R24, R24, R22.reuse, RZ, 0x30, !PT ;  /* 0x0000001618187212 */ /* 0x080fe400078e30ff */
[----:B-1----:R-:W-:Y:S02]  /*1680*/  SHF.R.U32.HI R25, RZ, UR16, R13 ;  /* 0x00000010ff197c19 */ /* 0x002fe4000801160d */
[-C--:B------:R-:W-:Y:S02]  /*1690*/  LOP3.LUT R26, R26, R22.reuse, RZ, 0x30, !PT ;  /* 0x000000161a1a7212 */ /* 0x080fe400078e30ff */
[----:B--2---:R-:W-:Y:S01]  /*16a0*/  SHF.R.U32.HI R27, RZ, UR16, R14 ;  /* 0x00000010ff1b7c19 */ /* 0x004fe2000801160e */
[----:B------:R-:W-:Y:S01]  /*16b0*/  UIADD3 UR16, UPT, UPT, UR16, 0x8, URZ ;  /* 0x0000000810107890 */ /* 0x000fe2000fffe0ff */
[----:B------:R-:W-:Y:S02]  /*16c0*/  LOP3.LUT R23, R23, R22, RZ, 0x30, !PT ;  /* 0x0000001617177212 */ /* 0x000fe400078e30ff */
[----:B------:R-:W-:-:S02]  /*16d0*/  LEA R29, R29, UR17, 0x2 ;  /* 0x000000111d1d7c11 */ /* 0x000fc4000f8e10ff */
[-C--:B------:R-:W-:Y:S02]  /*16e0*/  LOP3.LUT R25, R25, R22.reuse, RZ, 0x30, !PT ;  /* 0x0000001619197212 */ /* 0x080fe400078e30ff */
[----:B------:R-:W-:Y:S01]  /*16f0*/  ISETP.LE.AND P0, PT, R3, UR16, PT ;  /* 0x0000001003007c0c */ /* 0x000fe2000bf03270 */
[----:B------:R0:W-:Y:S01]  /*1700*/  ATOMS.POPC.INC.32 RZ, [R29+URZ] ;  /* 0x000000001dff7f8c */ /* 0x0001e2000d8000ff */
[----:B------:R-:W-:Y:S02]  /*1710*/  LEA R24, R24, UR17, 0x2 ;  /* 0x0000001118187c11 */ /* 0x000fe4000f8e10ff */
[-C--:B------:R-:W-:Y:S02]  /*1720*/  LOP3.LUT R27, R27, R22.reuse, RZ, 0x30, !PT ;  /* 0x000000161b1b7212 */ /* 0x080fe400078e30ff */
[----:B------:R-:W-:Y:S01]  /*1730*/  LEA R26, R26, UR17, 0x2 ;  /* 0x000000111a1a7c11 */ /* 0x000fe2000f8e10ff */
[----:B------:R0:W-:Y:S01]  /*1740*/  ATOMS.POPC.INC.32 RZ, [R24+URZ] ;  /* 0x0000000018ff7f8c */ /* 0x0001e2000d8000ff */
[----:B------:R-:W-:-:S02]  /*1750*/  LOP3.LUT R28, R28, R22, RZ, 0x30, !PT ;  /* 0x000000161c1c7212 */ /* 0x000fc400078e30ff */
[----:B------:R-:W-:Y:S01]  /*1760*/  LEA R23, R23, UR17, 0x2 ;  /* 0x0000001117177c11 */ /* 0x000fe2000f8e10ff */
[----:B------:R0:W-:Y:S01]  /*1770*/  ATOMS.POPC.INC.32 RZ, [R26+URZ] ;  /* 0x000000001aff7f8c */ /* 0x0001e2000d8000ff */
[----:B------:R-:W-:Y:S02]  /*1780*/  LEA R25, R25, UR17, 0x2 ;  /* 0x0000001119197c11 */ /* 0x000fe4000f8e10ff */
[----:B------:R-:W-:Y:S01]  /*1790*/  LEA R27, R27, UR17, 0x2 ;  /* 0x000000111b1b7c11 */ /* 0x000fe2000f8e10ff */
[----:B------:R0:W-:Y:S01]  /*17a0*/  ATOMS.POPC.INC.32 RZ, [R23+URZ] ;  /* 0x0000000017ff7f8c */ /* 0x0001e2000d8000ff */
[----:B------:R-:W-:-:S03]  /*17b0*/  LEA R28, R28, UR17, 0x2 ;  /* 0x000000111c1c7c11 */ /* 0x000fc6000f8e10ff */
[----:B------:R0:W-:Y:S04]  /*17c0*/  ATOMS.POPC.INC.32 RZ, [R25+URZ] ;  /* 0x0000000019ff7f8c */ /* 0x0001e8000d8000ff */
[----:B------:R0:W-:Y:S04]  /*17d0*/  ATOMS.POPC.INC.32 RZ, [R27+URZ] ;  /* 0x000000001bff7f8c */ /* 0x0001e8000d8000ff */
[----:B------:R0:W-:Y:S01]  /*17e0*/  ATOMS.POPC.INC.32 RZ, [R28+URZ] ;  /* 0x000000001cff7f8c */ /* 0x0001e2000d8000ff */
[----:B------:R-:W-:Y:S05]  /*17f0*/  @!P0 BRA `(.L_x_147) ;  /* 0xfffffff800dc8947 */ /* 0x000fea000383ffff */
.L_x_146:
[----:B------:R-:W-:Y:S05]  /*1800*/  BRA.U !UP0, `(.L_x_148) ;  /* 0xfffffff108dc7547 */ /* 0x000fea000b83ffff */
.L_x_143:
[----:B------:R-:W-:Y:S01]  /*1810*/  BAR.SYNC.DEFER_BLOCKING 0x0 ;  /* 0x0000000000007b1d */ /* 0x000fe20000010000 */
[----:B------:R-:W-:-:S05]  /*1820*/  ISETP.NE.AND P0, PT, R20, RZ, PT ;  /* 0x000000ff1400720c */ /* 0x000fca0003f05270 */
[----:B------:R-:W-:Y:S08]  /*1830*/  BSSY.RECONVERGENT B0, `(.L_x_149) ;  /* 0x0000164000007945 */ /* 0x000ff00003800200 */
[----:B------:R-:W-:Y:S05]  /*1840*/  @P0 BRA `(.L_x_150) ;  /* 0x0000001400880947 */ /* 0x000fea0003800000 */
[----:B------:R-:W-:Y:S01]  /*1850*/  UISETP.GE.U32.AND UP0, UPT, UR22, 0x7, UPT ;  /* 0x000000071600788c */ /* 0x000fe2000bf06070 */
[----:B0-23--:R-:W-:-:S08]  /*1860*/  IMAD.MOV.U32 R3, RZ, RZ, RZ ;  /* 0x000000ffff037224 */ /* 0x00dfd000078e00ff */
[----:B------:R-:W-:Y:S05]  /*1870*/  BRA.U !UP0, `(.L_x_151) ;  /* 0x00000005085c7547 */ /* 0x000fea000b800000 */
[----:B----4-:R-:W0:Y:S01]  /*1880*/  LDC.64 R2, c[0x0][0x380] ;  /* 0x0000e000ff027b82 */ /* 0x010e220000000a00 */
[----:B-1---5:R-:W-:-:S07]  /*1890*/  IMAD.MOV.U32 R5, RZ, RZ, RZ ;  /* 0x000000ffff057224 */ /* 0x022fce00078e00ff */
.L_x_168:
[----:B----4-:R-:W-:Y:S01]  /*18a0*/  IMAD R7, R5, 0x400, R0 ;  /* 0x0000040005077824 */ /* 0x010fe200078e0200 */
[----:B------:R-:W-:Y:S04]  /*18b0*/  BSSY.RECONVERGENT B1, `(.L_x_152) ;  /* 0x000000f000017945 */ /* 0x000fe80003800200 */
[----:B01----:R-:W1:Y:S04]  /*18c0*/  LDS R18, [R7] ;  /* 0x0000000007127984 */ /* 0x003e680000000800 */
[----:B--23--:R2:W3:Y:S04]  /*18d0*/  LDS R9, [R7+0x400] ;  /* 0x0004000007097984 */ /* 0x00c4e80000000800 */
[----:B------:R2:W4:Y:S04]  /*18e0*/  LDS R22, [R7+0x800] ;  /* 0x0008000007167984 */ /* 0x0005280000000800 */
[----:B------:R2:W0:Y:S04]  /*18f0*/  LDS R14, [R7+0xc00] ;  /* 0x000c0000070e7984 */ /* 0x0004280000000800 */
[----:B------:R2:W0:Y:S04]  /*1900*/  LDS R12, [R7+0x1000] ;  /* 0x00100000070c7984 */ /* 0x0004280000000800 */
[----:B------:R2:W0:Y:S04]  /*1910*/  LDS R6, [R7+0x1400] ;  /* 0x0014000007067984 */ /* 0x0004280000000800 */
[----:B------:R2:W0:Y:S04]  /*1920*/  LDS R8, [R7+0x1800] ;  /* 0x0018000007087984 */ /* 0x0004280000000800 */
[----:B------:R2:W0:Y:S01]  /*1930*/  LDS R10, [R7+0x1c00] ;  /* 0x001c0000070a7984 */ /* 0x0004220000000800 */
[----:B-1----:R-:W-:-:S13]  /*1940*/  ISETP.NE.AND P0, PT, R18, RZ, PT ;  /* 0x000000ff1200720c */ /* 0x002fda0003f05270 */
[----:B--234-:R-:W-:Y:S05]  /*1950*/  @!P0 BRA `(.L_x_153) ;  /* 0x0000000000108947 */ /* 0x01cfea0003800000 */
[----:B------:R-:W-:Y:S01]  /*1960*/  LEA R17, R5, R4, 0x8 ;  /* 0x0000000405117211 */ /* 0x000fe200078e40ff */
[----:B------:R-:W-:-:S04]  /*1970*/  IMAD.MOV.U32 R19, RZ, RZ, RZ ;  /* 0x000000ffff137224 */ /* 0x000fc800078e00ff */
[----:B0-----:R-:W-:-:S05]  /*1980*/  IMAD.WIDE.U32 R16, R17, 0x8, R2 ;  /* 0x0000000811107825 */ /* 0x001fca00078e0002 */
[----:B------:R1:W-:Y:S02]  /*1990*/  REDG.E.ADD.64.STRONG.GPU desc[UR20][R16.64], R18 ;  /* 0x000000121000798e */ /* 0x0003e4000c12e514 */
.L_x_153:
[----:B------:R-:W-:Y:S05]  /*19a0*/  BSYNC.RECONVERGENT B1 ;  /* 0x0000000000017941 */ /* 0x000fea0003800200 */
.L_x_152:
[----:B------:R-:W-:Y:S01]  /*19b0*/  ISETP.NE.AND P6, PT, R9, RZ, PT ;  /* 0x000000ff0900720c */ /* 0x000fe20003fc5270 */
[----:B------:R-:W-:Y:S01]  /*19c0*/  BSSY.RECONVERGENT B1, `(.L_x_154) ;  /* 0x000000e000017945 */ /* 0x000fe20003800200 */
[----:B------:R-:W-:Y:S02]  /*19d0*/  ISETP.NE.AND P0, PT, R22, RZ, PT ;  /* 0x000000ff1600720c */ /* 0x000fe40003f05270 */
[----:B0-----:R-:W-:Y:S02]  /*19e0*/  ISETP.NE.AND P1, PT, R14, RZ, PT ;  /* 0x000000ff0e00720c */ /* 0x001fe40003f25270 */
[----:B------:R-:W-:Y:S02]  /*19f0*/  ISETP.NE.AND P2, PT, R12, RZ, PT ;  /* 0x000000ff0c00720c */ /* 0x000fe40003f45270 */
[----:B------:R-:W-:Y:S02]  /*1a00*/  ISETP.NE.AND P3, PT, R6, RZ, PT ;  /* 0x000000ff0600720c */ /* 0x000fe40003f65270 */
[----:B------:R-:W-:-:S02]  /*1a10*/  ISETP.NE.AND P4, PT, R8, RZ, PT ;  /* 0x000000ff0800720c */ /* 0x000fc40003f85270 */
[----:B------:R-:W-:Y:S01]  /*1a20*/  ISETP.NE.AND P5, PT, R10, RZ, PT ;  /* 0x000000ff0a00720c */ /* 0x000fe20003fa5270 */
[----:B------:R-:W-:-:S12]  /*1a30*/  @!P6 BRA `(.L_x_155) ;  /* 0x000000000018e947 */ /* 0x000fd80003800000 */
[----:B-1----:R-:W-:Y:S02]  /*1a40*/  IMAD R17, R5, 0x100, R4 ;  /* 0x0000010005117824 */ /* 0x002fe400078e0204 */
[----:B------:R-:W-:Y:S02]  /*1a50*/  IMAD.MOV.U32 R18, RZ, RZ, R9 ;  /* 0x000000ffff127224 */ /* 0x000fe400078e0009 */
[----:B------:R-:W-:Y:S02]  /*1a60*/  VIADD R17, R17, 0x100 ;  /* 0x0000010011117836 */ /* 0x000fe40000000000 */
[----:B------:R-:W-:Y:S02]  /*1a70*/  IMAD.MOV.U32 R19, RZ, RZ, RZ ;  /* 0x000000ffff137224 */ /* 0x000fe400078e00ff */
[----:B------:R-:W-:-:S05]  /*1a80*/  IMAD.WIDE.U32 R16, R17, 0x8, R2 ;  /* 0x0000000811107825 */ /* 0x000fca00078e0002 */
[----:B------:R0:W-:Y:S02]  /*1a90*/  REDG.E.ADD.64.STRONG.GPU desc[UR20][R16.64], R18 ;  /* 0x000000121000798e */ /* 0x0001e4000c12e514 */
.L_x_155:
[----:B------:R-:W-:Y:S05]  /*1aa0*/  BSYNC.RECONVERGENT B1 ;  /* 0x0000000000017941 */ /* 0x000fea0003800200 */
.L_x_154:
[----:B------:R-:W-:Y:S04]  /*1ab0*/  BSSY.RECONVERGENT B1, `(.L_x_156) ;  /* 0x0000007000017945 */ /* 0x000fe80003800200 */
[----:B------:R-:W-:Y:S05]  /*1ac0*/  @!P0 BRA `(.L_x_157) ;  /* 0x0000000000148947 */ /* 0x000fea0003800000 */
[----:B01----:R-:W-:Y:S02]  /*1ad0*/  IMAD R17, R5, 0x100, R4 ;  /* 0x0000010005117824 */ /* 0x003fe400078e0204 */
[----:B------:R-:W-:-:S03]  /*1ae0*/  IMAD.MOV.U32 R23, RZ, RZ, RZ ;  /* 0x000000ffff177224 */ /* 0x000fc600078e00ff */
[----:B------:R-:W-:-:S05]  /*1af0*/  IADD3 R17, PT, PT, R17, 0x200, RZ ;  /* 0x0000020011117810 */ /* 0x000fca0007ffe0ff */
[----:B------:R-:W-:-:S05]  /*1b00*/  IMAD.WIDE.U32 R16, R17, 0x8, R2 ;  /* 0x0000000811107825 */ /* 0x000fca00078e0002 */
[----:B------:R2:W-:Y:S02]  /*1b10*/  REDG.E.ADD.64.STRONG.GPU desc[UR20][R16.64], R22 ;  /* 0x000000161000798e */ /* 0x0005e4000c12e514 */
.L_x_157:
[----:B------:R-:W-:Y:S05]  /*1b20*/  BSYNC.RECONVERGENT B1 ;  /* 0x0000000000017941 */ /* 0x000fea0003800200 */
.L_x_156:
[----:B------:R-:W-:Y:S04]  /*1b30*/  BSSY.RECONVERGENT B1, `(.L_x_158) ;  /* 0x0000007000017945 */ /* 0x000fe80003800200 */
[----:B------:R-:W-:Y:S05]  /*1b40*/  @!P1 BRA `(.L_x_159) ;  /* 0x0000000000149947 */ /* 0x000fea0003800000 */
[----:B012---:R-:W-:Y:S02]  /*1b50*/  IMAD R17, R5, 0x100, R4 ;  /* 0x0000010005117824 */ /* 0x007fe400078e0204 */
[----:B------:R-:W-:Y:S02]  /*1b60*/  IMAD.MOV.U32 R15, RZ, RZ, RZ ;  /* 0x000000ffff0f7224 */ /* 0x000fe400078e00ff */
[----:B------:R-:W-:-:S04]  /*1b70*/  VIADD R17, R17, 0x300 ;  /* 0x0000030011117836 */ /* 0x000fc80000000000 */
[----:B------:R-:W-:-:S05]  /*1b80*/  IMAD.WIDE.U32 R16, R17, 0x8, R2 ;  /* 0x0000000811107825 */ /* 0x000fca00078e0002 */
[----:B------:R3:W-:Y:S02]  /*1b90*/  REDG.E.ADD.64.STRONG.GPU desc[UR20][R16.64], R14 ;  /* 0x0000000e1000798e */ /* 0x0007e4000c12e514 */
.L_x_159:
[----:B------:R-:W-:Y:S05]  /*1ba0*/  BSYNC.RECONVERGENT B1 ;  /* 0x0000000000017941 */ /* 0x000fea0003800200 */
.L_x_158:
[----:B------:R-:W-:Y:S04]  /*1bb0*/  BSSY.RECONVERGENT B1, `(.L_x_160) ;  /* 0x0000007000017945 */ /* 0x000fe80003800200 */
[----:B------:R-:W-:Y:S05]  /*1bc0*/  @!P2 BRA `(.L_x_161) ;  /* 0x000000000014a947 */ /* 0x000fea0003800000 */
[----:B---3--:R-:W-:Y:S02]  /*1bd0*/  IMAD R15, R5, 0x100, R4 ;  /* 0x00000100050f7824 */ /* 0x008fe400078e0204 */
[----:B------:R-:W-:Y:S02]  /*1be0*/  HFMA2 R13, -RZ, RZ, 0, 0 ;  /* 0x00000000ff0d7431 */ /* 0x000fe400000001ff */
[----:B------:R-:W-:-:S04]  /*1bf0*/  VIADD R15, R15, 0x400 ;  /* 0x000004000f0f7836 */ /* 0x000fc80000000000 */
[----:B------:R-:W-:-:S05]  /*1c00*/  IMAD.WIDE.U32 R14, R15, 0x8, R2 ;  /* 0x000000080f0e7825 */ /* 0x000fca00078e0002 */
[----:B------:R4:W-:Y:S02]  /*1c10*/  REDG.E.ADD.64.STRONG.GPU desc[UR20][R14.64], R12 ;  /* 0x0000000c0e00798e */ /* 0x0009e4000c12e514 */
.L_x_161:
[----:B------:R-:W-:Y:S05]  /*1c20*/  BSYNC.RECONVERGENT B1 ;  /* 0x0000000000017941 */ /* 0x000fea0003800200 */
.L_x_160:
[----:B------:R-:W-:Y:S04]  /*1c30*/  BSSY.RECONVERGENT B1, `(.L_x_162) ;  /* 0x0000007000017945 */ /* 0x000fe80003800200 */
[----:B------:R-:W-:Y:S05]  /*1c40*/  @!P3 BRA `(.L_x_163) ;  /* 0x000000000014b947 */ /* 0x000fea0003800000 */
[----:B----4-:R-:W-:Y:S02]  /*1c50*/  IMAD R13, R5, 0x100, R4 ;  /* 0x00000100050d7824 */ /* 0x010fe400078e0204 */
[----:B------:R-:W-:Y:S02]  /*1c60*/  IMAD.MOV.U32 R7, RZ, RZ, RZ ;  /* 0x000000ffff077224 */ /* 0x000fe400078e00ff */
[----:B------:R-:W-:-:S04]  /*1c70*/  VIADD R13, R13, 0x500 ;  /* 0x000005000d0d7836 */ /* 0x000fc80000000000 */
[----:B------:R-:W-:-:S05]  /*1c80*/  IMAD.WIDE.U32 R12, R13, 0x8, R2 ;  /* 0x000000080d0c7825 */ /* 0x000fca00078e0002 */
[----:B------:R4:W-:Y:S02]  /*1c90*/  REDG.E.ADD.64.STRONG.GPU desc[UR20][R12.64], R6 ;  /* 0x000000060c00798e */ /* 0x0009e4000c12e514 */
.L_x_163:
[----:B------:R-:W-:Y:S05]  /*1ca0*/  BSYNC.RECONVERGENT B1 ;  /* 0x0000000000017941 */ /* 0x000fea0003800200 */
.L_x_162:
[----:B------:R-:W-:Y:S04]  /*1cb0*/  BSSY.RECONVERGENT B1, `(.L_x_164) ;  /* 0x0000007000017945 */ /* 0x000fe80003800200 */
[----:B------:R-:W-:Y:S05]  /*1cc0*/  @!P4 BRA `(.L_x_165) ;  /* 0x000000000014c947 */ /* 0x000fea0003800000 */
[----:B----4-:R-:W-:Y:S02]  /*1cd0*/  IMAD R7, R5, 0x100, R4 ;  /* 0x0000010005077824 */ /* 0x010fe400078e0204 */
[----:B------:R-:W-:Y:S02]  /*1ce0*/  IMAD.MOV.U32 R9, RZ, RZ, RZ ;  /* 0x000000ffff097224 */ /* 0x000fe400078e00ff */
[----:B------:R-:W-:-:S04]  /*1cf0*/  VIADD R7, R7, 0x600 ;  /* 0x0000060007077836 */ /* 0x000fc80000000000 */
[----:B------:R-:W-:-:S05]  /*1d00*/  IMAD.WIDE.U32 R6, R7, 0x8, R2 ;  /* 0x0000000807067825 */ /* 0x000fca00078e0002 */
[----:B------:R4:W-:Y:S02]  /*1d10*/  REDG.E.ADD.64.STRONG.GPU desc[UR20][R6.64], R8 ;  /* 0x000000080600798e */ /* 0x0009e4000c12e514 */
.L_x_165:
[----:B------:R-:W-:Y:S05]  /*1d20*/  BSYNC.RECONVERGENT B1 ;  /* 0x0000000000017941 */ /* 0x000fea0003800200 */
.L_x_164:
[----:B------:R-:W-:Y:S04]  /*1d30*/  BSSY.RECONVERGENT B1, `(.L_x_166) ;  /* 0x0000007000017945 */ /* 0x000fe80003800200 */
[----:B------:R-:W-:Y:S05]  /*1d40*/  @!P5 BRA `(.L_x_167) ;  /* 0x000000000014d947 */ /* 0x000fea0003800000 */
[----:B----4-:R-:W-:Y:S01]  /*1d50*/  LEA R7, R5, R4, 0x8 ;  /* 0x0000000405077211 */ /* 0x010fe200078e40ff */
[----:B------:R-:W-:-:S04]  /*1d60*/  IMAD.MOV.U32 R11, RZ, RZ, RZ ;  /* 0x000000ffff0b7224 */ /* 0x000fc800078e00ff */
[----:B------:R-:W-:-:S04]  /*1d70*/  VIADD R7, R7, 0x700 ;  /* 0x0000070007077836 */ /* 0x000fc80000000000 */
[----:B------:R-:W-:-:S05]  /*1d80*/  IMAD.WIDE.U32 R6, R7, 0x8, R2 ;  /* 0x0000000807067825 */ /* 0x000fca00078e0002 */
[----:B------:R4:W-:Y:S02]  /*1d90*/  REDG.E.ADD.64.STRONG.GPU desc[UR20][R6.64], R10 ;  /* 0x0000000a0600798e */ /* 0x0009e4000c12e514 */
.L_x_167:
[----:B------:R-:W-:Y:S05]  /*1da0*/  BSYNC.RECONVERGENT B1 ;  /* 0x0000000000017941 */ /* 0x000fea0003800200 */
.L_x_166:
[----:B------:R-:W-:-:S05]  /*1db0*/  VIADD R5, R5, 0x8 ;  /* 0x0000000805057836 */ /* 0x000fca0000000000 */
[----:B------:R-:W-:-:S13]  /*1dc0*/  ISETP.NE.AND P0, PT, R5, UR27, PT ;  /* 0x0000001b05007c0c */ /* 0x000fda000bf05270 */
[----:B------:R-:W-:Y:S05]  /*1dd0*/  @P0 BRA `(.L_x_168) ;  /* 0xfffffff800b00947 */ /* 0x000fea000383ffff */
[----:B------:R-:W-:-:S07]  /*1de0*/  IMAD.U32 R3, RZ, RZ, UR27 ;  /* 0x0000001bff037e24 */ /* 0x000fce000f8e00ff */
.L_x_151:
[----:B------:R-:W-:Y:S02]  /*1df0*/  UISETP.NE.AND UP0, UPT, UR24, URZ, UPT ;  /* 0x000000ff1800728c */ /* 0x000fe4000bf05270 */
[----:B----45:R-:W-:Y:S02]  /*1e00*/  IMAD.U32 R8, RZ, RZ, UR24 ;  /* 0x00000018ff087e24 */ /* 0x030fe4000f8e00ff */
[----:B-1----:R-:W-:-:S03]  /*1e10*/  IMAD.U32 R5, RZ, RZ, UR25 ;  /* 0x00000019ff057e24 */ /* 0x002fc6000f8e00ff */
[----:B------:R-:W-:Y:S01]  /*1e20*/  IADD3 R8, PT, PT, R8, -0x1, RZ ;  /* 0xffffffff08087810 */ /* 0x000fe20007ffe0ff */
[----:B------:R-:W-:Y:S01]  /*1e30*/  VIADD R5, R5, 0xffffffff ;  /* 0xffffffff05057836 */ /* 0x000fe20000000000 */
[----:B------:R-:W-:Y:S06]  /*1e40*/  BRA.U !UP0, `(.L_x_169) ;  /* 0x0000000508707547 */ /* 0x000fec000b800000 */
[----:B------:R-:W-:-:S13]  /*1e50*/  ISETP.GE.U32.AND P0, PT, R8, 0x3, PT ;  /* 0x000000030800780c */ /* 0x000fda0003f06070 */
[----:B------:R-:W-:Y:S05]  /*1e60*/  @!P0 BRA `(.L_x_170) ;  /* 0x0000000000bc8947 */ /* 0x000fea0003800000 */
[----:B------:R-:W-:Y:S01]  /*1e70*/  IMAD R7, R3, 0x400, R0 ;  /* 0x0000040003077824 */ /* 0x000fe200078e0200 */
[----:B------:R-:W-:Y:S04]  /*1e80*/  BSSY.RECONVERGENT B1, `(.L_x_171) ;  /* 0x000000f000017945 */ /* 0x000fe80003800200 */
[----:B------:R-:W1:Y:S04]  /*1e90*/  LDS R12, [R7] ;  /* 0x00000000070c7984 */ /* 0x000e680000000800 */
[----:B------:R-:W4:Y:S04]  /*1ea0*/  LDS R9, [R7+0x400] ;  /* 0x0004000007097984 */ /* 0x000f280000000800 */
[----:B------:R-:W5:Y:S04]  /*1eb0*/  LDS R6, [R7+0x800] ;  /* 0x0008000007067984 */ /* 0x000f680000000800 */
[----:B------:R-:W0:Y:S01]  /*1ec0*/  LDS R2, [R7+0xc00] ;  /* 0x000c000007027984 */ /* 0x000e220000000800 */
[----:B-1----:R-:W-:-:S02]  /*1ed0*/  ISETP.NE.AND P0, PT, R12, RZ, PT ;  /* 0x000000ff0c00720c */ /* 0x002fc40003f05270 */
[----:B----4-:R-:W-:Y:S02]  /*1ee0*/  ISETP.NE.AND P1, PT, R9, RZ, PT ;  /* 0x000000ff0900720c */ /* 0x010fe40003f25270 */
[----:B-----5:R-:W-:Y:S02]  /*1ef0*/  ISETP.NE.AND P2, PT, R6, RZ, PT ;  /* 0x000000ff0600720c */ /* 0x020fe40003f45270 */
[----:B0-----:R-:W-:-:S07]  /*1f00*/  ISETP.NE.AND P3, PT, R2, RZ, PT ;  /* 0x000000ff0200720c */ /* 0x001fce0003f65270 */
[----:B------:R-:W-:Y:S06]  /*1f10*/  @!P0 BRA `(.L_x_172) ;  /* 0x0000000000148947 */ /* 0x000fec0003800000 */
[----:B------:R-:W0:Y:S01]  /*1f20*/  LDC.64 R10, c[0x0][0x380] ;  /* 0x0000e000ff0a7b82 */ /* 0x000e220000000a00 */
[----:B------:R-:W-:Y:S02]  /*1f30*/  IMAD R7, R3, 0x100, R4 ;  /* 0x0000010003077824 */ /* 0x000fe400078e0204 */
[----:B------:R-:W-:Y:S02]  /*1f40*/  IMAD.MOV.U32 R13, RZ, RZ, RZ ;  /* 0x000000ffff0d7224 */ /* 0x000fe400078e00ff */
[----:B0-----:R-:W-:-:S05]  /*1f50*/  IMAD.WIDE.U32 R10, R7, 0x8, R10 ;  /* 0x00000008070a7825 */ /* 0x001fca00078e000a */
[----:B------:R0:W-:Y:S02]  /*1f60*/  REDG.E.ADD.64.STRONG.GPU desc[UR20][R10.64], R12 ;  /* 0x0000000c0a00798e */ /* 0x0001e4000c12e514 */
.L_x_172:
[----:B------:R-:W-:Y:S05]  /*1f70*/  BSYNC.RECONVERGENT B1 ;  /* 0x0000000000017941 */ /* 0x000fea0003800200 */
.L_x_171:
[----:B------:R-:W-:Y:S04]  /*1f80*/  BSSY.RECONVERGENT B1, `(.L_x_173) ;  /* 0x0000009000017945 */ /* 0x000fe80003800200 */
[----:B------:R-:W-:Y:S05]  /*1f90*/  @!P1 BRA `(.L_x_174) ;  /* 0x00000000001c9947 */ /* 0x000fea0003800000 */
[----:B0-----:R-:W0:Y:S01]  /*1fa0*/  LDC.64 R10, c[0x0][0x380] ;  /* 0x0000e000ff0a7b82 */ /* 0x001e220000000a00 */
[----:B------:R-:W-:Y:S01]  /*1fb0*/  IMAD R7, R3, 0x100, R4 ;  /* 0x0000010003077824 */ /* 0x000fe200078e0204 */
[----:B------:R-:W-:Y:S01]  /*1fc0*/  MOV R12, R9 ;  /* 0x00000009000c7202 */ /* 0x000fe20000000f00 */
[----:B------:R-:W-:Y:S02]  /*1fd0*/  IMAD.MOV.U32 R13, RZ, RZ, RZ ;  /* 0x000000ffff0d7224 */ /* 0x000fe400078e00ff */
[----:B------:R-:W-:-:S04]  /*1fe0*/  VIADD R7, R7, 0x100 ;  /* 0x0000010007077836 */ /* 0x000fc80000000000 */
[----:B0-----:R-:W-:-:S05]  /*1ff0*/  IMAD.WIDE.U32 R10, R7, 0x8, R10 ;  /* 0x00000008070a7825 */ /* 0x001fca00078e000a */
[----:B------:R1:W-:Y:S02]  /*2000*/  REDG.E.ADD.64.STRONG.GPU desc[UR20][R10.64], R12 ;  /* 0x0000000c0a00798e */ /* 0x0003e4000c12e514 */
.L_x_174:
[----:B------:R-:W-:Y:S05]  /*2010*/  BSYNC.RECONVERGENT B1 ;  /* 0x0000000000017941 */ /* 0x000fea0003800200 */
.L_x_173:
[----:B------:R-:W-:Y:S04]  /*2020*/  BSSY.RECONVERGENT B1, `(.L_x_175) ;  /* 0x0000008000017945 */ /* 0x000fe80003800200 */
[----:B------:R-:W-:Y:S05]  /*2030*/  @!P2 BRA `(.L_x_176) ;  /* 0x000000000018a947 */ /* 0x000fea0003800000 */
[----:B01----:R-:W0:Y:S01]  /*2040*/  LDC.64 R10, c[0x0][0x380] ;  /* 0x0000e000ff0a7b82 */ /* 0x003e220000000a00 */
[----:B------:R-:W-:-:S04]  /*2050*/  IMAD R7, R3, 0x100, R4 ;  /* 0x0000010003077824 */ /* 0x000fc800078e0204 */
[----:B------:R-:W-:-:S04]  /*2060*/  VIADD R7, R7, 0x200 ;  /* 0x0000020007077836 */ /* 0x000fc80000000000 */
[----:B0-----:R-:W-:-:S04]  /*2070*/  IMAD.WIDE.U32 R10, R7, 0x8, R10 ;  /* 0x00000008070a7825 */ /* 0x001fc800078e000a */
[----:B------:R-:W-:-:S05]  /*2080*/  IMAD.MOV.U32 R7, RZ, RZ, RZ ;  /* 0x000000ffff077224 */ /* 0x000fca00078e00ff */
[----:B------:R4:W-:Y:S02]  /*2090*/  REDG.E.ADD.64.STRONG.GPU desc[UR20][R10.64], R6 ;  /* 0x000000060a00798e */ /* 0x0009e4000c12e514 */
.L_x_176:
[----:B------:R-:W-:Y:S05]  /*20a0*/  BSYNC.RECONVERGENT B1 ;  /* 0x0000000000017941 */ /* 0x000fea0003800200 */
.L_x_175:
[----:B------:R-:W-:Y:S04]  /*20b0*/  BSSY.RECONVERGENT B1, `(.L_x_177) ;  /* 0x0000009000017945 */ /* 0x000fe80003800200 */
[----:B------:R-:W-:Y:S05]  /*20c0*/  @!P3 BRA `(.L_x_178) ;  /* 0x00000000001cb947 */ /* 0x000fea0003800000 */
[----:B----4-:R-:W4:Y:S01]  /*20d0*/  LDC.64 R6, c[0x0][0x380] ;  /* 0x0000e000ff067b82 */ /* 0x010f220000000a00 */
[----:B------:R-:W-:Y:S01]  /*20e0*/  IMAD R9, R3, 0x100, R4 ;  /* 0x0000010003097824 */ /* 0x000fe200078e0204 */
[----:B01----:R-:W-:Y:S01]  /*20f0*/  MOV R10, R2 ;  /* 0x00000002000a7202 */ /* 0x003fe20000000f00 */
[----:B------:R-:W-:Y:S02]  /*2100*/  IMAD.MOV.U32 R11, RZ, RZ, RZ ;  /* 0x000000ffff0b7224 */ /* 0x000fe400078e00ff */
[----:B------:R-:W-:-:S04]  /*2110*/  VIADD R9, R9, 0x300 ;  /* 0x0000030009097836 */ /* 0x000fc80000000000 */
[----:B----4-:R-:W-:-:S05]  /*2120*/  IMAD.WIDE.U32 R6, R9, 0x8, R6 ;  /* 0x0000000809067825 */ /* 0x010fca00078e0006 */
[----:B------:R0:W-:Y:S02]  /*2130*/  REDG.E.ADD.64.STRONG.GPU desc[UR20][R6.64], R10 ;  /* 0x0000000a0600798e */ /* 0x0001e4000c12e514 */
.L_x_178:
[----:B------:R-:W-:Y:S05]  /*2140*/  BSYNC.RECONVERGENT B1 ;  /* 0x0000000000017941 */ /* 0x000fea0003800200 */
.L_x_177:
[----:B------:R-:W-:-:S07]  /*2150*/  VIADD R3, R3, 0x4 ;  /* 0x0000000403037836 */ /* 0x000fce0000000000 */
.L_x_170:
[----:B------:R-:W-:Y:S01]  /*2160*/  UISETP.NE.AND UP0, UPT, UR25, URZ, UPT ;  /* 0x000000ff1900728c */ /* 0x000fe2000bf05270 */
[----:B------:R-:W-:Y:S08]  /*2170*/  BSSY.RECONVERGENT B1, `(.L_x_169) ;  /* 0x0000029000017945 */ /* 0x000ff00003800200 */
[----:B------:R-:W-:Y:S05]  /*2180*/  BRA.U !UP0, `(.L_x_179) ;  /* 0x00000001089c7547 */ /* 0x000fea000b800000 */
[----:B------:R-:W-:-:S13]  /*2190*/  ISETP.NE.AND P0, PT, R5, RZ, PT ;  /* 0x000000ff0500720c */ /* 0x000fda0003f05270 */
[----:B------:R-:W-:Y:S05]  /*21a0*/  @!P0 BRA `(.L_x_180) ;  /* 0x0000000000648947 */ /* 0x000fea0003800000 */
[----:B0---4-:R-:W-:Y:S01]  /*21b0*/  IMAD R6, R3, 0x400, R0 ;  /* 0x0000040003067824 */ /* 0x011fe200078e0200 */
[----:B------:R-:W-:Y:S04]  /*21c0*/  BSSY.RECONVERGENT B2, `(.L_x_181) ;  /* 0x000000c000027945 */ /* 0x000fe80003800200 */
[----:B------:R-:W0:Y:S04]  /*21d0*/  LDS R2, [R6] ;  /* 0x0000000006027984 */ /* 0x000e280000000800 */
[----:B------:R-:W4:Y:S01]  /*21e0*/  LDS R9, [R6+0x400] ;  /* 0x0004000006097984 */ /* 0x000f220000000800 */
[----:B0-----:R-:W-:-:S02]  /*21f0*/  ISETP.NE.AND P0, PT, R2, RZ, PT ;  /* 0x000000ff0200720c */ /* 0x001fc40003f05270 */
[----:B----4-:R-:W-:-:S11]  /*2200*/  ISETP.NE.AND P1, PT, R9, RZ, PT ;  /* 0x000000ff0900720c */ /* 0x010fd60003f25270 */
[----:B------:R-:W-:Y:S05]  /*2210*/  @!P0 BRA `(.L_x_182) ;  /* 0x0000000000188947 */ /* 0x000fea0003800000 */
[----:B------:R-:W0:Y:S01]  /*2220*/  LDC.64 R6, c[0x0][0x380] ;  /* 0x0000e000ff067b82 */ /* 0x000e220000000a00 */
[----:B-1----:R-:W-:-:S04]  /*2230*/  IMAD R11, R3, 0x100, R4 ;  /* 0x00000100030b7824 */ /* 0x002fc800078e0204 */
[----:B0-----:R-:W-:-:S04]  /*2240*/  IMAD.WIDE.U32 R10, R11, 0x8, R6 ;  /* 0x000000080b0a7825 */ /* 0x001fc800078e0006 */
[----:B------:R-:W-:Y:S02]  /*2250*/  IMAD.MOV.U32 R6, RZ, RZ, R2 ;  /* 0x000000ffff067224 */ /* 0x000fe400078e0002 */
[----:B------:R-:W-:-:S05]  /*2260*/  IMAD.MOV.U32 R7, RZ, RZ, RZ ;  /* 0x000000ffff077224 */ /* 0x000fca00078e00ff */
[----:B------:R0:W-:Y:S02]  /*2270*/  REDG.E.ADD.64.STRONG.GPU desc[UR20][R10.64], R6 ;  /* 0x000000060a00798e */ /* 0x0001e4000c12e514 */
.L_x_182:
[----:B------:R-:W-:Y:S05]  /*2280*/  BSYNC.RECONVERGENT B2 ;  /* 0x0000000000027941 */ /* 0x000fea0003800200 */
.L_x_181:
[----:B------:R-:W-:Y:S04]  /*2290*/  BSSY.RECONVERGENT B2, `(.L_x_183) ;  /* 0x0000009000027945 */ /* 0x000fe80003800200 */
[----:B------:R-:W-:Y:S05]  /*22a0*/  @!P1 BRA `(.L_x_184) ;  /* 0x00000000001c9947 */ /* 0x000fea0003800000 */
[----:B0-----:R-:W0:Y:S01]  /*22b0*/  LDC.64 R6, c[0x0][0x380] ;  /* 0x0000e000ff067b82 */ /* 0x001e220000000a00 */
[----:B------:R-:W-:-:S05]  /*22c0*/  LEA R2, R3, R4, 0x8 ;  /* 0x0000000403027211 */ /* 0x000fca00078e40ff */
[----:B-1----:R-:W-:-:S04]  /*22d0*/  VIADD R11, R2, 0x100 ;  /* 0x00000100020b7836 */ /* 0x002fc80000000000 */
[----:B0-----:R-:W-:-:S04]  /*22e0*/  IMAD.WIDE.U32 R10, R11, 0x8, R6 ;  /* 0x000000080b0a7825 */ /* 0x001fc800078e0006 */
[----:B------:R-:W-:Y:S02]  /*22f0*/  IMAD.MOV.U32 R6, RZ, RZ, R9 ;  /* 0x000000ffff067224 */ /* 0x000fe400078e0009 */
[----:B------:R-:W-:-:S05]  /*2300*/  IMAD.MOV.U32 R7, RZ, RZ, RZ ;  /* 0x000000ffff077224 */ /* 0x000fca00078e00ff */
[----:B------:R4:W-:Y:S02]  /*2310*/  REDG.E.ADD.64.STRONG.GPU desc[UR20][R10.64], R6 ;  /* 0x000000060a00798e */ /* 0x0009e4000c12e514 */
.L_x_184:
[----:B------:R-:W-:Y:S05]  /*2320*/  BSYNC.RECONVERGENT B2 ;  /* 0x0000000000027941 */ /* 0x000fea0003800200 */
.L_x_183:
[----:B------:R-:W-:-:S07]  /*2330*/  VIADD R3, R3, 0x2 ;  /* 0x0000000203037836 */ /* 0x000fce0000000000 */
.L_x_180:
[----:B------:R-:W-:-:S09]  /*2340*/  UISETP.NE.AND UP0, UPT, UR9, URZ, UPT ;  /* 0x000000ff0900728c */ /* 0x000fd2000bf05270 */
[----:B------:R-:W-:Y:S05]  /*2350*/  BRA.U !UP0, `(.L_x_179) ;  /* 0x0000000108287547 */ /* 0x000fea000b800000 */
[----:B------:R-:W-:-:S05]  /*2360*/  IMAD R2, R3, 0x400, R0 ;  /* 0x0000040003027824 */ /* 0x000fca00078e0200 */
[----:B------:R-:W5:Y:S02]  /*2370*/  LDS R9, [R2] ;  /* 0x0000000002097984 */ /* 0x000f640000000800 */
[----:B-----5:R-:W-:-:S13]  /*2380*/  ISETP.NE.AND P0, PT, R9, RZ, PT ;  /* 0x000000ff0900720c */ /* 0x020fda0003f05270 */
[----:B------:R-:W-:Y:S05]  /*2390*/  @!P0 BRA `(.L_x_179) ;  /* 0x0000000000188947 */ /* 0x000fea0003800000 */
[----:B0---4-:R-:W0:Y:S01]  /*23a0*/  LDC.64 R6, c[0x0][0x380] ;  /* 0x0000e000ff067b82 */ /* 0x011e220000000a00 */
[----:B------:R-:W-:-:S04]  /*23b0*/  IMAD R3, R3, 0x100, R4 ;  /* 0x0000010003037824 */ /* 0x000fc800078e0204 */
[----:B0-----:R-:W-:Y:S01]  /*23c0*/  IMAD.WIDE.U32 R2, R3, 0x8, R6 ;  /* 0x0000000803027825 */ /* 0x001fe200078e0006 */
[----:B------:R-:W-:-:S03]  /*23d0*/  MOV R6, R9 ;  /* 0x0000000900067202 */ /* 0x000fc60000000f00 */
[----:B------:R-:W-:-:S05]  /*23e0*/  IMAD.MOV.U32 R7, RZ, RZ, RZ ;  /* 0x000000ffff077224 */ /* 0x000fca00078e00ff */
[----:B------:R0:W-:Y:S02]  /*23f0*/  REDG.E.ADD.64.STRONG.GPU desc[UR20][R2.64], R6 ;  /* 0x000000060200798e */ /* 0x0001e4000c12e514 */
.L_x_179:
[----:B------:R-:W-:Y:S05]  /*2400*/  BSYNC.RECONVERGENT B1 ;  /* 0x0000000000017941 */ /* 0x000fea0003800200 */
.L_x_169:
[----:B------:R-:W-:-:S13]  /*2410*/  ISETP.GT.U32.AND P0, PT, R4, 0x7f, PT ;  /* 0x0000007f0400780c */ /* 0x000fda0003f04070 */
[----:B------:R-:W-:Y:S05]  /*2420*/  @P0 BRA `(.L_x_150) ;  /* 0x0000000800900947 */ /* 0x000fea0003800000 */
[----:B------:R-:W-:Y:S01]  /*2430*/  UISETP.GE.U32.AND UP0, UPT, UR22, 0x7, UPT ;  /* 0x000000071600788c */ /* 0x000fe2000bf06070 */
[----:B0-----:R-:W-:-:S08]  /*2440*/  IMAD.MOV.U32 R3, RZ, RZ, RZ ;  /* 0x000000ffff037224 */ /* 0x001fd000078e00ff */
[----:B------:R-:W-:Y:S05]  /*2450*/  BRA.U !UP0, `(.L_x_185) ;  /* 0x0000000508147547 */ /* 0x000fea000b800000 */
[----:B------:R-:W0:Y:S01]  /*2460*/  LDC.64 R2, c[0x0][0x380] ;  /* 0x0000e000ff027b82 */ /* 0x000e220000000a00 */
[----:B------:R-:W-:-:S07]  /*2470*/  IMAD.MOV.U32 R9, RZ, RZ, RZ ;  /* 0x000000ffff097224 */ /* 0x000fce00078e00ff */
.L_x_202:
[C---:B01--4-:R-:W-:Y:S01]  /*2480*/  IMAD R11, R9.reuse, 0x400, R0 ;  /* 0x00000400090b7824 */ /* 0x053fe200078e0200 */
[----:B------:R-:W-:Y:S01]  /*2490*/  BSSY.RECONVERGENT B1, `(.L_x_186) ;  /* 0x0000011000017945 */ /* 0x000fe20003800200 */
[C---:B--23--:R-:W-:Y:S02]  /*24a0*/  IMAD R7, R9.reuse, 0x100, R4 ;  /* 0x0000010009077824 */ /* 0x04cfe400078e0204 */
[----:B------:R-:W-:Y:S01]  /*24b0*/  VIADD R9, R9, 0x8 ;  /* 0x0000000809097836 */ /* 0x000fe20000000000 */
[----:B---3--:R-:W1:Y:S01]  /*24c0*/  LDS R14, [R11+0x200] ;  /* 0x000200000b0e7984 */ /* 0x008e620000000800 */
[----:B0-----:R-:W-:-:S03]  /*24d0*/  IMAD.WIDE.U32 R6, R7, 0x8, R2 ;  /* 0x0000000807067825 */ /* 0x001fc600078e0002 */
[----:B------:R-:W0:Y:S04]  /*24e0*/  LDS R13, [R11+0x600] ;  /* 0x000600000b0d7984 */ /* 0x000e280000000800 */
[----:B--2---:R2:W3:Y:S04]  /*24f0*/  LDS R17, [R11+0xa00] ;  /* 0x000a00000b117984 */ /* 0x0044e80000000800 */
[----:B------:R2:W4:Y:S04]  /*2500*/  LDS R18, [R11+0xe00] ;  /* 0x000e00000b127984 */ /* 0x0005280000000800 */
[----:B------:R2:W2:Y:S04]  /*2510*/  LDS R19, [R11+0x1200] ;  /* 0x001200000b137984 */ /* 0x0004a80000000800 */
[----:B------:R0:W2:Y:S04]  /*2520*/  LDS R16, [R11+0x1600] ;  /* 0x001600000b107984 */ /* 0x0000a80000000800 */
[----:B------:R0:W2:Y:S04]  /*2530*/  LDS R12, [R11+0x1a00] ;  /* 0x001a00000b0c7984 */ /* 0x0000a80000000800 */
[----:B------:R0:W2:Y:S01]  /*2540*/  LDS R10, [R11+0x1e00] ;  /* 0x001e00000b0a7984 */ /* 0x0000a20000000800 */
[----:B-1----:R-:W-:-:S02]  /*2550*/  ISETP.NE.AND P0, PT, R14, RZ, PT ;  /* 0x000000ff0e00720c */ /* 0x002fc40003f05270 */
[----:B0-----:R-:W-:-:S11]  /*2560*/  ISETP.NE.AND P1, PT, R13, RZ, PT ;  /* 0x000000ff0d00720c */ /* 0x001fd60003f25270 */
[----:B---34-:R-:W-:Y:S05]  /*2570*/  @!P0 BRA `(.L_x_187) ;  /* 0x0000000000088947 */ /* 0x018fea0003800000 */
[----:B------:R-:W-:-:S05]  /*2580*/  HFMA2 R15, -RZ, RZ, 0, 0 ;  /* 0x00000000ff0f7431 */ /* 0x000fca00000001ff */
[----:B------:R0:W-:Y:S02]  /*2590*/  REDG.E.ADD.64.STRONG.GPU desc[UR20][R6.64+0x400], R14 ;  /* 0x0004000e0600798e */ /* 0x0001e4000c12e514 */
.L_x_187:
[----:B------:R-:W-:Y:S05]  /*25a0*/  BSYNC.RECONVERGENT B1 ;  /* 0x0000000000017941 */ /* 0x000fea0003800200 */
.L_x_186:
[----:B------:R-:W-:Y:S04]  /*25b0*/  BSSY.RECONVERGENT B1, `(.L_x_188) ;  /* 0x0000005000017945 */ /* 0x000fe80003800200 */
[----:B------:R-:W-:Y:S05]  /*25c0*/  @!P1 BRA `(.L_x_189) ;  /* 0x00000000000c9947 */ /* 0x000fea0003800000 */
[----:B0-----:R-:W-:Y:S02]  /*25d0*/  IMAD.MOV.U32 R14, RZ, RZ, R13 ;  /* 0x000000ffff0e7224 */ /* 0x001fe400078e000d */
[----:B------:R-:W-:-:S05]  /*25e0*/  IMAD.MOV.U32 R15, RZ, RZ, RZ ;  /* 0x000000ffff0f7224 */ /* 0x000fca00078e00ff */
[----:B------:R1:W-:Y:S02]  /*25f0*/  REDG.E.ADD.64.STRONG.GPU desc[UR20][R6.64+0xc00], R14 ;  /* 0x000c000e0600798e */ /* 0x0003e4000c12e514 */
.L_x_189:
[----:B------:R-:W-:Y:S05]  /*2600*/  BSYNC.RECONVERGENT B1 ;  /* 0x0000000000017941 */ /* 0x000fea0003800200 */
.L_x_188:
[----:B------:R-:W-:Y:S01]  /*2610*/  ISETP.NE.AND P6, PT, R17, RZ, PT ;  /* 0x000000ff1100720c */ /* 0x000fe20003fc5270 */
[----:B------:R-:W-:Y:S01]  /*2620*/  BSSY.RECONVERGENT B1, `(.L_x_190) ;  /* 0x000000b000017945 */ /* 0x000fe20003800200 */
[----:B------:R-:W-:Y:S02]  /*2630*/  ISETP.NE.AND P0, PT, R9, UR27, PT ;  /* 0x0000001b09007c0c */ /* 0x000fe4000bf05270 */
[----:B------:R-:W-:Y:S02]  /*2640*/  ISETP.NE.AND P1, PT, R18, RZ, PT ;  /* 0x000000ff1200720c */ /* 0x000fe40003f25270 */
[----:B--2---:R-:W-:Y:S02]  /*2650*/  ISETP.NE.AND P2, PT, R19, RZ, PT ;  /* 0x000000ff1300720c */ /* 0x004fe40003f45270 */
[----:B------:R-:W-:Y:S02]  /*2660*/  ISETP.NE.AND P3, PT, R16, RZ, PT ;  /* 0x000000ff1000720c */ /* 0x000fe40003f65270 */
[----:B------:R-:W-:-:S02]  /*2670*/  ISETP.NE.AND P4, PT, R12, RZ, PT ;  /* 0x000000ff0c00720c */ /* 0x000fc40003f85270 */
[----:B------:R-:W-:Y:S01]  /*2680*/  ISETP.NE.AND P5, PT, R10, RZ, PT ;  /* 0x000000ff0a00720c */ /* 0x000fe20003fa5270 */
[----:B------:R-:W-:-:S12]  /*2690*/  @!P6 BRA `(.L_x_191) ;  /* 0x00000000000ce947 */ /* 0x000fd80003800000 */
[----:B01----:R-:W-:Y:S02]  /*26a0*/  IMAD.MOV.U32 R14, RZ, RZ, R17 ;  /* 0x000000ffff0e7224 */ /* 0x003fe400078e0011 */
[----:B------:R-:W-:-:S05]  /*26b0*/  IMAD.MOV.U32 R15, RZ, RZ, RZ ;  /* 0x000000ffff0f7224 */ /* 0x000fca00078e00ff */
[----:B------:R2:W-:Y:S02]  /*26c0*/  REDG.E.ADD.64.STRONG.GPU desc[UR20][R6.64+0x1400], R14 ;  /* 0x0014000e0600798e */ /* 0x0005e4000c12e514 */
.L_x_191:
[----:B------:R-:W-:Y:S05]  /*26d0*/  BSYNC.RECONVERGENT B1 ;  /* 0x0000000000017941 */ /* 0x000fea0003800200 */
.L_x_190:
[----:B------:R-:W-:Y:S04]  /*26e0*/  BSSY.RECONVERGENT B1, `(.L_x_192) ;  /* 0x0000005000017945 */ /* 0x000fe80003800200 */
[----:B------:R-:W-:Y:S05]  /*26f0*/  @!P1 BRA `(.L_x_193) ;  /* 0x00000000000c9947 */ /* 0x000fea0003800000 */
[----:B012---:R-:W-:Y:S02]  /*2700*/  IMAD.MOV.U32 R14, RZ, RZ, R18 ;  /* 0x000000ffff0e7224 */ /* 0x007fe400078e0012 */
[----:B------:R-:W-:-:S05]  /*2710*/  IMAD.MOV.U32 R15, RZ, RZ, RZ ;  /* 0x000000ffff0f7224 */ /* 0x000fca00078e00ff */
[----:B------:R3:W-:Y:S02]  /*2720*/  REDG.E.ADD.64.STRONG.GPU desc[UR20][R6.64+0x1c00], R14 ;  /* 0x001c000e0600798e */ /* 0x0007e4000c12e514 */
.L_x_193:
[----:B------:R-:W-:Y:S05]  /*2730*/  BSYNC.RECONVERGENT B1 ;  /* 0x0000000000017941 */ /* 0x000fea0003800200 */
.L_x_192:
[----:B------:R-:W-:Y:S04]  /*2740*/  BSSY.RECONVERGENT B1, `(.L_x_194) ;  /* 0x0000005000017945 */ /* 0x000fe80003800200 */
[----:B------:R-:W-:Y:S05]  /*2750*/  @!P2 BRA `(.L_x_195) ;  /* 0x00000000000ca947 */ /* 0x000fea0003800000 */
[----:B0123--:R-:W-:Y:S01]  /*2760*/  MOV R14, R19 ;  /* 0x00000013000e7202 */ /* 0x00ffe20000000f00 */
[----:B------:R-:W-:-:S05]  /*2770*/  IMAD.MOV.U32 R15, RZ, RZ, RZ ;  /* 0x000000ffff0f7224 */ /* 0x000fca00078e00ff */
[----:B------:R4:W-:Y:S02]  /*2780*/  REDG.E.ADD.64.STRONG.GPU desc[UR20][R6.64+0x2400], R14 ;  /* 0x0024000e0600798e */ /* 0x0009e4000c12e514 */
.L_x_195:
[----:B------:R-:W-:Y:S05]  /*2790*/  BSYNC.RECONVERGENT B1 ;  /* 0x0000000000017941 */ /* 0x000fea0003800200 */
.L_x_194:
[----:B------:R-:W-:Y:S04]  /*27a0*/  BSSY.RECONVERGENT B1, `(.L_x_196) ;  /* 0x0000004000017945 */ /* 0x000fe80003800200 */
[----:B------:R-:W-:Y:S05]  /*27b0*/  @!P3 BRA `(.L_x_197) ;  /* 0x000000000008b947 */ /* 0x000fea0003800000 */
[----:B------:R-:W-:-:S05]  /*27c0*/  IMAD.MOV.U32 R17, RZ, RZ, RZ ;  /* 0x000000ffff117224 */ /* 0x000fca00078e00ff */
[----:B------:R0:W-:Y:S02]  /*27d0*/  REDG.E.ADD.64.STRONG.GPU desc[UR20][R6.64+0x2c00], R16 ;  /* 0x002c00100600798e */ /* 0x0001e4000c12e514 */
.L_x_197:
[----:B------:R-:W-:Y:S05]  /*27e0*/  BSYNC.RECONVERGENT B1 ;  /* 0x0000000000017941 */ /* 0x000fea0003800200 */
.L_x_196:
[----:B------:R-:W-:Y:S04]  /*27f0*/  BSSY.RECONVERGENT B1, `(.L_x_198) ;  /* 0x0000004000017945 */ /* 0x000fe80003800200 */
[----:B------:R-:W-:Y:S05]  /*2800*/  @!P4 BRA `(.L_x_199) ;  /* 0x000000000008c947 */ /* 0x000fea0003800000 */
[----:B------:R-:W-:-:S05]  /*2810*/  IMAD.MOV.U32 R13, RZ, RZ, RZ ;  /* 0x000000ffff0d7224 */ /* 0x000fca00078e00ff */
[----:B------:R0:W-:Y:S02]  /*2820*/  REDG.E.ADD.64.STRONG.GPU desc[UR20][R6.64+0x3400], R12 ;  /* 0x0034000c0600798e */ /* 0x0001e4000c12e514 */
.L_x_199:
[----:B------:R-:W-:Y:S05]  /*2830*/  BSYNC.RECONVERGENT B1 ;  /* 0x0000000000017941 */ /* 0x000fea0003800200 */
.L_x_198:
[----:B------:R-:W-:Y:S04]  /*2840*/  BSSY.RECONVERGENT B1, `(.L_x_200) ;  /* 0x0000004000017945 */ /* 0x000fe80003800200 */
[----:B------:R-:W-:Y:S05]  /*2850*/  @!P5 BRA `(.L_x_201) ;  /* 0x000000000008d947 */ /* 0x000fea0003800000 */
[----:B------:R-:W-:-:S05]  /*2860*/  IMAD.MOV.U32 R11, RZ, RZ, RZ ;  /* 0x000000ffff0b7224 */ /* 0x000fca00078e00ff */
[----:B------:R0:W-:Y:S02]  /*2870*/  REDG.E.ADD.64.STRONG.GPU desc[UR20][R6.64+0x3c00], R10 ;  /* 0x003c000a0600798e */ /* 0x0001e4000c12e514 */
.L_x_201:
[----:B------:R-:W-:Y:S05]  /*2880*/  BSYNC.RECONVERGENT B1 ;  /* 0x0000000000017941 */ /* 0x000fea0003800200 */
.L_x_200:
[----:B------:R-:W-:Y:S05]  /*2890*/  @P0 BRA `(.L_x_202) ;  /* 0xfffffff800f80947 */ /* 0x000fea000383ffff */
[----:B------:R-:W-:-:S07]  /*28a0*/  IMAD.U32 R3, RZ, RZ, UR27 ;  /* 0x0000001bff037e24 */ /* 0x000fce000f8e00ff */
.L_x_185:
[----:B------:R-:W-:-:S09]  /*28b0*/  UISETP.NE.AND UP0, UPT, UR24, URZ, UPT ;  /* 0x000000ff1800728c */ /* 0x000fd2000bf05270 */
[----:B------:R-:W-:Y:S05]  /*28c0*/  BRA.U !UP0, `(.L_x_150) ;  /* 0x0000000508687547 */ /* 0x000fea000b800000 */
[----:B------:R-:W-:-:S13]  /*28d0*/  ISETP.GE.U32.AND P0, PT, R8, 0x3, PT ;  /* 0x000000030800780c */ /* 0x000fda0003f06070 */
[----:B------:R-:W-:Y:S05]  /*28e0*/  @!P0 BRA `(.L_x_203) ;  /* 0x0000000000bc8947 */ /* 0x000fea0003800000 */
[----:B01234-:R-:W-:Y:S01]  /*28f0*/  IMAD R7, R3, 0x400, R0 ;  /* 0x0000040003077824 */ /* 0x01ffe200078e0200 */
[----:B------:R-:W-:Y:S04]  /*2900*/  BSSY.RECONVERGENT B1, `(.L_x_204) ;  /* 0x000000f000017945 */ /* 0x000fe80003800200 */
[----:B------:R-:W0:Y:S04]  /*2910*/  LDS R10, [R7+0x200] ;  /* 0x00020000070a7984 */ /* 0x000e280000000800 */
[----:B------:R-:W1:Y:S04]  /*2920*/  LDS R12, [R7+0x600] ;  /* 0x00060000070c7984 */ /* 0x000e680000000800 */
[----:B------:R-:W2:Y:S04]  /*2930*/  LDS R6, [R7+0xa00] ;  /* 0x000a000007067984 */ /* 0x000ea80000000800 */
[----:B------:R-:W3:Y:S01]  /*2940*/  LDS R2, [R7+0xe00] ;  /* 0x000e000007027984 */ /* 0x000ee20000000800 */
[----:B0-----:R-:W-:-:S02]  /*2950*/  ISETP.NE.AND P0, PT, R10, RZ, PT ;  /* 0x000000ff0a00720c */ /* 0x001fc40003f05270 */
[----:B-1----:R-:W-:Y:S02]  /*2960*/  ISETP.NE.AND P1, PT, R12, RZ, PT ;  /* 0x000000ff0c00720c */ /* 0x002fe40003f25270 */
[----:B--2---:R-:W-:Y:S02]  /*2970*/  ISETP.NE.AND P2, PT, R6, RZ, PT ;  /* 0x000000ff0600720c */ /* 0x004fe40003f45270 */
[----:B---3--:R-:W-:-:S07]  /*2980*/  ISETP.NE.AND P3, PT, R2, RZ, PT ;  /* 0x000000ff0200720c */ /* 0x008fce0003f65270 */
[----:B------:R-:W-:Y:S06]  /*2990*/  @!P0 BRA `(.L_x_205) ;  /* 0x0000000000148947 */ /* 0x000fec0003800000 */
[----:B------:R-:W0:Y:S01]  /*29a0*/  LDC.64 R8, c[0x0][0x380] ;  /* 0x0000e000ff087b82 */ /* 0x000e220000000a00 */
[----:B------:R-:W-:Y:S01]  /*29b0*/  LEA R7, R3, R4, 0x8 ;  /* 0x0000000403077211 */ /* 0x000fe200078e40ff */
[----:B------:R-:W-:-:S04]  /*29c0*/  IMAD.MOV.U32 R11, RZ, RZ, RZ ;  /* 0x000000ffff0b7224 */ /* 0x000fc800078e00ff */
[----:B0-----:R-:W-:-:S05]  /*29d0*/  IMAD.WIDE.U32 R8, R7, 0x8, R8 ;  /* 0x0000000807087825 */ /* 0x001fca00078e0008 */
[----:B------:R0:W-:Y:S02]  /*29e0*/  REDG.E.ADD.64.STRONG.GPU desc[UR20][R8.64+0x400], R10 ;  /* 0x0004000a0800798e */ /* 0x0001e4000c12e514 */
.L_x_205:
[----:B------:R-:W-:Y:S05]  /*29f0*/  BSYNC.RECONVERGENT B1 ;  /* 0x0000000000017941 */ /* 0x000fea0003800200 */
.L_x_204:
[----:B------:R-:W-:Y:S04]  /*2a00*/  BSSY.RECONVERGENT B1, `(.L_x_206) ;  /* 0x0000009000017945 */ /* 0x000fe80003800200 */
[----:B------:R-:W-:Y:S05]  /*2a10*/  @!P1 BRA `(.L_x_207) ;  /* 0x00000000001c9947 */ /* 0x000fea0003800000 */
[----:B0-----:R-:W0:Y:S01]  /*2a20*/  LDC.64 R8, c[0x0][0x380] ;  /* 0x0000e000ff087b82 */ /* 0x001e220000000a00 */
[----:B------:R-:W-:Y:S02]  /*2a30*/  IMAD R7, R3, 0x100, R4 ;  /* 0x0000010003077824 */ /* 0x000fe400078e0204 */
[----:B------:R-:W-:Y:S02]  /*2a40*/  IMAD.MOV.U32 R10, RZ, RZ, R12 ;  /* 0x000000ffff0a7224 */ /* 0x000fe400078e000c */
[----:B------:R-:W-:Y:S02]  /*2a50*/  VIADD R7, R7, 0x100 ;  /* 0x0000010007077836 */ /* 0x000fe40000000000 */
[----:B------:R-:W-:Y:S02]  /*2a60*/  IMAD.MOV.U32 R11, RZ, RZ, RZ ;  /* 0x000000ffff0b7224 */ /* 0x000fe400078e00ff */
[----:B0-----:R-:W-:-:S05]  /*2a70*/  IMAD.WIDE.U32 R8, R7, 0x8, R8 ;  /* 0x0000000807087825 */ /* 0x001fca00078e0008 */
[----:B------:R1:W-:Y:S02]  /*2a80*/  REDG.E.ADD.64.STRONG.GPU desc[UR20][R8.64+0x400], R10 ;  /* 0x0004000a0800798e */ /* 0x0003e4000c12e514 */
.L_x_207:
[----:B------:R-:W-:Y:S05]  /*2a90*/  BSYNC.RECONVERGENT B1 ;  /* 0x0000000000017941 */ /* 0x000fea0003800200 */
.L_x_206:
[----:B------:R-:W-:Y:S04]  /*2aa0*/  BSSY.RECONVERGENT B1, `(.L_x_208) ;  /* 0x0000008000017945 */ /* 0x000fe80003800200 */
[----:B------:R-:W-:Y:S05]  /*2ab0*/  @!P2 BRA `(.L_x_209) ;  /* 0x000000000018a947 */ /* 0x000fea0003800000 */
[----:B01----:R-:W0:Y:S01]  /*2ac0*/  LDC.64 R8, c[0x0][0x380] ;  /* 0x0000e000ff087b82 */ /* 0x003e220000000a00 */
[----:B------:R-:W-:-:S05]  /*2ad0*/  IMAD R7, R3, 0x100, R4 ;  /* 0x0000010003077824 */ /* 0x000fca00078e0204 */
[----:B------:R-:W-:-:S05]  /*2ae0*/  IADD3 R7, PT, PT, R7, 0x200, RZ ;  /* 0x0000020007077810 */ /* 0x000fca0007ffe0ff */
[----:B0-----:R-:W-:-:S04]  /*2af0*/  IMAD.WIDE.U32 R8, R7, 0x8, R8 ;  /* 0x0000000807087825 */ /* 0x001fc800078e0008 */
[----:B------:R-:W-:-:S05]  /*2b00*/  IMAD.MOV.U32 R7, RZ, RZ, RZ ;  /* 0x000000ffff077224 */ /* 0x000fca00078e00ff */
[----:B------:R2:W-:Y:S02]  /*2b10*/  REDG.E.ADD.64.STRONG.GPU desc[UR20][R8.64+0x400], R6 ;  /* 0x000400060800798e */ /* 0x0005e4000c12e514 */
.L_x_209:
[----:B------:R-:W-:Y:S05]  /*2b20*/  BSYNC.RECONVERGENT B1 ;  /* 0x0000000000017941 */ /* 0x000fea0003800200 */
.L_x_208:
[----:B------:R-:W-:Y:S04]  /*2b30*/  BSSY.RECONVERGENT B1, `(.L_x_210) ;  /* 0x0000009000017945 */ /* 0x000fe80003800200 */
[----:B------:R-:W-:Y:S05]  /*2b40*/  @!P3 BRA `(.L_x_211) ;  /* 0x00000000001cb947 */ /* 0x000fea0003800000 */
[----:B--2---:R-:W2:Y:S01]  /*2b50*/  LDC.64 R6, c[0x0][0x380] ;  /* 0x0000e000ff067b82 */ /* 0x004ea20000000a00 */
[----:B01----:R-:W-:Y:S02]  /*2b60*/  IMAD R9, R3, 0x100, R4 ;  /* 0x0000010003097824 */ /* 0x003fe400078e0204 */
[----:B------:R-:W-:Y:S02]  /*2b70*/  IMAD.MOV.U32 R8, RZ, RZ, R2 ;  /* 0x000000ffff087224 */ /* 0x000fe400078e0002 */
[----:B------:R-:W-:-:S04]  /*2b80*/  VIADD R9, R9, 0x300 ;  /* 0x0000030009097836 */ /* 0x000fc80000000000 */
[----:B--2---:R-:W-:-:S04]  /*2b90*/  IMAD.WIDE.U32 R6, R9, 0x8, R6 ;  /* 0x0000000809067825 */ /* 0x004fc800078e0006 */
[----:B------:R-:W-:-:S05]  /*2ba0*/  IMAD.MOV.U32 R9, RZ, RZ, RZ ;  /* 0x000000ffff097224 */ /* 0x000fca00078e00ff */
[----:B------:R3:W-:Y:S02]  /*2bb0*/  REDG.E.ADD.64.STRONG.GPU desc[UR20][R6.64+0x400], R8 ;  /* 0x000400080600798e */ /* 0x0007e4000c12e514 */
.L_x_211:
[----:B------:R-:W-:Y:S05]  /*2bc0*/  BSYNC.RECONVERGENT B1 ;  /* 0x0000000000017941 */ /* 0x000fea0003800200 */
.L_x_210:
[----:B------:R-:W-:-:S07]  /*2bd0*/  VIADD R3, R3, 0x4 ;  /* 0x0000000403037836 */ /* 0x000fce0000000000 */
.L_x_203:
[----:B------:R-:W-:-:S09]  /*2be0*/  UISETP.NE.AND UP0, UPT, UR25, URZ, UPT ;  /* 0x000000ff1900728c */ /* 0x000fd2000bf05270 */
[----:B------:R-:W-:Y:S05]  /*2bf0*/  BRA.U !UP0, `(.L_x_150) ;  /* 0x00000001089c7547 */ /* 0x000fea000b800000 */
[----:B------:R-:W-:-:S13]  /*2c00*/  ISETP.NE.AND P0, PT, R5, RZ, PT ;  /* 0x000000ff0500720c */ /* 0x000fda0003f05270 */
[----:B------:R-:W-:Y:S05]  /*2c10*/  @!P0 BRA `(.L_x_212) ;  /* 0x0000000000648947 */ /* 0x000fea0003800000 */
[----:B01234-:R-:W-:Y:S01]  /*2c20*/  LEA R6, R3, R0, 0xa ;  /* 0x0000000003067211 */ /* 0x01ffe200078e50ff */
[----:B------:R-:W-:Y:S04]  /*2c30*/  BSSY.RECONVERGENT B1, `(.L_x_213) ;  /* 0x000000c000017945 */ /* 0x000fe80003800200 */
[----:B------:R-:W0:Y:S04]  /*2c40*/  LDS R2, [R6+0x200] ;  /* 0x0002000006027984 */ /* 0x000e280000000800 */
[----:B------:R-:W1:Y:S01]  /*2c50*/  LDS R5, [R6+0x600] ;  /* 0x0006000006057984 */ /* 0x000e620000000800 */
[----:B0-----:R-:W-:-:S02]  /*2c60*/  ISETP.NE.AND P0, PT, R2, RZ, PT ;  /* 0x000000ff0200720c */ /* 0x001fc40003f05270 */
[----:B-1----:R-:W-:-:S11]  /*2c70*/  ISETP.NE.AND P1, PT, R5, RZ, PT ;  /* 0x000000ff0500720c */ /* 0x002fd60003f25270 */
[----:B------:R-:W-:Y:S05]  /*2c80*/  @!P0 BRA `(.L_x_214) ;  /* 0x0000000000188947 */ /* 0x000fea0003800000 */
[----:B------:R-:W0:Y:S01]  /*2c90*/  LDC.64 R6, c[0x0][0x380] ;  /* 0x0000e000ff067b82 */ /* 0x000e220000000a00 */
[----:B------:R-:W-:-:S04]  /*2ca0*/  IMAD R9, R3, 0x100, R4 ;  /* 0x0000010003097824 */ /* 0x000fc800078e0204 */
[----:B0-----:R-:W-:-:S04]  /*2cb0*/  IMAD.WIDE.U32 R8, R9, 0x8, R6 ;  /* 0x0000000809087825 */ /* 0x001fc800078e0006 */
[----:B------:R-:W-:Y:S02]  /*2cc0*/  IMAD.MOV.U32 R6, RZ, RZ, R2 ;  /* 0x000000ffff067224 */ /* 0x000fe400078e0002 */
[----:B------:R-:W-:-:S05]  /*2cd0*/  IMAD.MOV.U32 R7, RZ, RZ, RZ ;  /* 0x000000ffff077224 */ /* 0x000fca00078e00ff */
[----:B------:R0:W-:Y:S02]  /*2ce0*/  REDG.E.ADD.64.STRONG.GPU desc[UR20][R8.64+0x400], R6 ;  /* 0x000400060800798e */ /* 0x0001e4000c12e514 */
.L_x_214:
[----:B------:R-:W-:Y:S05]  /*2cf0*/  BSYNC.RECONVERGENT B1 ;  /* 0x0000000000017941 */ /* 0x000fea0003800200 */
.L_x_213:
[----:B------:R-:W-:Y:S04]  /*2d00*/  BSSY.RECONVERGENT B1, `(.L_x_215) ;  /* 0x0000009000017945 */ /* 0x000fe80003800200 */
[----:B------:R-:W-:Y:S05]  /*2d10*/  @!P1 BRA `(.L_x_216) ;  /* 0x00000000001c9947 */ /* 0x000fea0003800000 */
[----:B0-----:R-:W0:Y:S01]  /*2d20*/  LDC.64 R6, c[0x0][0x380] ;  /* 0x0000e000ff067b82 */ /* 0x001e220000000a00 */
[----:B------:R-:W-:-:S04]  /*2d30*/  IMAD R2, R3, 0x100, R4 ;  /* 0x0000010003027824 */ /* 0x000fc800078e0204 */
[----:B------:R-:W-:-:S04]  /*2d40*/  VIADD R9, R2, 0x100 ;  /* 0x0000010002097836 */ /* 0x000fc80000000000 */
[----:B0-----:R-:W-:-:S04]  /*2d50*/  IMAD.WIDE.U32 R8, R9, 0x8, R6 ;  /* 0x0000000809087825 */ /* 0x001fc800078e0006 */
[----:B------:R-:W-:Y:S02]  /*2d60*/  HFMA2 R7, -RZ, RZ, 0, 0 ;  /* 0x00000000ff077431 */ /* 0x000fe400000001ff */
[----:B------:R-:W-:-:S05]  /*2d70*/  IMAD.MOV.U32 R6, RZ, RZ, R5 ;  /* 0x000000ffff067224 */ /* 0x000fca00078e0005 */
[----:B------:R1:W-:Y:S02]  /*2d80*/  REDG.E.ADD.64.STRONG.GPU desc[UR20][R8.64+0x400], R6 ;  /* 0x000400060800798e */ /* 0x0003e4000c12e514 */
.L_x_216:
[----:B------:R-:W-:Y:S05]  /*2d90*/  BSYNC.RECONVERGENT B1 ;  /* 0x0000000000017941 */ /* 0x000fea0003800200 */
.L_x_215:
[----:B------:R-:W-:-:S07]  /*2da0*/  VIADD R3, R3, 0x2 ;  /* 0x0000000203037836 */ /* 0x000fce0000000000 */
.L_x_212:
[----:B------:R-:W-:-:S09]  /*2db0*/  UISETP.NE.AND UP0, UPT, UR9, URZ, UPT ;  /* 0x000000ff0900728c */ /* 0x000fd2000bf05270 */
[----:B------:R-:W-:Y:S05]  /*2dc0*/  BRA.U !UP0, `(.L_x_150) ;  /* 0x0000000108287547 */ /* 0x000fea000b800000 */
[----:B------:R-:W-:-:S05]  /*2dd0*/  IMAD R2, R3, 0x400, R0 ;  /* 0x0000040003027824 */ /* 0x000fca00078e0200 */
[----:B------:R-:W5:Y:S02]  /*2de0*/  LDS R5, [R2+0x200] ;  /* 0x0002000002057984 */ /* 0x000f640000000800 */
[----:B-----5:R-:W-:-:S13]  /*2df0*/  ISETP.NE.AND P0, PT, R5, RZ, PT ;  /* 0x000000ff0500720c */ /* 0x020fda0003f05270 */
[----:B------:R-:W-:Y:S05]  /*2e00*/  @!P0 BRA `(.L_x_150) ;  /* 0x0000000000188947 */ /* 0x000fea0003800000 */
[----:B01234-:R-:W0:Y:S01]  /*2e10*/  LDC.64 R6, c[0x0][0x380] ;  /* 0x0000e000ff067b82 */ /* 0x01fe220000000a00 */
[----:B------:R-:W-:-:S04]  /*2e20*/  IMAD R3, R3, 0x100, R4 ;  /* 0x0000010003037824 */ /* 0x000fc800078e0204 */
[----:B0-----:R-:W-:-:S04]  /*2e30*/  IMAD.WIDE.U32 R2, R3, 0x8, R6 ;  /* 0x0000000803027825 */ /* 0x001fc800078e0006 */
[----:B------:R-:W-:Y:S02]  /*2e40*/  IMAD.MOV.U32 R6, RZ, RZ, R5 ;  /* 0x000000ffff067224 */ /* 0x000fe400078e0005 */
[----:B------:R-:W-:-:S05]  /*2e50*/  IMAD.MOV.U32 R7, RZ, RZ, RZ ;  /* 0x000000ffff077224 */ /* 0x000fca00078e00ff */
[----:B------:R0:W-:Y:S02]  /*2e60*/  REDG.E.ADD.64.STRONG.GPU desc[UR20][R2.64+0x400], R6 ;  /* 0x000400060200798e */ /* 0x0001e4000c12e514 */
.L_x_150:
[----:B------:R-:W-:Y:S05]  /*2e70*/  BSYNC.RECONVERGENT B0 ;  /* 0x0000000000007941 */ /* 0x000fea0003800200 */
.L_x_149:
[----:B------:R-:W-:Y:S01]  /*2e80*/  BAR.SYNC.DEFER_BLOCKING 0x0 ;  /* 0x0000000000007b1d */ /* 0x000fe20000010000 */
[----:B------:R-:W-:-:S04]  /*2e90*/  UIADD3 UR6, UP0, UPT, UR6, 0x1, URZ ;  /* 0x0000000106067890 */ /* 0x000fc8000ff1e0ff */
[----:B------:R-:W-:Y:S02]  /*2ea0*/  UIADD3.X UR7, UPT, UPT, URZ, UR7, URZ, UP0, !UPT ;  /* 0x00000007ff077290 */ /* 0x000fe400087fe4ff */
[----:B------:R-:W-:-:S04]  /*2eb0*/  UISETP.NE.U32.AND UP0, UPT, UR6, UR11, UPT ;  /* 0x0000000b0600728c */ /* 0x000fc8000bf05070 */
[----:B------:R-:W-:-:S09]  /*2ec0*/  UISETP.NE.AND.EX UP0, UPT, UR7, UR12, UPT, UP0 ;  /* 0x0000000c0700728c */ /* 0x000fd2000bf05300 */
[----:B------:R-:W-:Y:S05]  /*2ed0*/  BRA.U UP0, `(.L_x_217) ;  /* 0xffffffd100f07547 */ /* 0x000fea000b83ffff */
[----:B------:R-:W-:Y:S05]  /*2ee0*/  EXIT ;  /* 0x000000000000794d */ /* 0x000fea0003800000 */
.L_x_218:
        /* <DEDUP_REMOVED lines=9> */
.L_x_956:


//--------------------- .text._ZN3cub18CUB_300001_SM_10006detail10radix_sort31DeviceRadixSortSingleTileKernelINS1_5radix10policy_hubIiNS0_8NullTypeEyE10Policy1000ELNS0_9SortOrderE0EiS6_yNS1_21identity_decomposer_tEEEvPKT1_PSB_PKT2_PSF_T3_iiT4_ --------------------------
	.section	.text._ZN3cub18CUB_300001_SM_10006detail10radix_sort31DeviceRadixSortSingleTileKernelINS1_5radix10policy_hubIiNS0_8NullTypeEyE10Policy1000ELNS0_9SortOrderE0EiS6_yNS1_21identity_decomposer_tEEEvPKT1_PSB_PKT2_PSF_T3_iiT4_,"ax",@progbits
	.align	128
        .global         _ZN3cub18CUB_300001_SM_10006detail10radix_sort31DeviceRadixSortSingleTileKernelINS1_5radix10policy_hubIiNS0_8NullTypeEyE10Policy1000ELNS0_9SortOrderE0EiS6_yNS1_21identity_decomposer_tEEEvPKT1_PSB_PKT2_PSF_T3_iiT4_
        .type           _ZN3cub18CUB_300001_SM_10006detail10radix_sort31DeviceRadixSortSingleTileKernelINS1_5radix10policy_hubIiNS0_8NullTypeEyE10Policy1000ELNS0_9SortOrderE0EiS6_yNS1_21identity_decomposer_tEEEvPKT1_PSB_PKT2_PSF_T3_iiT4_,@function
        .size           _ZN3cub18CUB_300001_SM_10006detail10radix_sort31DeviceRadixSortSingleTileKernelINS1_5radix10policy_hubIiNS0_8NullTypeEyE10Policy1000ELNS0_9SortOrderE0EiS6_yNS1_21identity_decomposer_tEEEvPKT1_PSB_PKT2_PSF_T3_iiT4_,(.L_x_957 - _ZN3cub18CUB_300001_SM_10006detail10radix_sort31DeviceRadixSortSingleTileKernelINS1_5radix10policy_hubIiNS0_8NullTypeEyE10Policy1000ELNS0_9SortOrderE0EiS6_yNS1_21identity_decomposer_tEEEvPKT1_PSB_PKT2_PSF_T3_iiT4_)
        .other          _ZN3cub18CUB_300001_SM_10006detail10radix_sort31DeviceRadixSortSingleTileKernelINS1_5radix10policy_hubIiNS0_8NullTypeEyE10Policy1000ELNS0_9SortOrderE0EiS6_yNS1_21identity_decomposer_tEEEvPKT1_PSB_PKT2_PSF_T3_iiT4_,@"STO_CUDA_ENTRY STV_DEFAULT"
_ZN3cub18CUB_300001_SM_10006detail10radix_sort31DeviceRadixSortSingleTileKernelINS1_5radix10policy_hubIiNS0_8NullTypeEyE10Policy1000ELNS0_9SortOrderE0EiS6_yNS1_21identity_decomposer_tEEEvPKT1_PSB_PKT2_PSF_T3_iiT4_:
.text._ZN3cub18CUB_300001_SM_10006detail10radix_sort31DeviceRadixSortSingleTileKernelINS1_5radix10policy_hubIiNS0_8NullTypeEyE10Policy1000ELNS0_9SortOrderE0EiS6_yNS1_21identity_decomposer_tEEEvPKT1_PSB_PKT2_PSF_T3_iiT4_:
[----:B------:R-:W-:Y:S01]  /*0000*/  LDC R1, c[0x0][0x37c] ;  /* 0x0000df00ff017b82 */ /* 0x000fe20000000800 */
[----:B------:R-:W0:Y:S01]  /*0010*/  S2R R0, SR_TID.X ;  /* 0x0000000000007919 */ /* 0x000e220000002100 */
[----:B------:R-:W1:Y:S06]  /*0020*/  LDCU UR4, c[0x0][0x3a0] ;  /* 0x00007400ff0477ac */ /* 0x000e6c0008000800 */
[----:B------:R-:W2:Y:S01]  /*0030*/  LDC.64 R4, c[0x0][0x380] ;  /* 0x0000e000ff047b82 */ /* 0x000ea20000000a00 */
[----:B------:R-:W3:Y:S01]  /*0040*/  LDCU.64 UR8, c[0x0][0x358] ;  /* 0x00006b00ff0877ac */ /* 0x000ee20008000a00 */
[----:B------:R-:W-:-:S02]  /*0050*/  IMAD.MOV.U32 R13, RZ, RZ, -0x1 ;  /* 0xffffffffff0d7424 */ /* 0x000fc400078e00ff */
[----:B------:R-:W-:Y:S02]  /*0060*/  IMAD.MOV.U32 R14, RZ, RZ, -0x1 ;  /* 0xffffffffff0e7424 */ /* 0x000fe400078e00ff */
[----:B------:R-:W-:Y:S02]  /*0070*/  IMAD.MOV.U32 R20, RZ, RZ, -0x1 ;  /* 0xffffffffff147424 */ /* 0x000fe400078e00ff */
[----:B------:R-:W-:Y:S01]  /*0080*/  IMAD.MOV.U32 R21, RZ, RZ, -0x1 ;  /* 0xffffffffff157424 */ /* 0x000fe200078e00ff */
[----:B------:R-:W4:Y:S01]  /*0090*/  S2UR UR6, SR_CgaCtaId ;  /* 0x00000000000679c3 */ /* 0x000f220000008800 */
[----:B------:R-:W2:Y:S01]  /*00a0*/  S2R R23, SR_LANEID ;  /* 0x0000000000177919 */ /* 0x000ea20000000000 */
[----:B------:R-:W-:Y:S01]  /*00b0*/  IMAD.MOV.U32 R25, RZ, RZ, -0x1 ;  /* 0xffffffffff197424 */ /* 0x000fe200078e00ff */
[----:B------:R-:W1:Y:S01]  /*00c0*/  LDCU UR10, c[0x0][0x3ac] ;  /* 0x00007580ff0a77ac */ /* 0x000e620008000800 */
[----:B0-----:R-:W-:-:S04]  /*00d0*/  IMAD R7, R0, 0x13, RZ ;  /* 0x0000001300077824 */ /* 0x001fc800078e02ff */
[C---:B------:R-:W-:Y:S01]  /*00e0*/  VIADD R2, R7.reuse, 0x1 ;  /* 0x0000000107027836 */ /* 0x040fe20000000000 */
[C---:B-1----:R-:W-:Y:S01]  /*00f0*/  ISETP.GE.AND P1, PT, R7.reuse, UR4, PT ;  /* 0x0000000407007c0c */ /* 0x042fe2000bf26270 */
[----:B--2---:R-:W-:-:S03]  /*0100*/  IMAD.WIDE.U32 R4, R7, 0x4, R4 ;  /* 0x0000000407047825 */ /* 0x004fc600078e0004 */
[----:B------:R-:W-:Y:S01]  /*0110*/  ISETP.GE.AND P2, PT, R2, UR4, PT ;  /* 0x0000000402007c0c */ /* 0x000fe2000bf46270 */
[C---:B------:R-:W-:Y:S02]  /*0120*/  VIADD R2, R7.reuse, 0x2 ;  /* 0x0000000207027836 */ /* 0x040fe40000000000 */
[----:B------:R-:W-:-:S03]  /*0130*/  VIADD R3, R7, 0x3 ;  /* 0x0000000307037836 */ /* 0x000fc60000000000 */
[----:B------:R-:W-:Y:S01]  /*0140*/  ISETP.GE.AND P3, PT, R2, UR4, PT ;  /* 0x0000000402007c0c */ /* 0x000fe2000bf66270 */
[----:B------:R-:W-:Y:S01]  /*0150*/  VIADD R2, R7, 0x4 ;  /* 0x0000000407027836 */ /* 0x000fe20000000000 */
[----:B------:R-:W-:Y:S01]  /*0160*/  ISETP.GE.AND P4, PT, R3, UR4, PT ;  /* 0x0000000403007c0c */ /* 0x000fe2000bf86270 */
[----:B---3--:R-:W2:Y:S03]  /*0170*/  @!P1 LDG.E R12, desc[UR8][R4.64] ;  /* 0x00000008040c9981 */ /* 0x008ea6000c1e1900 */
[----:B------:R-:W-:Y:S01]  /*0180*/  ISETP.GE.AND P5, PT, R2, UR4, PT ;  /* 0x0000000402007c0c */ /* 0x000fe2000bfa6270 */
[----:B------:R-:W3:Y:S06]  /*0190*/  @!P2 LDG.E R6, desc[UR8][R4.64+0x4] ;  /* 0x000004080406a981 */ /* 0x000eec000c1e1900 */
[----:B------:R-:W5:Y:S04]  /*01a0*/  @!P3 LDG.E R8, desc[UR8][R4.64+0x8] ;  /* 0x000008080408b981 */ /* 0x000f68000c1e1900 */
[----:B------:R-:W4:Y:S04]  /*01b0*/  @!P4 LDG.E R9, desc[UR8][R4.64+0xc] ;  /* 0x00000c080409c981 */ /* 0x000f28000c1e1900 */
[----:B------:R-:W4:Y:S01]  /*01c0*/  @!P5 LDG.E R10, desc[UR8][R4.64+0x10] ;  /* 0x00001008040ad981 */ /* 0x000f22000c1e1900 */
[----:B------:R-:W-:-:S02]  /*01d0*/  VIADD R2, R7, 0x5 ;  /* 0x0000000507027836 */ /* 0x000fc40000000000 */
[C---:B------:R-:W-:Y:S02]  /*01e0*/  VIADD R11, R7.reuse, 0x7 ;  /* 0x00000007070b7836 */ /* 0x040fe40000000000 */
[----:B------:R-:W-:Y:S01]  /*01f0*/  VIADD R3, R7, 0x6 ;  /* 0x0000000607037836 */ /* 0x000fe20000000000 */
[----:B------:R-:W-:Y:S01]  /*0200*/  ISETP.GE.AND P6, PT, R2, UR4, PT ;  /* 0x0000000402007c0c */ /* 0x000fe2000bfc6270 */
[----:B------:R-:W-:-:S03]  /*0210*/  IMAD.MOV.U32 R2, RZ, RZ, -0x1 ;  /* 0xffffffffff027424 */ /* 0x000fc600078e00ff */
[----:B------:R-:W-:Y:S01]  /*0220*/  ISETP.GE.AND P0, PT, R3, UR4, PT ;  /* 0x0000000403007c0c */ /* 0x000fe2000bf06270 */
[----:B------:R-:W-:Y:S02]  /*0230*/  IMAD.MOV.U32 R3, RZ, RZ, -0x1 ;  /* 0xffffffffff037424 */ /* 0x000fe400078e00ff */
[----:B------:R-:W-:-:S06]  /*0240*/  VIADD R15, R7, 0xb ;  /* 0x0000000b070f7836 */ /* 0x000fcc0000000000 */
[----:B------:R-:W4:Y:S01]  /*0250*/  @!P6 LDG.E R17, desc[UR8][R4.64+0x14] ;  /* 0x000014080411e981 */ /* 0x000f22000c1e1900 */
[----:B--2---:R-:W-:Y:S01]  /*0260*/  @!P1 LOP3.LUT R2, R12, 0x80000000, RZ, 0x3c, !PT ;  /* 0x800000000c029812 */ /* 0x004fe200078e3cff */
[----:B------:R-:W-:Y:S01]  /*0270*/  IMAD.MOV.U32 R12, RZ, RZ, -0x1 ;  /* 0xffffffffff0c7424 */ /* 0x000fe200078e00ff */
[----:B------:R-:W-:Y:S01]  /*0280*/  ISETP.GE.AND P1, PT, R11, UR4, PT ;  /* 0x000000040b007c0c */ /* 0x000fe2000bf26270 */
[C---:B------:R-:W-:Y:S01]  /*0290*/  VIADD R11, R7.reuse, 0x8 ;  /* 0x00000008070b7836 */ /* 0x040fe20000000000 */
[----:B---3--:R-:W-:Y:S01]  /*02a0*/  @!P2 LOP3.LUT R3, R6, 0x80000000, RZ, 0x3c, !PT ;  /* 0x800000000603a812 */ /* 0x008fe200078e3cff */
[----:B------:R-:W-:-:S03]  /*02b0*/  VIADD R6, R7, 0x9 ;  /* 0x0000000907067836 */ /* 0x000fc60000000000 */
[----:B------:R-:W-:Y:S01]  /*02c0*/  ISETP.GE.AND P2, PT, R11, UR4, PT ;  /* 0x000000040b007c0c */ /* 0x000fe2000bf46270 */
[----:B------:R-:W-:Y:S01]  /*02d0*/  VIADD R11, R7, 0xa ;  /* 0x0000000a070b7836 */ /* 0x000fe20000000000 */
[----:B-----5:R-:W-:Y:S02]  /*02e0*/  @!P3 LOP3.LUT R12, R8, 0x80000000, RZ, 0x3c, !PT ;  /* 0x80000000080cb812 */ /* 0x020fe400078e3cff */
[----:B------:R-:W-:Y:S02]  /*02f0*/  ISETP.GE.AND P3, PT, R6, UR4, PT ;  /* 0x0000000406007c0c */ /* 0x000fe4000bf66270 */
[----:B----4-:R-:W-:Y:S01]  /*0300*/  @!P4 LOP3.LUT R13, R9, 0x80000000, RZ, 0x3c, !PT ;  /* 0x80000000090dc812 */ /* 0x010fe200078e3cff */
[----:B------:R-:W2:Y:S01]  /*0310*/  @!P0 LDG.E R6, desc[UR8][R4.64+0x18] ;  /* 0x0000180804068981 */ /* 0x000ea2000c1e1900 */
[----:B------:R-:W-:Y:S02]  /*0320*/  ISETP.GE.AND P4, PT, R11, UR4, PT ;  /* 0x000000040b007c0c */ /* 0x000fe4000bf86270 */
[----:B------:R-:W-:Y:S01]  /*0330*/  @!P5 LOP3.LUT R14, R10, 0x80000000, RZ, 0x3c, !PT ;  /* 0x800000000a0ed812 */ /* 0x000fe200078e3cff */
[----:B------:R-:W3:Y:S01]  /*0340*/  @!P1 LDG.E R8, desc[UR8][R4.64+0x1c] ;  /* 0x00001c0804089981 */ /* 0x000ee2000c1e1900 */
[----:B------:R-:W-:-:S03]  /*0350*/  ISETP.GE.AND P5, PT, R15, UR4, PT ;  /* 0x000000040f007c0c */ /* 0x000fc6000bfa6270 */
[----:B------:R-:W4:Y:S04]  /*0360*/  @!P2 LDG.E R9, desc[UR8][R4.64+0x20] ;  /* 0x000020080409a981 */ /* 0x000f28000c1e1900 */
[----:B------:R-:W5:Y:S04]  /*0370*/  @!P3 LDG.E R10, desc[UR8][R4.64+0x24] ;  /* 0x00002408040ab981 */ /* 0x000f68000c1e1900 */
[----:B------:R-:W5:Y:S04]  /*0380*/  @!P4 LDG.E R11, desc[UR8][R4.64+0x28] ;  /* 0x00002808040bc981 */ /* 0x000f68000c1e1900 */
[----:B------:R-:W5:Y:S01]  /*0390*/  @!P5 LDG.E R22, desc[UR8][R4.64+0x2c] ;  /* 0x00002c080416d981 */ /* 0x000f62000c1e1900 */
[----:B------:R-:W-:-:S02]  /*03a0*/  VIADD R16, R7, 0xc ;  /* 0x0000000c07107836 */ /* 0x000fc40000000000 */
[----:B------:R-:W-:Y:S01]  /*03b0*/  IMAD.MOV.U32 R15, RZ, RZ, -0x1 ;  /* 0xffffffffff0f7424 */ /* 0x000fe200078e00ff */
[----:B------:R-:W-:Y:S01]  /*03c0*/  @!P6 LOP3.LUT R15, R17, 0x80000000, RZ, 0x3c, !PT ;  /* 0x80000000110fe812 */ /* 0x000fe200078e3cff */
[C---:B------:R-:W-:Y:S01]  /*03d0*/  VIADD R18, R7.reuse, 0xd ;  /* 0x0000000d07127836 */ /* 0x040fe20000000000 */
[----:B------:R-:W-:Y:S01]  /*03e0*/  ISETP.GE.AND P6, PT, R16, UR4, PT ;  /* 0x0000000410007c0c */ /* 0x000fe2000bfc6270 */
[----:B------:R-:W-:Y:S02]  /*03f0*/  IMAD.MOV.U32 R16, RZ, RZ, -0x1 ;  /* 0xffffffffff107424 */ /* 0x000fe400078e00ff */
[----:B------:R-:W-:Y:S02]  /*0400*/  IMAD.MOV.U32 R17, RZ, RZ, -0x1 ;  /* 0xffffffffff117424 */ /* 0x000fe400078e00ff */
[----:B------:R-:W-:-:S08]  /*0410*/  VIADD R19, R7, 0xe ;  /* 0x0000000e07137836 */ /* 0x000fd00000000000 */
[----:B------:R-:W5:Y:S01]  /*0420*/  @!P6 LDG.E R24, desc[UR8][R4.64+0x30] ;  /* 0x000030080418e981 */ /* 0x000f62000c1e1900 */
[----:B--2---:R-:W-:Y:S01]  /*0430*/  @!P0 LOP3.LUT R16, R6, 0x80000000, RZ, 0x3c, !PT ;  /* 0x8000000006108812 */ /* 0x004fe200078e3cff */
[C---:B------:R-:W-:Y:S01]  /*0440*/  VIADD R6, R7.reuse, 0xf ;  /* 0x0000000f07067836 */ /* 0x040fe20000000000 */
[----:B------:R-:W-:Y:S01]  /*0450*/  ISETP.GE.AND P0, PT, R18, UR4, PT ;  /* 0x0000000412007c0c */ /* 0x000fe2000bf06270 */
[----:B------:R-:W-:Y:S01]  /*0460*/  IMAD.MOV.U32 R18, RZ, RZ, -0x1 ;  /* 0xffffffffff127424 */ /* 0x000fe200078e00ff */
[----:B---3--:R-:W-:Y:S01]  /*0470*/  @!P1 LOP3.LUT R17, R8, 0x80000000, RZ, 0x3c, !PT ;  /* 0x8000000008119812 */ /* 0x008fe200078e3cff */
[----:B------:R-:W-:Y:S01]  /*0480*/  VIADD R8, R7, 0x10 ;  /* 0x0000001007087836 */ /* 0x000fe20000000000 */
[----:B----4-:R-:W-:Y:S02]  /*0490*/  @!P2 LOP3.LUT R18, R9, 0x80000000, RZ, 0x3c, !PT ;  /* 0x800000000912a812 */ /* 0x010fe400078e3cff */
[----:B------:R-:W-:Y:S01]  /*04a0*/  ISETP.GE.AND P2, PT, R6, UR4, PT ;  /* 0x0000000406007c0c */ /* 0x000fe2000bf46270 */
[----:B------:R-:W-:-:S02]  /*04b0*/  VIADD R6, R7, 0x11 ;  /* 0x0000001107067836 */ /* 0x000fc40000000000 */
[----:B------:R-:W-:Y:S01]  /*04c0*/  VIADD R7, R7, 0x12 ;  /* 0x0000001207077836 */ /* 0x000fe20000000000 */
[----:B------:R-:W-:Y:S01]  /*04d0*/  ISETP.GE.AND P1, PT, R19, UR4, PT ;  /* 0x0000000413007c0c */ /* 0x000fe2000bf26270 */
[----:B------:R-:W-:Y:S01]  /*04e0*/  IMAD.MOV.U32 R19, RZ, RZ, -0x1 ;  /* 0xffffffffff137424 */ /* 0x000fe200078e00ff */
[----:B-----5:R-:W-:Y:S02]  /*04f0*/  @!P3 LOP3.LUT R19, R10, 0x80000000, RZ, 0x3c, !PT ;  /* 0x800000000a13b812 */ /* 0x020fe400078e3cff */
[----:B------:R-:W-:Y:S02]  /*0500*/  @!P4 LOP3.LUT R20, R11, 0x80000000, RZ, 0x3c, !PT ;  /* 0x800000000b14c812 */ /* 0x000fe400078e3cff */
[----:B------:R-:W-:Y:S02]  /*0510*/  @!P5 LOP3.LUT R21, R22, 0x80000000, RZ, 0x3c, !PT ;  /* 0x800000001615d812 */ /* 0x000fe400078e3cff */
[----:B------:R-:W-:Y:S02]  /*0520*/  ISETP.GE.AND P3, PT, R8, UR4, PT ;  /* 0x0000000408007c0c */ /* 0x000fe4000bf66270 */
[----:B------:R-:W-:Y:S01]  /*0530*/  ISETP.GE.AND P4, PT, R6, UR4, PT ;  /* 0x0000000406007c0c */ /* 0x000fe2000bf86270 */
[----:B------:R-:W2:Y:S01]  /*0540*/  @!P2 LDG.E R8, desc[UR8][R4.64+0x3c] ;  /* 0x00003c080408a981 */ /* 0x000ea2000c1e1900 */
[----:B------:R-:W-:Y:S01]  /*0550*/  ISETP.GE.AND P5, PT, R7, UR4, PT ;  /* 0x0000000407007c0c */ /* 0x000fe2000bfa6270 */
[----:B------:R-:W0:Y:S02]  /*0560*/  LDCU.64 UR4, c[0x0][0x3a8] ;  /* 0x00007500ff0477ac */ /* 0x000e240008000a00 */
[----:B------:R-:W3:Y:S04]  /*0570*/  @!P0 LDG.E R6, desc[UR8][R4.64+0x34] ;  /* 0x0000340804068981 */ /* 0x000ee8000c1e1900 */
[----:B------:R-:W4:Y:S04]  /*0580*/  @!P1 LDG.E R7, desc[UR8][R4.64+0x38] ;  /* 0x0000380804079981 */ /* 0x000f28000c1e1900 */
[----:B------:R-:W5:Y:S04]  /*0590*/  @!P3 LDG.E R9, desc[UR8][R4.64+0x40] ;  /* 0x000040080409b981 */ /* 0x000f68000c1e1900 */
[----:B------:R-:W5:Y:S04]  /*05a0*/  @!P4 LDG.E R10, desc[UR8][R4.64+0x44] ;  /* 0x00004408040ac981 */ /* 0x000f68000c1e1900 */
[----:B------:R-:W5:Y:S01]  /*05b0*/  @!P5 LDG.E R11, desc[UR8][R4.64+0x48] ;  /* 0x00004808040bd981 */ /* 0x000f62000c1e1900 */
[----:B0-----:R-:W-:-:S02]  /*05c0*/  UIADD3 UR7, UPT, UPT, UR4, 0x6, URZ ;  /* 0x0000000604077890 */ /* 0x001fc4000fffe0ff */
[----:B------:R-:W-:-:S03]  /*05d0*/  UIADD3 UR5, UPT, UPT, -UR4, UR5, URZ ;  /* 0x0000000504057290 */ /* 0x000fc6000fffe1ff */
[----:B------:R-:W-:Y:S02]  /*05e0*/  UMOV UR4, 0x400 ;  /* 0x0000040000047882 */ /* 0x000fe40000000000 */
[----:B------:R-:W-:Y:S01]  /*05f0*/  ULEA UR4, UR6, UR4, 0x18 ;  /* 0x0000000406047291 */ /* 0x000fe2000f8ec0ff */
[----:B------:R-:W-:-:S05]  /*0600*/  SHF.R.U32.HI R105, RZ, 0x5, R0 ;  /* 0x00000005ff697819 */ /* 0x000fca0000011600 */
[----:B------:R-:W-:Y:S01]  /*0610*/  LEA R29, R0, UR4, 0x2 ;  /* 0x00000004001d7c11 */ /* 0x000fe2000f8e10ff */
[----:B------:R-:W-:Y:S01]  /*0620*/  IMAD.MOV.U32 R22, RZ, RZ, -0x1 ;  /* 0xffffffffff167424 */ /* 0x000fe200078e00ff */
[----:B------:R-:W-:-:S03]  /*0630*/  @!P6 LOP3.LUT R22, R24, 0x80000000, RZ, 0x3c, !PT ;  /* 0x800000001816e812 */ /* 0x000fc600078e3cff */
[----:B------:R-:W-:Y:S01]  /*0640*/  IMAD R31, R0, 0x80, R29 ;  /* 0x00000080001f7824 */ /* 0x000fe200078e021d */
[----:B------:R-:W-:Y:S01]  /*0650*/  LEA R32, R105, UR4, 0x2 ;  /* 0x0000000469207c11 */ /* 0x000fe2000f8e10ff */
[----:B------:R-:W-:Y:S02]  /*0660*/  IMAD.MOV.U32 R24, RZ, RZ, -0x1 ;  /* 0xffffffffff187424 */ /* 0x000fe400078e00ff */
[----:B------:R-:W-:Y:S02]  /*0670*/  IMAD.MOV.U32 R26, RZ, RZ, -0x1 ;  /* 0xffffffffff1a7424 */ /* 0x000fe400078e00ff */
[----:B------:R-:W-:Y:S02]  /*0680*/  IMAD.MOV.U32 R27, RZ, RZ, -0x1 ;  /* 0xffffffffff1b7424 */ /* 0x000fe400078e00ff */
[----:B------:R-:W-:Y:S02]  /*0690*/  IMAD.MOV.U32 R28, RZ, RZ, -0x1 ;  /* 0xffffffffff1c7424 */ /* 0x000fe400078e00ff */
[----:B------:R-:W-:-:S02]  /*06a0*/  IMAD.MOV.U32 R30, RZ, RZ, -0x1 ;  /* 0xffffffffff1e7424 */ /* 0x000fc400078e00ff */
[----:B------:R-:W-:Y:S01]  /*06b0*/  IMAD R33, R0, -0x38, R31 ;  /* 0xffffffc800217824 */ /* 0x000fe200078e021f */
[----:B------:R-:W-:Y:S01]  /*06c0*/  BAR.SYNC.DEFER_BLOCKING 0x0 ;  /* 0x0000000000007b1d */ /* 0x000fe20000010000 */
[----:B--2---:R-:W-:Y:S02]  /*06d0*/  @!P2 LOP3.LUT R26, R8, 0x80000000, RZ, 0x3c, !PT ;  /* 0x80000000081aa812 */ /* 0x004fe400078e3cff */
[----:B---3--:R-:W-:Y:S02]  /*06e0*/  @!P0 LOP3.LUT R24, R6, 0x80000000, RZ, 0x3c, !PT ;  /* 0x8000000006188812 */ /* 0x008fe400078e3cff */
[----:B----4-:R-:W-:Y:S02]  /*06f0*/  @!P1 LOP3.LUT R25, R7, 0x80000000, RZ, 0x3c, !PT ;  /* 0x8000000007199812 */ /* 0x010fe400078e3cff */
[----:B-----5:R-:W-:Y:S02]  /*0700*/  @!P3 LOP3.LUT R27, R9, 0x80000000, RZ, 0x3c, !PT ;  /* 0x80000000091bb812 */ /* 0x020fe400078e3cff */
[----:B------:R-:W-:-:S02]  /*0710*/  @!P4 LOP3.LUT R28, R10, 0x80000000, RZ, 0x3c, !PT ;  /* 0x800000000a1cc812 */ /* 0x000fc400078e3cff */
[----:B------:R-:W-:-:S07]  /*0720*/  @!P5 LOP3.LUT R30, R11, 0x80000000, RZ, 0x3c, !PT ;  /* 0x800000000b1ed812 */ /* 0x000fce00078e3cff */
.L_x_220:
[----:B------:R-:W-:Y:S01]  /*0730*/  UISETP.LT.AND UP0, UPT, UR5, 0x6, UPT ;  /* 0x000000060500788c */ /* 0x000fe2000bf01270 */
[----:B------:R-:W-:Y:S01]  /*0740*/  STS [R29], RZ ;  /* 0x000000ff1d007388 */ /* 0x000fe20000000800 */
[----:B------:R-:W-:Y:S01]  /*0750*/  UIADD3 UR6, UPT, UPT, UR7, -0x6, URZ ;  /* 0xfffffffa07067890 */ /* 0x000fe2000fffe0ff */
[----:B------:R-:W-:Y:S01]  /*0760*/  ISETP.NE.AND P1, PT, R23, 0x1f, PT ;  /* 0x0000001f1700780c */ /* 0x000fe20003f25270 */
[----:B------:R-:W-:Y:S01]  /*0770*/  USEL UR4, UR5, 0x6, UP0 ;  /* 0x0000000605047887 */ /* 0x000fe20008000000 */
[----:B------:R-:W-:Y:S01]  /*0780*/  STS [R29+0x400], RZ ;  /* 0x000400ff1d007388 */ /* 0x000fe20000000800 */
[C---:B------:R-:W-:Y:S01]  /*0790*/  ISETP.NE.AND P2, PT, R105.reuse, 0x6, PT ;  /* 0x000000066900780c */ /* 0x040fe20003f45270 */
[----:B------:R-:W-:Y:S01]  /*07a0*/  UISETP.GE.AND UP0, UPT, UR7, UR10, UPT ;  /* 0x0000000a0700728c */ /* 0x000fe2000bf06270 */
[----:B0-2---:R-:W-:Y:S01]  /*07b0*/  SHF.R.U32.HI R4, RZ, UR6, R2 ;  /* 0x00000006ff047c19 */ /* 0x005fe20008011602 */
[----:B------:R-:W-:Y:S01]  /*07c0*/  UBMSK UR4, URZ, UR4 ;  /* 0x00000004ff04729b */ /* 0x000fe20008000000 */
[----:B------:R-:W-:Y:S01]  /*07d0*/  STS [R29+0x800], RZ ;  /* 0x000800ff1d007388 */ /* 0x000fe20000000800 */
[----:B------:R-:W-:-:S03]  /*07e0*/  ISETP.NE.AND P3, PT, R105, 0x7, PT ;  /* 0x000000076900780c */ /* 0x000fc60003f65270 */
[----:B------:R-:W-:Y:S01]  /*07f0*/  STS [R29+0xc00], RZ ;  /* 0x000c00ff1d007388 */ /* 0x000fe20000000800 */
[----:B------:R-:W-:-:S03]  /*0800*/  LOP3.LUT R4, R4, UR4, RZ, 0xc0, !PT ;  /* 0x0000000404047c12 */ /* 0x000fc6000f8ec0ff */
[----:B------:R-:W-:Y:S02]  /*0810*/  STS [R29+0x1000], RZ ;  /* 0x001000ff1d007388 */ /* 0x000fe40000000800 */
[----:B------:R-:W-:Y:S01]  /*0820*/  IMAD.SHL.U32 R5, R4, 0x400, RZ ;  /* 0x0000040004057824 */ /* 0x000fe200078e00ff */
[----:B------:R-:W-:Y:S01]  /*0830*/  SHF.R.U32.HI R4, RZ, 0x4, R4 ;  /* 0x00000004ff047819 */ /* 0x000fe20000011604 */
[----:B------:R-:W-:Y:S03]  /*0840*/  STS [R29+0x1400], RZ ;  /* 0x001400ff1d007388 */ /* 0x000fe60000000800 */
[----:B------:R-:W-:Y:S01]  /*0850*/  LOP3.LUT R36, R5, 0x7c00, RZ, 0xc0, !PT ;  /* 0x00007c0005247812 */ /* 0x000fe200078ec0ff */
[----:B------:R-:W-:Y:S01]  /*0860*/  STS [R29+0x1800], RZ ;  /* 0x001800ff1d007388 */ /* 0x000fe20000000800 */
[----:B------:R-:W-:-:S03]  /*0870*/  LOP3.LUT R4, R4, 0xffffffe, RZ, 0xc0, !PT ;  /* 0x0ffffffe04047812 */ /* 0x000fc600078ec0ff */
[----:B------:R-:W-:Y:S01]  /*0880*/  STS [R29+0x1c00], RZ ;  /* 0x001c00ff1d007388 */ /* 0x000fe20000000800 */
[----:B------:R-:W-:Y:S02]  /*0890*/  IADD3 R36, PT, PT, R4, R29, R36 ;  /* 0x0000001d04247210 */ /* 0x000fe40007ffe024 */
[----:B------:R-:W-:Y:S01]  /*08a0*/  SHF.R.U32.HI R4, RZ, UR6, R3 ;  /* 0x00000006ff047c19 */ /* 0x000fe20008011603 */
[----:B------:R-:W-:Y:S03]  /*08b0*/  STS [R29+0x2000], RZ ;  /* 0x002000ff1d007388 */ /* 0x000fe60000000800 */
[----:B------:R-:W-:Y:S01]  /*08c0*/  LOP3.LUT R4, R4, UR4, RZ, 0xc0, !PT ;  /* 0x0000000404047c12 */ /* 0x000fe2000f8ec0ff */
[----:B------:R-:W-:Y:S03]  /*08d0*/  STS [R29+0x2400], RZ ;  /* 0x002400ff1d007388 */ /* 0x000fe60000000800 */
[----:B------:R-:W-:Y:S01]  /*08e0*/  SHF.R.U32.HI R6, RZ, 0x4, R4 ;  /* 0x00000004ff067819 */ /* 0x000fe20000011604 */
[----:B------:R-:W-:Y:S01]  /*08f0*/  STS [R29+0x2800], RZ ;  /* 0x002800ff1d007388 */ /* 0x000fe20000000800 */
[----:B------:R-:W-:-:S02]  /*0900*/  IMAD.SHL.U32 R5, R4, 0x400, RZ ;  /* 0x0000040004057824 */ /* 0x000fc400078e00ff */
[----:B------:R-:W-:Y:S01]  /*0910*/  LOP3.LUT R6, R6, 0xffffffe, RZ, 0xc0, !PT ;  /* 0x0ffffffe06067812 */ /* 0x000fe200078ec0ff */
[----:B------:R-:W-:Y:S02]  /*0920*/  STS [R29+0x2c00], RZ ;  /* 0x002c00ff1d007388 */ /* 0x000fe40000000800 */
[----:B------:R-:W-:Y:S02]  /*0930*/  LOP3.LUT R4, R5, 0x7c00, RZ, 0xc0, !PT ;  /* 0x00007c0005047812 */ /* 0x000fe400078ec0ff */
[----:B------:R-:W-:Y:S02]  /*0940*/  STS [R29+0x3000], RZ ;  /* 0x003000ff1d007388 */ /* 0x000fe40000000800 */
[----:B------:R-:W-:Y:S02]  /*0950*/  IADD3 R37, PT, PT, R6, R29, R4 ;  /* 0x0000001d06257210 */ /* 0x000fe40007ffe004 */
[----:B------:R-:W-:Y:S01]  /*0960*/  STS [R29+0x3400], RZ ;  /* 0x003400ff1d007388 */ /* 0x000fe20000000800 */
[----:B------:R-:W-:-:S03]  /*0970*/  SHF.R.U32.HI R4, RZ, UR6, R12 ;  /* 0x00000006ff047c19 */ /* 0x000fc6000801160c */
        /* <DEDUP_REMOVED lines=10> */
[----:B------:R-:W-:-:S03]  /*0a20*/  IADD3 R39, PT, PT, R39, R29, R6 ;  /* 0x0000001d27277210 */ /* 0x000fc60007ffe006 */
[----:B------:R-:W-:Y:S04]  /*0a30*/  STS [R29+0x4c00], RZ ;  /* 0x004c00ff1d007388 */ /* 0x000fe80000000800 */
        /* <DEDUP_REMOVED lines=13> */
[----:B------:R-:W0:Y:S02]  /*0b10*/  LDS.U16 R34, [R36] ;  /* 0x0000000024227984 */ /* 0x000e240000000400 */
[----:B0-----:R-:W-:-:S05]  /*0b20*/  VIADD R5, R34, 0x1 ;  /* 0x0000000122057836 */ /* 0x001fca0000000000 */
[----:B------:R0:W-:Y:S04]  /*0b30*/  STS.U16 [R36], R5 ;  /* 0x0000000524007388 */ /* 0x0001e80000000400 */
[----:B------:R-:W1:Y:S01]  /*0b40*/  LDS.U16 R38, [R37] ;  /* 0x0000000025267984 */ /* 0x000e620000000400 */
[----:B0-----:R-:W-:-:S04]  /*0b50*/  SHF.R.U32.HI R5, RZ, UR6, R13 ;  /* 0x00000006ff057c19 */ /* 0x001fc8000801160d */
[----:B------:R-:W-:-:S05]  /*0b60*/  LOP3.LUT R5, R5, UR4, RZ, 0xc0, !PT ;  /* 0x0000000405057c12 */ /* 0x000fca000f8ec0ff */
[----:B------:R-:W-:Y:S01]  /*0b70*/  IMAD.SHL.U32 R6, R5, 0x400, RZ ;  /* 0x0000040005067824 */ /* 0x000fe200078e00ff */
[----:B------:R-:W-:-:S04]  /*0b80*/  SHF.R.U32.HI R5, RZ, 0x4, R5 ;  /* 0x00000004ff057819 */ /* 0x000fc80000011605 */
[----:B------:R-:W-:Y:S02]  /*0b90*/  LOP3.LUT R8, R6, 0x7c00, RZ, 0xc0, !PT ;  /* 0x00007c0006087812 */ /* 0x000fe400078ec0ff */
[----:B------:R-:W-:-:S04]  /*0ba0*/  LOP3.LUT R5, R5, 0xffffffe, RZ, 0xc0, !PT ;  /* 0x0ffffffe05057812 */ /* 0x000fc800078ec0ff */
[----:B------:R-:W-:Y:S01]  /*0bb0*/  IADD3 R41, PT, PT, R5, R29, R8 ;  /* 0x0000001d05297210 */ /* 0x000fe20007ffe008 */
[----:B-1----:R-:W-:-:S05]  /*0bc0*/  VIADD R4, R38, 0x1 ;  /* 0x0000000126047836 */ /* 0x002fca0000000000 */
[----:B------:R0:W-:Y:S04]  /*0bd0*/  STS.U16 [R37], R4 ;  /* 0x0000000425007388 */ /* 0x0001e80000000400 */
[----:B------:R-:W1:Y:S01]  /*0be0*/  LDS.U16 R40, [R39] ;  /* 0x0000000027287984 */ /* 0x000e620000000400 */
[----:B0-----:R-:W-:-:S04]  /*0bf0*/  SHF.R.U32.HI R4, RZ, UR6, R14 ;  /* 0x00000006ff047c19 */ /* 0x001fc8000801160e */
[----:B------:R-:W-:-:S05]  /*0c00*/  LOP3.LUT R4, R4, UR4, RZ, 0xc0, !PT ;  /* 0x0000000404047c12 */ /* 0x000fca000f8ec0ff */
[----:B------:R-:W-:Y:S01]  /*0c10*/  IMAD.SHL.U32 R5, R4, 0x400, RZ ;  /* 0x0000040004057824 */ /* 0x000fe200078e00ff */
[----:B------:R-:W-:-:S04]  /*0c20*/  SHF.R.U32.HI R4, RZ, 0x4, R4 ;  /* 0x00000004ff047819 */ /* 0x000fc80000011604 */
[----:B------:R-:W-:Y:S02]  /*0c30*/  LOP3.LUT R8, R5, 0x7c00, RZ, 0xc0, !PT ;  /* 0x00007c0005087812 */ /* 0x000fe400078ec0ff */
[----:B------:R-:W-:Y:S02]  /*0c40*/  LOP3.LUT R43, R4, 0xffffffe, RZ, 0xc0, !PT ;  /* 0x0ffffffe042b7812 */ /* 0x000fe400078ec0ff */
[----:B------:R-:W-:Y:S02]  /*0c50*/  SHF.R.U32.HI R5, RZ, UR6, R15 ;  /* 0x00000006ff057c19 */ /* 0x000fe4000801160f */
[----:B------:R-:W-:Y:S02]  /*0c60*/  IADD3 R43, PT, PT, R43, R29, R8 ;  /* 0x0000001d2b2b7210 */ /* 0x000fe40007ffe008 */
[----:B------:R-:W-:Y:S01]  /*0c70*/  LOP3.LUT R5, R5, UR4, RZ, 0xc0, !PT ;  /* 0x0000000405057c12 */ /* 0x000fe2000f8ec0ff */
[----:B-1----:R-:W-:-:S05]  /*0c80*/  VIADD R6, R40, 0x1 ;  /* 0x0000000128067836 */ /* 0x002fca0000000000 */
[----:B------:R0:W-:Y:S04]  /*0c90*/  STS.U16 [R39], R6 ;  /* 0x0000000627007388 */ /* 0x0001e80000000400 */
[----:B------:R-:W1:Y:S01]  /*0ca0*/  LDS.U16 R42, [R41] ;  /* 0x00000000292a7984 */ /* 0x000e620000000400 */
[----:B0-----:R-:W-:Y:S01]  /*0cb0*/  IMAD.SHL.U32 R6, R5, 0x400, RZ ;  /* 0x0000040005067824 */ /* 0x001fe200078e00ff */
        /* <DEDUP_REMOVED lines=127> */
[----:B0-----:R-:W-:Y:S01]  /*14b0*/  SHF.R.U32.HI R4, RZ, UR6, R30 ;  /* 0x00000006ff047c19 */ /* 0x001fe2000801161e */
[----:B------:R-:W0:Y:S03]  /*14c0*/  S2UR UR6, SR_CgaCtaId ;  /* 0x00000000000679c3 */ /* 0x000e260000008800 */
[----:B------:R-:W-:Y:S01]  /*14d0*/  LOP3.LUT R4, R4, UR4, RZ, 0xc0, !PT ;  /* 0x0000000404047c12 */ /* 0x000fe2000f8ec0ff */
[----:B------:R-:W-:-:S04]  /*14e0*/  UMOV UR4, 0x400 ;  /* 0x0000040000047882 */ /* 0x000fc80000000000 */
[----:B------:R-:W-:Y:S01]  /*14f0*/  IMAD.SHL.U32 R5, R4, 0x400, RZ ;  /* 0x0000040004057824 */ /* 0x000fe200078e00ff */
[----:B------:R-:W-:-:S04]  /*1500*/  SHF.R.U32.HI R4, RZ, 0x4, R4 ;  /* 0x00000004ff047819 */ /* 0x000fc80000011604 */
[----:B------:R-:W-:Y:S02]  /*1510*/  LOP3.LUT R8, R5, 0x7c00, RZ, 0xc0, !PT ;  /* 0x00007c0005087812 */ /* 0x000fe400078ec0ff */
[----:B------:R-:W-:-:S04]  /*1520*/  LOP3.LUT R71, R4, 0xffffffe, RZ, 0xc0, !PT ;  /* 0x0ffffffe04477812 */ /* 0x000fc800078ec0ff */
[----:B------:R-:W-:Y:S01]  /*1530*/  IADD3 R71, PT, PT, R71, R29, R8 ;  /* 0x0000001d47477210 */ /* 0x000fe20007ffe008 */
[----:B0-----:R-:W-:Y:S01]  /*1540*/  ULEA UR4, UR6, UR4, 0x18 ;  /* 0x0000000406047291 */ /* 0x001fe2000f8ec0ff */
[----:B-1----:R-:W-:-:S05]  /*1550*/  VIADD R6, R68, 0x1 ;  /* 0x0000000144067836 */ /* 0x002fca0000000000 */
[----:B------:R-:W-:Y:S04]  /*1560*/  STS.U16 [R67], R6 ;  /* 0x0000000643007388 */ /* 0x000fe80000000400 */
[----:B------:R-:W0:Y:S02]  /*1570*/  LDS.U16 R70, [R69] ;  /* 0x0000000045467984 */ /* 0x000e240000000400 */
[----:B0-----:R-:W-:-:S05]  /*1580*/  VIADD R4, R70, 0x1 ;  /* 0x0000000146047836 */ /* 0x001fca0000000000 */
[----:B------:R-:W-:Y:S04]  /*1590*/  STS.U16 [R69], R4 ;  /* 0x0000000445007388 */ /* 0x000fe80000000400 */
[----:B------:R-:W0:Y:S02]  /*15a0*/  LDS.U16 R72, [R71] ;  /* 0x0000000047487984 */ /* 0x000e240000000400 */
[----:B0-----:R-:W-:-:S05]  /*15b0*/  VIADD R6, R72, 0x1 ;  /* 0x0000000148067836 */ /* 0x001fca0000000000 */
[----:B------:R-:W-:Y:S01]  /*15c0*/  STS.U16 [R71], R6 ;  /* 0x0000000647007388 */ /* 0x000fe20000000400 */
[----:B------:R-:W-:Y:S06]  /*15d0*/  BAR.SYNC.DEFER_BLOCKING 0x0 ;  /* 0x0000000000007b1d */ /* 0x000fec0000010000 */
[----:B------:R-:W-:Y:S04]  /*15e0*/  LDS R73, [R31] ;  /* 0x000000001f497984 */ /* 0x000fe80000000800 */
[----:B------:R-:W0:Y:S04]  /*15f0*/  LDS R74, [R31+0x4] ;  /* 0x000004001f4a7984 */ /* 0x000e280000000800 */
        /* <DEDUP_REMOVED lines=13> */
[----:B------:R-:W1:Y:S01]  /*16d0*/  LDS R86, [R31+0x34] ;  /* 0x000034001f567984 */ /* 0x000e620000000800 */
[----:B--2---:R-:W-:-:S03]  /*16e0*/  IMAD.IADD R76, R76, 0x1, R75 ;  /* 0x000000014c4c7824 */ /* 0x004fc600078e024b */
[----:B------:R-:W2:Y:S01]  /*16f0*/  LDS R87, [R31+0x38] ;  /* 0x000038001f577984 */ /* 0x000ea20000000800 */
[----:B---3--:R-:W-:-:S03]  /*1700*/  IMAD.IADD R77, R77, 0x1, R76 ;  /* 0x000000014d4d7824 */ /* 0x008fc600078e024c */
[----:B------:R-:W3:Y:S01]  /*1710*/  LDS R88, [R31+0x3c] ;  /* 0x00003c001f587984 */ /* 0x000ee20000000800 */
[----:B----4-:R-:W-:-:S03]  /*1720*/  IMAD.IADD R78, R78, 0x1, R77 ;  /* 0x000000014e4e7824 */ /* 0x010fc600078e024d */
[----:B------:R-:W4:Y:S01]  /*1730*/  LDS R89, [R31+0x40] ;  /* 0x000040001f597984 */ /* 0x000f220000000800 */
[----:B-----5:R-:W-:-:S03]  /*1740*/  IMAD.IADD R79, R79, 0x1, R78 ;  /* 0x000000014f4f7824 */ /* 0x020fc600078e024e */
[----:B------:R-:W5:Y:S01]  /*1750*/  LDS R90, [R31+0x44] ;  /* 0x000044001f5a7984 */ /* 0x000f620000000800 */
[----:B------:R-:W-:-:S03]  /*1760*/  IMAD.IADD R80, R80, 0x1, R79 ;  /* 0x0000000150507824 */ /* 0x000fc600078e024f */
        /* <DEDUP_REMOVED lines=29> */
[----:B------:R-:W-:-:S04]  /*1940*/  IMAD.IADD R95, R95, 0x1, R94 ;  /* 0x000000015f5f7824 */ /* 0x000fc800078e025e */
[----:B0-----:R-:W-:-:S04]  /*1950*/  IMAD.IADD R96, R96, 0x1, R95 ;  /* 0x0000000160607824 */ /* 0x001fc800078e025f */
[----:B-1----:R-:W-:-:S04]  /*1960*/  IMAD.IADD R97, R97, 0x1, R96 ;  /* 0x0000000161617824 */ /* 0x002fc800078e0260 */
[----:B--2---:R-:W-:-:S04]  /*1970*/  IMAD.IADD R98, R98, 0x1, R97 ;  /* 0x0000000162627824 */ /* 0x004fc800078e0261 */
[----:B---3--:R-:W-:-:S04]  /*1980*/  IMAD.IADD R99, R99, 0x1, R98 ;  /* 0x0000000163637824 */ /* 0x008fc800078e0262 */
[----:B----4-:R-:W-:-:S04]  /*1990*/  IMAD.IADD R100, R100, 0x1, R99 ;  /* 0x0000000164647824 */ /* 0x010fc800078e0263 */
[----:B-----5:R-:W-:-:S04]  /*19a0*/  IMAD.IADD R101, R101, 0x1, R100 ;  /* 0x0000000165657824 */ /* 0x020fc800078e0264 */
[----:B------:R-:W-:-:S04]  /*19b0*/  IMAD.IADD R102, R102, 0x1, R101 ;  /* 0x0000000166667824 */ /* 0x000fc800078e0265 */
[----:B------:R-:W-:-:S04]  /*19c0*/  IMAD.IADD R103, R103, 0x1, R102 ;  /* 0x0000000167677824 */ /* 0x000fc800078e0266 */
[----:B------:R-:W-:-:S04]  /*19d0*/  IMAD.IADD R104, R104, 0x1, R103 ;  /* 0x0000000168687824 */ /* 0x000fc800078e0267 */
[----:B------:R-:W-:-:S05]  /*19e0*/  IMAD.IADD R106, R5, 0x1, R104 ;  /* 0x00000001056a7824 */ /* 0x000fca00078e0268 */
        /* <DEDUP_REMOVED lines=8> */
[----:B------:R-:W0:Y:S02]  /*1a70*/  SHFL.UP P0, R107, R108, 0x10, RZ ;  /* 0x060000006c6b7989 */ /* 0x000e2400000000ff */
[----:B0-----:R-:W-:Y:S01]  /*1a80*/  @P0 IMAD.IADD R107, R108, 0x1, R107 ;  /* 0x000000016c6b0824 */ /* 0x001fe200078e026b */
[----:B------:R-:W-:-:S03]  /*1a90*/  ISETP.NE.AND P0, PT, R105, 0x1, PT ;  /* 0x000000016900780c */ /* 0x000fc60003f05270 */
[----:B------:R-:W-:Y:S01]  /*1aa0*/  IMAD.IADD R106, R107, 0x1, -R106 ;  /* 0x000000016b6a7824 */ /* 0x000fe200078e0a6a */
[----:B------:R-:W-:Y:S01]  /*1ab0*/  @!P1 STS [R32+0x8400], R107 ;  /* 0x0084006b20009388 */ /* 0x000fe20000000800 */
[----:B------:R-:W-:Y:S01]  /*1ac0*/  BAR.SYNC.DEFER_BLOCKING 0x0 ;  /* 0x0000000000007b1d */ /* 0x000fe20000010000 */
[----:B------:R-:W-:-:S05]  /*1ad0*/  ISETP.NE.AND P1, PT, R105, 0x4, PT ;  /* 0x000000046900780c */ /* 0x000fca0003f25270 */
[----:B------:R-:W0:Y:S04]  /*1ae0*/  LDS.128 R4, [UR4+0x8400] ;  /* 0x00840004ff047984 */ /* 0x000e280008000c00 */
[----:B------:R-:W1:Y:S01]  /*1af0*/  LDS.128 R8, [UR4+0x8410] ;  /* 0x00841004ff087984 */ /* 0x000e620008000c00 */
[C---:B0-----:R-:W-:Y:S01]  /*1b00*/  SEL R35, R4.reuse, R35, !P0 ;  /* 0x0000002304237207 */ /* 0x041fe20004000000 */
[----:B------:R-:W-:Y:S01]  /*1b10*/  IMAD.IADD R5, R4, 0x1, R5 ;  /* 0x0000000104057824 */ /* 0x000fe200078e0205 */
[----:B------:R-:W-:-:S03]  /*1b20*/  ISETP.NE.AND P0, PT, R105, 0x2, PT ;  /* 0x000000026900780c */ /* 0x000fc60003f05270 */
[----:B------:R-:W-:Y:S01]  /*1b30*/  IMAD.IADD R6, R6, 0x1, R5 ;  /* 0x0000000106067824 */ /* 0x000fe200078e0205 */
[----:B------:R-:W-:Y:S02]  /*1b40*/  SEL R35, R5, R35, !P0 ;  /* 0x0000002305237207 */ /* 0x000fe40004000000 */
[----:B------:R-:W-:Y:S01]  /*1b50*/  ISETP.NE.AND P0, PT, R105, 0x3, PT ;  /* 0x000000036900780c */ /* 0x000fe20003f05270 */
[----:B------:R-:W-:-:S03]  /*1b60*/  IMAD.IADD R7, R7, 0x1, R6 ;  /* 0x0000000107077824 */ /* 0x000fc600078e0206 */
[----:B------:R-:W-:Y:S01]  /*1b70*/  SEL R35, R6, R35, !P0 ;  /* 0x0000002306237207 */ /* 0x000fe20004000000 */
[----:B-1----:R-:W-:Y:S01]  /*1b80*/  IMAD.IADD R8, R7, 0x1, R8 ;  /* 0x0000000107087824 */ /* 0x002fe200078e0208 */
[----:B------:R-:W-:Y:S02]  /*1b90*/  ISETP.NE.AND P0, PT, R105, 0x5, PT ;  /* 0x000000056900780c */ /* 0x000fe40003f05270 */
[----:B------:R-:W-:Y:S01]  /*1ba0*/  SEL R35, R7, R35, !P1 ;  /* 0x0000002307237207 */ /* 0x000fe20004800000 */
[----:B------:R-:W-:Y:S01]  /*1bb0*/  IMAD.IADD R9, R9, 0x1, R8 ;  /* 0x0000000109097824 */ /* 0x000fe200078e0208 */
[----:B------:R-:W-:Y:S02]  /*1bc0*/  ISETP.NE.AND P1, PT, R23, RZ, PT ;  /* 0x000000ff1700720c */ /* 0x000fe40003f25270 */
[----:B------:R-:W-:Y:S01]  /*1bd0*/  SEL R35, R8, R35, !P0 ;  /* 0x0000002308237207 */ /* 0x000fe20004000000 */
[----:B------:R-:W-:Y:S01]  /*1be0*/  IMAD.IADD R10, R10, 0x1, R9 ;  /* 0x000000010a0a7824 */ /* 0x000fe200078e0209 */
[----:B------:R-:W-:-:S02]  /*1bf0*/  ISETP.GT.U32.AND P0, PT, R0, 0x1f, PT ;  /* 0x0000001f0000780c */ /* 0x000fc40003f04070 */
[----:B------:R-:W-:Y:S01]  /*1c00*/  SEL R35, R9, R35, !P2 ;  /* 0x0000002309237207 */ /* 0x000fe20005000000 */
[----:B------:R-:W-:Y:S01]  /*1c10*/  IMAD.IADD R11, R11, 0x1, R10 ;  /* 0x000000010b0b7824 */ /* 0x000fe200078e020a */
[----:B------:R-:W-:Y:S02]  /*1c20*/  ISETP.GT.U32.OR P2, PT, R0, 0x1f, P1 ;  /* 0x0000001f0000780c */ /* 0x000fe40000f44470 */
[----:B------:R-:W-:Y:S02]  /*1c30*/  SEL R4, R106, RZ, P1 ;  /* 0x000000ff6a047207 */ /* 0x000fe40000800000 */
[----:B------:R-:W-:-:S05]  /*1c40*/  SEL R35, R10, R35, !P3 ;  /* 0x000000230a237207 */ /* 0x000fca0005800000 */
[----:B------:R-:W-:Y:S01]  /*1c50*/  @P0 IMAD.IADD R106, R35, 0x1, R4 ;  /* 0x00000001236a0824 */ /* 0x000fe200078e0204 */
[----:B------:R-:W-:-:S03]  /*1c60*/  ISETP.NE.AND P0, PT, R0, RZ, PT ;  /* 0x000000ff0000720c */ /* 0x000fc60003f05270 */
[----:B------:R-:W-:-:S05]  /*1c70*/  @!P2 IMAD.U32 R106, R11, 0x10000, RZ ;  /* 0x000100000b6aa824 */ /* 0x000fca00078e00ff */
[----:B------:R-:W-:Y:S01]  /*1c80*/  @!P2 STS [UR4+0x8428], R106 ;  /* 0x0084286aff00a988 */ /* 0x000fe20008000804 */
[----:B------:R-:W-:Y:S06]  /*1c90*/  BAR.SYNC.DEFER_BLOCKING 0x0 ;  /* 0x0000000000007b1d */ /* 0x000fec0000010000 */
[----:B------:R-:W0:Y:S02]  /*1ca0*/  LDS R4, [UR4+0x8428] ;  /* 0x00842804ff047984 */ /* 0x000e240008000800 */
[----:B0-----:R-:W-:-:S05]  /*1cb0*/  SEL R5, R4, RZ, P0 ;  /* 0x000000ff04057207 */ /* 0x001fca0000000000 */
[----:B------:R-:W-:-:S04]  /*1cc0*/  IMAD.IADD R4, R5, 0x1, R106 ;  /* 0x0000000105047824 */ /* 0x000fc800078e026a */
[--C-:B------:R-:W-:Y:S01]  /*1cd0*/  IMAD.IADD R6, R73, 0x1, R4.reuse ;  /* 0x0000000149067824 */ /* 0x100fe200078e0204 */
[----:B------:R-:W-:Y:S01]  /*1ce0*/  STS [R31], R4 ;  /* 0x000000041f007388 */ /* 0x000fe20000000800 */
[--C-:B------:R-:W-:Y:S02]  /*1cf0*/  IMAD.IADD R74, R74, 0x1, R4.reuse ;  /* 0x000000014a4a7824 */ /* 0x100fe400078e0204 */
[--C-:B------:R-:W-:Y:S01]  /*1d00*/  IMAD.IADD R8, R75, 0x1, R4.reuse ;  /* 0x000000014b087824 */ /* 0x100fe200078e0204 */
[----:B------:R-:W-:Y:S01]  /*1d10*/  STS [R31+0x4], R6 ;  /* 0x000004061f007388 */ /* 0x000fe20000000800 */
[--C-:B------:R-:W-:Y:S02]  /*1d20*/  IMAD.IADD R76, R76, 0x1, R4.reuse ;  /* 0x000000014c4c7824 */ /* 0x100fe400078e0204 */
[--C-:B------:R-:W-:Y:S01]  /*1d30*/  IMAD.IADD R10, R77, 0x1, R4.reuse ;  /* 0x000000014d0a7824 */ /* 0x100fe200078e0204 */
[----:B------:R-:W-:Y:S01]  /*1d40*/  STS [R31+0x8], R74 ;  /* 0x0000084a1f007388 */ /* 0x000fe20000000800 */
[----:B------:R-:W-:-:S02]  /*1d50*/  IMAD.IADD R78, R78, 0x1, R4 ;  /* 0x000000014e4e7824 */ /* 0x000fc400078e0204 */
[--C-:B------:R-:W-:Y:S01]  /*1d60*/  IMAD.IADD R106, R79, 0x1, R4.reuse ;  /* 0x000000014f6a7824 */ /* 0x100fe200078e0204 */
[----:B------:R-:W-:Y:S01]  /*1d70*/  STS [R31+0xc], R8 ;  /* 0x00000c081f007388 */ /* 0x000fe20000000800 */
        /* <DEDUP_REMOVED lines=36> */
[----:B------:R-:W-:-:S03]  /*1fc0*/  IMAD.IADD R104, R104, 0x1, R4 ;  /* 0x0000000168687824 */ /* 0x000fc600078e0204 */
[----:B------:R-:W-:Y:S04]  /*1fd0*/  STS [R31+0x40], R88 ;  /* 0x000040581f007388 */ /* 0x000fe80000000800 */
        /* <DEDUP_REMOVED lines=15> */
[----:B------:R-:W-:Y:S01]  /*20d0*/  STS [R31+0x80], R104 ;  /* 0x000080681f007388 */ /* 0x000fe20000000800 */
[----:B------:R-:W-:Y:S06]  /*20e0*/  BAR.SYNC.DEFER_BLOCKING 0x0 ;  /* 0x0000000000007b1d */ /* 0x000fec0000010000 */
[----:B------:R-:W0:Y:S04]  /*20f0*/  LDS.U16 R5, [R36] ;  /* 0x0000000024057984 */ /* 0x000e280000000400 */
[----:B------:R-:W1:Y:S04]  /*2100*/  LDS.U16 R37, [R37] ;  /* 0x0000000025257984 */ /* 0x000e680000000400 */
[----:B------:R-:W2:Y:S04]  /*2110*/  LDS.U16 R39, [R39] ;  /* 0x0000000027277984 */ /* 0x000ea80000000400 */
[----:B------:R-:W3:Y:S04]  /*2120*/  LDS.U16 R41, [R41] ;  /* 0x0000000029297984 */ /* 0x000ee80000000400 */
[----:B------:R-:W4:Y:S04]  /*2130*/  LDS.U16 R43, [R43] ;  /* 0x000000002b2b7984 */ /* 0x000f280000000400 */
[----:B------:R-:W5:Y:S04]  /*2140*/  LDS.U16 R45, [R45] ;  /* 0x000000002d2d7984 */ /* 0x000f680000000400 */
[----:B------:R-:W5:Y:S04]  /*2150*/  LDS.U16 R47, [R47] ;  /* 0x000000002f2f7984 */ /* 0x000f680000000400 */
[----:B------:R-:W5:Y:S04]  /*2160*/  LDS.U16 R49, [R49] ;  /* 0x0000000031317984 */ /* 0x000f680000000400 */
[----:B------:R-:W5:Y:S04]  /*2170*/  LDS.U16 R51, [R51] ;  /* 0x0000000033337984 */ /* 0x000f680000000400 */
[----:B------:R-:W5:Y:S04]  /*2180*/  LDS.U16 R53, [R53] ;  /* 0x0000000035357984 */ /* 0x000f680000000400 */
[----:B------:R-:W5:Y:S01]  /*2190*/  LDS.U16 R55, [R55] ;  /* 0x0000000037377984 */ /* 0x000f620000000400 */
[----:B0-----:R-:W-:-:S03]  /*21a0*/  IMAD.IADD R5, R34, 0x1, R5 ;  /* 0x0000000122057824 */ /* 0x001fc600078e0205 */
[----:B------:R-:W0:Y:S01]  /*21b0*/  LDS.U16 R57, [R57] ;  /* 0x0000000039397984 */ /* 0x000e220000000400 */
[----:B-1----:R-:W-:-:S03]  /*21c0*/  IMAD.IADD R37, R38, 0x1, R37 ;  /* 0x0000000126257824 */ /* 0x002fc600078e0225 */
[----:B------:R-:W1:Y:S01]  /*21d0*/  LDS.U16 R59, [R59] ;  /* 0x000000003b3b7984 */ /* 0x000e620000000400 */
[----:B--2---:R-:W-:-:S03]  /*21e0*/  IMAD.IADD R39, R40, 0x1, R39 ;  /* 0x0000000128277824 */ /* 0x004fc600078e0227 */
[----:B------:R-:W2:Y:S01]  /*21f0*/  LDS.U16 R61, [R61] ;  /* 0x000000003d3d7984 */ /* 0x000ea20000000400 */
[----:B---3--:R-:W-:-:S03]  /*2200*/  IMAD.IADD R41, R42, 0x1, R41 ;  /* 0x000000012a297824 */ /* 0x008fc600078e0229 */
[----:B------:R-:W3:Y:S01]  /*2210*/  LDS.U16 R63, [R63] ;  /* 0x000000003f3f7984 */ /* 0x000ee20000000400 */
[----:B----4-:R-:W-:-:S03]  /*2220*/  IMAD.IADD R43, R44, 0x1, R43 ;  /* 0x000000012c2b7824 */ /* 0x010fc600078e022b */
[----:B------:R-:W4:Y:S01]  /*2230*/  LDS.U16 R65, [R65] ;  /* 0x0000000041417984 */ /* 0x000f220000000400 */
[----:B-----5:R-:W-:-:S03]  /*2240*/  IMAD.IADD R45, R46, 0x1, R45 ;  /* 0x000000012e2d7824 */ /* 0x020fc600078e022d */
[----:B------:R-:W5:Y:S01]  /*2250*/  LDS.U16 R67, [R67] ;  /* 0x0000000043437984 */ /* 0x000f620000000400 */
[----:B------:R-:W-:-:S03]  /*2260*/  IMAD.IADD R47, R48, 0x1, R47 ;  /* 0x00000001302f7824 */ /* 0x000fc600078e022f */
[----:B------:R-:W5:Y:S01]  /*2270*/  LDS.U16 R69, [R69] ;  /* 0x0000000045457984 */ /* 0x000f620000000400 */
[----:B------:R-:W-:-:S03]  /*2280*/  IMAD.IADD R49, R50, 0x1, R49 ;  /* 0x0000000132317824 */ /* 0x000fc600078e0231 */
[----:B------:R-:W5:Y:S01]  /*2290*/  LDS.U16 R71, [R71] ;  /* 0x0000000047477984 */ /* 0x000f620000000400 */
[----:B------:R-:W-:Y:S02]  /*22a0*/  IMAD.IADD R51, R52, 0x1, R51 ;  /* 0x0000000134337824 */ /* 0x000fe400078e0233 */
[----:B------:R-:W-:Y:S02]  /*22b0*/  IMAD.IADD R53, R54, 0x1, R53 ;  /* 0x0000000136357824 */ /* 0x000fe400078e0235 */
[----:B------:R-:W-:Y:S02]  /*22c0*/  IMAD.IADD R55, R56, 0x1, R55 ;  /* 0x0000000138377824 */ /* 0x000fe400078e0237 */
[----:B0-----:R-:W-:Y:S02]  /*22d0*/  IMAD.IADD R57, R58, 0x1, R57 ;  /* 0x000000013a397824 */ /* 0x001fe400078e0239 */
[----:B-1----:R-:W-:Y:S02]  /*22e0*/  IMAD.IADD R59, R60, 0x1, R59 ;  /* 0x000000013c3b7824 */ /* 0x002fe400078e023b */
[----:B--2---:R-:W-:-:S02]  /*22f0*/  IMAD.IADD R61, R62, 0x1, R61 ;  /* 0x000000013e3d7824 */ /* 0x004fc400078e023d */
[----:B---3--:R-:W-:Y:S02]  /*2300*/  IMAD.IADD R63, R64, 0x1, R63 ;  /* 0x00000001403f7824 */ /* 0x008fe400078e023f */
[----:B----4-:R-:W-:Y:S02]  /*2310*/  IMAD.IADD R65, R66, 0x1, R65 ;  /* 0x0000000142417824 */ /* 0x010fe400078e0241 */
[----:B-----5:R-:W-:Y:S02]  /*2320*/  IMAD.IADD R67, R68, 0x1, R67 ;  /* 0x0000000144437824 */ /* 0x020fe400078e0243 */
[----:B------:R-:W-:Y:S02]  /*2330*/  IMAD.IADD R69, R70, 0x1, R69 ;  /* 0x0000000146457824 */ /* 0x000fe400078e0245 */
[----:B------:R-:W-:Y:S01]  /*2340*/  IMAD.IADD R71, R72, 0x1, R71 ;  /* 0x0000000148477824 */ /* 0x000fe200078e0247 */
[----:B------:R-:W-:Y:S06]  /*2350*/  BAR.SYNC.DEFER_BLOCKING 0x0 ;  /* 0x0000000000007b1d */ /* 0x000fec0000010000 */
[----:B------:R-:W-:Y:S05]  /*2360*/  BRA.U UP0, `(.L_x_219) ;  /* 0x0000000100f87547 */ /* 0x000fea000b800000 */
[----:B------:R-:W-:Y:S01]  /*2370*/  LEA R5, R5, UR4, 0x2 ;  /* 0x0000000405057c11 */ /* 0x000fe2000f8e10ff */
[----:B------:R-:W-:Y:S01]  /*2380*/  UIADD3 UR7, UPT, UPT, UR7, 0x6, URZ ;  /* 0x0000000607077890 */ /* 0x000fe2000fffe0ff */
[----:B------:R-:W-:Y:S01]  /*2390*/  LEA R4, R37, UR4, 0x2 ;  /* 0x0000000425047c11 */ /* 0x000fe2000f8e10ff */
[----:B------:R-:W-:Y:S01]  /*23a0*/  UIADD3 UR5, UPT, UPT, UR5, -0x6, URZ ;  /* 0xfffffffa05057890 */ /* 0x000fe2000fffe0ff */
[----:B------:R-:W-:Y:S01]  /*23b0*/  LEA R7, R39, UR4, 0x2 ;  /* 0x0000000427077c11 */ /* 0x000fe2000f8e10ff */
[----:B------:R0:W-:Y:S01]  /*23c0*/  STS [R5], R2 ;  /* 0x0000000205007388 */ /* 0x0001e20000000800 */
[----:B------:R-:W-:Y:S02]  /*23d0*/  LEA R6, R41, UR4, 0x2 ;  /* 0x0000000429067c11 */ /* 0x000fe4000f8e10ff */
[----:B------:R-:W-:Y:S01]  /*23e0*/  LEA R9, R43, UR4, 0x2 ;  /* 0x000000042b097c11 */ /* 0x000fe2000f8e10ff */
[----:B------:R1:W-:Y:S01]  /*23f0*/  STS [R4], R3 ;  /* 0x0000000304007388 */ /* 0x0003e20000000800 */
[----:B------:R-:W-:-:S02]  /*2400*/  LEA R8, R45, UR4, 0x2 ;  /* 0x000000042d087c11 */ /* 0x000fc4000f8e10ff */
[----:B------:R-:W-:Y:S01]  /*2410*/  LEA R11, R47, UR4, 0x2 ;  /* 0x000000042f0b7c11 */ /* 0x000fe2000f8e10ff */
[----:B------:R2:W-:Y:S01]  /*2420*/  STS [R7], R12 ;  /* 0x0000000c07007388 */ /* 0x0005e20000000800 */
[----:B------:R-:W-:Y:S02]  /*2430*/  LEA R10, R49, UR4, 0x2 ;  /* 0x00000004310a7c11 */ /* 0x000fe4000f8e10ff */
[----:B0-----:R-:W-:Y:S01]  /*2440*/  LEA R5, R51, UR4, 0x2 ;  /* 0x0000000433057c11 */ /* 0x001fe2000f8e10ff */
[----:B------:R0:W-:Y:S01]  /*2450*/  STS [R6], R13 ;  /* 0x0000000d06007388 */ /* 0x0001e20000000800 */
[----:B------:R-:W-:Y:S02]  /*2460*/  LEA R2, R53, UR4, 0x2 ;  /* 0x0000000435027c11 */ /* 0x000fe4000f8e10ff */
[----:B-1----:R-:W-:Y:S01]  /*2470*/  LEA R3, R55, UR4, 0x2 ;  /* 0x0000000437037c11 */ /* 0x002fe2000f8e10ff */
[----:B------:R1:W-:Y:S01]  /*2480*/  STS [R9], R14 ;  /* 0x0000000e09007388 */ /* 0x0003e20000000800 */
[----:B------:R-:W-:-:S02]  /*2490*/  LEA R4, R57, UR4, 0x2 ;  /* 0x0000000439047c11 */ /* 0x000fc4000f8e10ff */
[----:B--2---:R-:W-:Y:S01]  /*24a0*/  LEA R7, R59, UR4, 0x2 ;  /* 0x000000043b077c11 */ /* 0x004fe2000f8e10ff */
[----:B------:R2:W-:Y:S01]  /*24b0*/  STS [R8], R15 ;  /* 0x0000000f08007388 */ /* 0x0005e20000000800 */
[----:B0-----:R-:W-:-:S03]  /*24c0*/  LEA R6, R63, UR4, 0x2 ;  /* 0x000000043f067c11 */ /* 0x001fc6000f8e10ff */
[----:B------:R0:W-:Y:S01]  /*24d0*/  STS [R11], R16 ;  /* 0x000000100b007388 */ /* 0x0001e20000000800 */
[----:B-1----:R-:W-:-:S03]  /*24e0*/  LEA R9, R61, UR4, 0x2 ;  /* 0x000000043d097c11 */ /* 0x002fc6000f8e10ff */
[----:B------:R-:W-:Y:S01]  /*24f0*/  STS [R10], R17 ;  /* 0x000000110a007388 */ /* 0x000fe20000000800 */
[----:B--2---:R-:W-:-:S03]  /*2500*/  LEA R8, R67, UR4, 0x2 ;  /* 0x0000000443087c11 */ /* 0x004fc6000f8e10ff */
[----:B------:R1:W-:Y:S01]  /*2510*/  STS [R5], R18 ;  /* 0x0000001205007388 */ /* 0x0003e20000000800 */
[----:B0-----:R-:W-:-:S03]  /*2520*/  LEA R11, R65, UR4, 0x2 ;  /* 0x00000004410b7c11 */ /* 0x001fc6000f8e10ff */
[----:B------:R0:W-:Y:S04]  /*2530*/  STS [R2], R19 ;  /* 0x0000001302007388 */ /* 0x0001e80000000800 */
[----:B------:R2:W-:Y:S01]  /*2540*/  STS [R3], R20 ;  /* 0x0000001403007388 */ /* 0x0005e20000000800 */
[----:B-1----:R-:W-:-:S03]  /*2550*/  LEA R5, R69, UR4, 0x2 ;  /* 0x0000000445057c11 */ /* 0x002fc6000f8e10ff */
[----:B------:R2:W-:Y:S01]  /*2560*/  STS [R4], R21 ;  /* 0x0000001504007388 */ /* 0x0005e20000000800 */
[----:B0-----:R-:W-:-:S03]  /*2570*/  LEA R19, R71, UR4, 0x2 ;  /* 0x0000000447137c11 */ /* 0x001fc6000f8e10ff */
[----:B------:R2:W-:Y:S04]  /*2580*/  STS [R7], R22 ;  /* 0x0000001607007388 */ /* 0x0005e80000000800 */
[----:B------:R2:W-:Y:S04]  /*2590*/  STS [R9], R24 ;  /* 0x0000001809007388 */ /* 0x0005e80000000800 */
[----:B------:R2:W-:Y:S04]  /*25a0*/  STS [R6], R25 ;  /* 0x0000001906007388 */ /* 0x0005e80000000800 */
[----:B------:R2:W-:Y:S04]  /*25b0*/  STS [R11], R26 ;  /* 0x0000001a0b007388 */ /* 0x0005e80000000800 */
[----:B------:R2:W-:Y:S04]  /*25c0*/  STS [R8], R27 ;  /* 0x0000001b08007388 */ /* 0x0005e80000000800 */
[----:B------:R2:W-:Y:S04]  /*25d0*/  STS [R5], R28 ;  /* 0x0000001c05007388 */ /* 0x0005e80000000800 */
[----:B------:R2:W-:Y:S01]  /*25e0*/  STS [R19], R30 ;  /* 0x0000001e13007388 */ /* 0x0005e20000000800 */
[----:B------:R-:W-:Y:S06]  /*25f0*/  BAR.SYNC.DEFER_BLOCKING 0x0 ;  /* 0x0000000000007b1d */ /* 0x000fec0000010000 */
[----:B------:R2:W0:Y:S04]  /*2600*/  LDS R2, [R33] ;  /* 0x0000000021027984 */ /* 0x0004280000000800 */
[----:B------:R2:W1:Y:S04]  /*2610*/  LDS R3, [R33+0x4] ;  /* 0x0000040021037984 */ /* 0x0004680000000800 */
[----:B------:R2:W3:Y:S04]  /*2620*/  LDS R12, [R33+0x8] ;  /* 0x00000800210c7984 */ /* 0x0004e80000000800 */
[----:B------:R2:W4:Y:S04]  /*2630*/  LDS R13, [R33+0xc] ;  /* 0x00000c00210d7984 */ /* 0x0005280000000800 */
[----:B------:R2:W0:Y:S04]  /*2640*/  LDS R14, [R33+0x10] ;  /* 0x00001000210e7984 */ /* 0x0004280000000800 */
        /* <DEDUP_REMOVED lines=13> */
[----:B------:R2:W0:Y:S01]  /*2720*/  LDS R30, [R33+0x48] ;  /* 0x00004800211e7984 */ /* 0x0004220000000800 */
[----:B------:R-:W-:Y:S06]  /*2730*/  BAR.SYNC.DEFER_BLOCKING 0x0 ;  /* 0x0000000000007b1d */ /* 0x000fec0000010000 */
[----:B-1-34-:R-:W-:Y:S05]  /*2740*/  BRA `(.L_x_220) ;  /* 0xffffffdc00f87947 */ /* 0x01afea000383ffff */
.L_x_219:
[----:B------:R-:W-:Y:S01]  /*2750*/  LEA R5, R5, UR4, 0x2 ;  /* 0x0000000405057c11 */ /* 0x000fe2000f8e10ff */
[C---:B------:R-:W-:Y:S01]  /*2760*/  IMAD R33, R0.reuse, -0x48, R33 ;  /* 0xffffffb800217824 */ /* 0x040fe200078e0221 */
[----:B------:R-:W-:Y:S01]  /*2770*/  LEA R4, R37, UR4, 0x2 ;  /* 0x0000000425047c11 */ /* 0x000fe2000f8e10ff */
[C---:B------:R-:W-:Y:S01]  /*2780*/  VIADD R7, R0.reuse, 0x100 ;  /* 0x0000010000077836 */ /* 0x040fe20000000000 */
[----:B------:R-:W-:Y:S01]  /*2790*/  LEA R39, R39, UR4, 0x2 ;  /* 0x0000000427277c11 */ /* 0x000fe2000f8e10ff */
[----:B------:R0:W-:Y:S01]  /*27a0*/  STS [R5], R2 ;  /* 0x0000000205007388 */ /* 0x0001e20000000800 */
[----:B------:R-:W-:Y:S01]  /*27b0*/  LEA R6, R41, UR4, 0x2 ;  /* 0x0000000429067c11 */ /* 0x000fe2000f8e10ff */
[----:B------:R-:W-:Y:S01]  /*27c0*/  VIADD R9, R0, 0x200 ;  /* 0x0000020000097836 */ /* 0x000fe20000000000 */
[----:B------:R-:W-:Y:S01]  /*27d0*/  LEA R43, R43, UR4, 0x2 ;  /* 0x000000042b2b7c11 */ /* 0x000fe2000f8e10ff */
[----:B------:R1:W-:Y:S01]  /*27e0*/  STS [R4], R3 ;  /* 0x0000000304007388 */ /* 0x0003e20000000800 */
[----:B------:R-:W-:-:S02]  /*27f0*/  LEA R8, R45, UR4, 0x2 ;  /* 0x000000042d087c11 */ /* 0x000fc4000f8e10ff */
[----:B------:R-:W-:Y:S01]  /*2800*/  LEA R47, R47, UR4, 0x2 ;  /* 0x000000042f2f7c11 */ /* 0x000fe2000f8e10ff */
[----:B------:R-:W-:Y:S01]  /*2810*/  STS [R39], R12 ;  /* 0x0000000c27007388 */ /* 0x000fe20000000800 */
[----:B------:R-:W-:Y:S02]  /*2820*/  LEA R10, R49, UR4, 0x2 ;  /* 0x00000004310a7c11 */ /* 0x000fe4000f8e10ff */
[----:B------:R-:W-:Y:S01]  /*2830*/  LEA R51, R51, UR4, 0x2 ;  /* 0x0000000433337c11 */ /* 0x000fe2000f8e10ff */
[----:B------:R2:W-:Y:S01]  /*2840*/  STS [R6], R13 ;  /* 0x0000000d06007388 */ /* 0x0005e20000000800 */
[----:B0-----:R-:W-:Y:S02]  /*2850*/  LEA R2, R53, UR4, 0x2 ;  /* 0x0000000435027c11 */ /* 0x001fe4000f8e10ff */
[----:B------:R-:W-:Y:S01]  /*2860*/  LEA R55, R55, UR4, 0x2 ;  /* 0x0000000437377c11 */ /* 0x000fe2000f8e10ff */
[----:B------:R0:W-:Y:S01]  /*2870*/  STS [R43], R14 ;  /* 0x0000000e2b007388 */ /* 0x0001e20000000800 */
[----:B-1----:R-:W-:-:S02]  /*2880*/  LEA R4, R57, UR4, 0x2 ;  /* 0x0000000439047c11 */ /* 0x002fc4000f8e10ff */
[----:B------:R-:W-:Y:S01]  /*2890*/  LEA R59, R59, UR4, 0x2 ;  /* 0x000000043b3b7c11 */ /* 0x000fe2000f8e10ff */
[----:B------:R1:W-:Y:S01]  /*28a0*/  STS [R8], R15 ;  /* 0x0000000f08007388 */ /* 0x0003e20000000800 */
[----:B------:R-:W-:Y:S01]  /*28b0*/  LEA R61, R61, UR4, 0x2 ;  /* 0x000000043d3d7c11 */ /* 0x000fe2000f8e10ff */
[C---:B--2---:R-:W-:Y:S01]  /*28c0*/  VIADD R13, R0.reuse, 0x500 ;  /* 0x00000500000d7836 */ /* 0x044fe20000000000 */
[----:B------:R-:W-:Y:S01]  /*28d0*/  LEA R6, R63, UR4, 0x2 ;  /* 0x000000043f067c11 */ /* 0x000fe2000f8e10ff */
[----:B------:R2:W-:Y:S01]  /*28e0*/  STS [R47], R16 ;  /* 0x000000102f007388 */ /* 0x0005e20000000800 */
[----:B------:R-:W-:Y:S01]  /*28f0*/  LEA R65, R65, UR4, 0x2 ;  /* 0x0000000441417c11 */ /* 0x000fe2000f8e10ff */
[C---:B0-----:R-:W-:Y:S01]  /*2900*/  VIADD R14, R0.reuse, 0x600 ;  /* 0x00000600000e7836 */ /* 0x041fe20000000000 */
[----:B------:R-:W-:Y:S01]  /*2910*/  LEA R69, R69, UR4, 0x2 ;  /* 0x0000000445457c11 */ /* 0x000fe2000f8e10ff */
[----:B------:R0:W-:Y:S01]  /*2920*/  STS [R10], R17 ;  /* 0x000000110a007388 */ /* 0x0001e20000000800 */
[----:B------:R-:W-:Y:S01]  /*2930*/  LEA R71, R71, UR4, 0x2 ;  /* 0x0000000447477c11 */ /* 0x000fe2000f8e10ff */
[C---:B-1----:R-:W-:Y:S01]  /*2940*/  VIADD R15, R0.reuse, 0x700 ;  /* 0x00000700000f7836 */ /* 0x042fe20000000000 */
[----:B------:R-:W-:Y:S01]  /*2950*/  LEA R8, R67, UR4, 0x2 ;  /* 0x0000000443087c11 */ /* 0x000fe2000f8e10ff */
[----:B------:R-:W-:Y:S01]  /*2960*/  STS [R51], R18 ;  /* 0x0000001233007388 */ /* 0x000fe20000000800 */
[----:B------:R-:W1:Y:S01]  /*2970*/  LDCU.64 UR4, c[0x0][0x3a0] ;  /* 0x00007400ff0477ac */ /* 0x000e620008000a00 */
[C---:B------:R-:W-:Y:S01]  /*2980*/  LOP3.LUT R12, R0.reuse, 0x400, RZ, 0xfc, !PT ;  /* 0x00000400000c7812 */ /* 0x040fe200078efcff */
[C---:B--2---:R-:W-:Y:S01]  /*2990*/  VIADD R16, R0.reuse, 0xd00 ;  /* 0x00000d0000107836 */ /* 0x044fe20000000000 */
[----:B------:R2:W-:Y:S01]  /*29a0*/  STS [R2], R19 ;  /* 0x0000001302007388 */ /* 0x0005e20000000800 */
[----:B0-----:R-:W-:-:S03]  /*29b0*/  VIADD R10, R0, 0x300 ;  /* 0x00000300000a7836 */ /* 0x001fc60000000000 */
[----:B------:R-:W-:Y:S04]  /*29c0*/  STS [R55], R20 ;  /* 0x0000001437007388 */ /* 0x000fe80000000800 */
[----:B------:R-:W-:Y:S01]  /*29d0*/  STS [R4], R21 ;  /* 0x0000001504007388 */ /* 0x000fe20000000800 */
[----:B--2---:R-:W0:Y:S03]  /*29e0*/  LDC.64 R2, c[0x0][0x388] ;  /* 0x0000e200ff027b82 */ /* 0x004e260000000a00 */
[----:B------:R-:W-:Y:S01]  /*29f0*/  STS [R59], R22 ;  /* 0x000000163b007388 */ /* 0x000fe20000000800 */
[----:B-1----:R-:W-:-:S03]  /*2a00*/  ISETP.GE.U32.AND P2, PT, R7, UR4, PT ;  /* 0x0000000407007c0c */ /* 0x002fc6000bf46070 */
[----:B------:R-:W-:Y:S01]  /*2a10*/  STS [R61], R24 ;  /* 0x000000183d007388 */ /* 0x000fe20000000800 */
[----:B------:R-:W-:Y:S02]  /*2a20*/  ISETP.GE.U32.AND P3, PT, R9, UR4, PT ;  /* 0x0000000409007c0c */ /* 0x000fe4000bf66070 */
[----:B------:R-:W-:Y:S01]  /*2a30*/  ISETP.GE.U32.AND P6, PT, R10, UR4, PT ;  /* 0x000000040a007c0c */ /* 0x000fe2000bfc6070 */
[----:B------:R-:W-:Y:S01]  /*2a40*/  STS [R6], R25 ;  /* 0x0000001906007388 */ /* 0x000fe20000000800 */
[----:B------:R-:W-:Y:S02]  /*2a50*/  ISETP.GE.U32.AND.EX P3, PT, RZ, UR5, PT, P3 ;  /* 0x00000005ff007c0c */ /* 0x000fe4000bf66130 */
[----:B------:R-:W-:Y:S01]  /*2a60*/  ISETP.GE.U32.AND.EX P2, PT, RZ, UR5, PT, P2 ;  /* 0x00000005ff007c0c */ /* 0x000fe2000bf46120 */
[----:B------:R-:W-:Y:S01]  /*2a70*/  STS [R65], R26 ;  /* 0x0000001a41007388 */ /* 0x000fe20000000800 */
[----:B------:R-:W-:Y:S02]  /*2a80*/  ISETP.GE.U32.AND P1, PT, R13, UR4, PT ;  /* 0x000000040d007c0c */ /* 0x000fe4000bf26070 */
[----:B------:R-:W-:Y:S01]  /*2a90*/  ISETP.GE.U32.AND.EX P6, PT, RZ, UR5, PT, P6 ;  /* 0x00000005ff007c0c */ /* 0x000fe2000bfc6160 */
[----:B------:R-:W-:Y:S01]  /*2aa0*/  STS [R8], R27 ;  /* 0x0000001b08007388 */ /* 0x000fe20000000800 */
[----:B------:R-:W-:-:S02]  /*2ab0*/  ISETP.GE.U32.AND.EX P1, PT, RZ, UR5, PT, P1 ;  /* 0x00000005ff007c0c */ /* 0x000fc4000bf26110 */
[----:B------:R-:W-:Y:S01]  /*2ac0*/  ISETP.GE.U32.AND P5, PT, R12, UR4, PT ;  /* 0x000000040c007c0c */ /* 0x000fe2000bfa6070 */
[----:B------:R-:W-:Y:S01]  /*2ad0*/  STS [R69], R28 ;  /* 0x0000001c45007388 */ /* 0x000fe20000000800 */
[----:B------:R-:W-:Y:S01]  /*2ae0*/  ISETP.GE.U32.AND P4, PT, R15, UR4, PT ;  /* 0x000000040f007c0c */ /* 0x000fe2000bf86070 */
[----:B0-----:R-:W-:Y:S01]  /*2af0*/  IMAD.WIDE.U32 R2, R0, 0x4, R2 ;  /* 0x0000000400027825 */ /* 0x001fe200078e0002 */
[----:B------:R-:W-:Y:S01]  /*2b00*/  ISETP.GE.U32.AND.EX P5, PT, RZ, UR5, PT, P5 ;  /* 0x00000005ff007c0c */ /* 0x000fe2000bfa6150 */
[----:B------:R-:W-:Y:S01]  /*2b10*/  STS [R71], R30 ;  /* 0x0000001e47007388 */ /* 0x000fe20000000800 */
[----:B------:R-:W-:Y:S01]  /*2b20*/  BAR.SYNC.DEFER_BLOCKING 0x0 ;  /* 0x0000000000007b1d */ /* 0x000fe20000010000 */
[----:B------:R-:W-:Y:S01]  /*2b30*/  ISETP.GE.U32.AND P0, PT, R14, UR4, PT ;  /* 0x000000040e007c0c */ /* 0x000fe2000bf06070 */
[C---:B------:R-:W-:Y:S01]  /*2b40*/  VIADD R14, R0.reuse, 0x900 ;  /* 0x00000900000e7836 */ /* 0x040fe20000000000 */
[----:B------:R-:W-:Y:S02]  /*2b50*/  LOP3.LUT R12, R0, 0x800, RZ, 0xfc, !PT ;  /* 0x00000800000c7812 */ /* 0x000fe400078efcff */
[----:B------:R-:W-:-:S02]  /*2b60*/  ISETP.GE.U32.AND.EX P0, PT, RZ, UR5, PT, P0 ;  /* 0x00000005ff007c0c */ /* 0x000fc4000bf06100 */
[----:B------:R-:W-:Y:S01]  /*2b70*/  ISETP.GE.U32.AND.EX P4, PT, RZ, UR5, PT, P4 ;  /* 0x00000005ff007c0c */ /* 0x000fe2000bf86140 */
[----:B------:R-:W0:Y:S04]  /*2b80*/  LDS R5, [R33+0x800] ;  /* 0x0008000021057984 */ /* 0x000e280000000800 */
[----:B------:R-:W1:Y:S04]  /*2b90*/  LDS R4, [R33+0x400] ;  /* 0x0004000021047984 */ /* 0x000e680000000800 */
[----:B------:R-:W2:Y:S04]  /*2ba0*/  LDS R6, [R33+0xc00] ;  /* 0x000c000021067984 */ /* 0x000ea80000000800 */
[----:B------:R-:W3:Y:S04]  /*2bb0*/  LDS R8, [R33+0x1400] ;  /* 0x0014000021087984 */ /* 0x000ee80000000800 */
[----:B------:R-:W4:Y:S04]  /*2bc0*/  LDS R7, [R33+0x1000] ;  /* 0x0010000021077984 */ /* 0x000f280000000800 */
[----:B------:R-:W5:Y:S04]  /*2bd0*/  LDS R9, [R33+0x1800] ;  /* 0x0018000021097984 */ /* 0x000f680000000800 */
[----:B------:R-:W5:Y:S01]  /*2be0*/  LDS R10, [R33+0x1c00] ;  /* 0x001c0000210a7984 */ /* 0x000f620000000800 */
[----:B0-----:R-:W-:-:S03]  /*2bf0*/  @!P3 LOP3.LUT R13, R5, 0x80000000, RZ, 0x3c, !PT ;  /* 0x80000000050db812 */ /* 0x001fc600078e3cff */
[----:B------:R-:W-:Y:S01]  /*2c00*/  LDS R5, [R33+0x2400] ;  /* 0x0024000021057984 */ /* 0x000fe20000000800 */
[----:B-1----:R-:W-:-:S03]  /*2c10*/  @!P2 LOP3.LUT R11, R4, 0x80000000, RZ, 0x3c, !PT ;  /* 0x80000000040ba812 */ /* 0x002fc600078e3cff */
[----:B------:R-:W0:Y:S01]  /*2c20*/  LDS R4, [R33+0x2000] ;  /* 0x0020000021047984 */ /* 0x000e220000000800 */
[----:B--2---:R-:W-:-:S03]  /*2c30*/  @!P6 LOP3.LUT R15, R6, 0x80000000, RZ, 0x3c, !PT ;  /* 0x80000000060fe812 */ /* 0x004fc600078e3cff */
[----:B------:R-:W-:Y:S01]  /*2c40*/  @!P2 STG.E desc[UR8][R2.64+0x400], R11 ;  /* 0x0004000b0200a986 */ /* 0x000fe2000c101908 */
[----:B------:R-:W-:Y:S01]  /*2c50*/  ISETP.GE.U32.AND P2, PT, R12, UR4, PT ;  /* 0x000000040c007c0c */ /* 0x000fe2000bf46070 */
[----:B------:R-:W-:Y:S01]  /*2c60*/  VIADD R12, R0, 0xa00 ;  /* 0x00000a00000c7836 */ /* 0x000fe20000000000 */
[----:B---3--:R-:W-:Y:S01]  /*2c70*/  @!P1 LOP3.LUT R19, R8, 0x80000000, RZ, 0x3c, !PT ;  /* 0x8000000008139812 */ /* 0x008fe200078e3cff */
[----:B------:R-:W-:Y:S01]  /*2c80*/  LDS R11, [R33+0x2800] ;  /* 0x00280000210b7984 */ /* 0x000fe20000000800 */
[----:B------:R-:W-:Y:S02]  /*2c90*/  ISETP.GE.U32.AND.EX P2, PT, RZ, UR5, PT, P2 ;  /* 0x00000005ff007c0c */ /* 0x000fe4000bf46120 */
[----:B----4-:R-:W-:Y:S01]  /*2ca0*/  @!P5 LOP3.LUT R17, R7, 0x80000000, RZ, 0x3c, !PT ;  /* 0x800000000711d812 */ /* 0x010fe200078e3cff */
[----:B------:R-:W-:Y:S01]  /*2cb0*/  LDS R6, [R33+0x2c00] ;  /* 0x002c000021067984 */ /* 0x000fe20000000800 */
[----:B-----5:R-:W-:-:S03]  /*2cc0*/  @!P0 LOP3.LUT R21, R9, 0x80000000, RZ, 0x3c, !PT ;  /* 0x8000000009158812 */ /* 0x020fc600078e3cff */
[----:B------:R-:W-:Y:S01]  /*2cd0*/  @!P1 STG.E desc[UR8][R2.64+0x1400], R19 ;  /* 0x0014001302009986 */ /* 0x000fe2000c101908 */
[----:B------:R-:W-:-:S03]  /*2ce0*/  ISETP.GE.U32.AND P1, PT, R0, UR4, PT ;  /* 0x0000000400007c0c */ /* 0x000fc6000bf26070 */
[----:B------:R-:W1:Y:S01]  /*2cf0*/  LDS R7, [R33+0x3000] ;  /* 0x0030000021077984 */ /* 0x000e620000000800 */
[----:B------:R-:W-:-:S03]  /*2d00*/  ISETP.GE.U32.AND.EX P1, PT, RZ, UR5, PT, P1 ;  /* 0x00000005ff007c0c */ /* 0x000fc6000bf26110 */
[----:B------:R-:W-:Y:S01]  /*2d10*/  @!P3 STG.E desc[UR8][R2.64+0x800], R13 ;  /* 0x0008000d0200b986 */ /* 0x000fe2000c101908 */
[----:B------:R-:W-:Y:S01]  /*2d20*/  ISETP.GE.U32.AND P3, PT, R14, UR4, PT ;  /* 0x000000040e007c0c */ /* 0x000fe2000bf66070 */
[----:B------:R-:W-:Y:S02]  /*2d30*/  VIADD R14, R0, 0xb00 ;  /* 0x00000b00000e7836 */ /* 0x000fe40000000000 */
[----:B------:R2:W-:Y:S01]  /*2d40*/  @!P6 STG.E desc[UR8][R2.64+0xc00], R15 ;  /* 0x000c000f0200e986 */ /* 0x0005e2000c101908 */
[----:B------:R-:W-:Y:S02]  /*2d50*/  ISETP.GE.U32.AND P6, PT, R12, UR4, PT ;  /* 0x000000040c007c0c */ /* 0x000fe4000bfc6070 */
[----:B------:R-:W-:Y:S01]  /*2d60*/  LOP3.LUT R12, R0, 0xc00, RZ, 0xfc, !PT ;  /* 0x00000c00000c7812 */ /* 0x000fe200078efcff */
[----:B------:R0:W-:Y:S01]  /*2d70*/  @!P5 STG.E desc[UR8][R2.64+0x1000], R17 ;  /* 0x001000110200d986 */ /* 0x0001e2000c101908 */
[----:B------:R-:W-:Y:S02]  /*2d80*/  ISETP.GE.U32.AND.EX P3, PT, RZ, UR5, PT, P3 ;  /* 0x00000005ff007c0c */ /* 0x000fe4000bf66130 */
[----:B------:R-:W-:Y:S01]  /*2d90*/  ISETP.GE.U32.AND P5, PT, R14, UR4, PT ;  /* 0x000000040e007c0c */ /* 0x000fe2000bfa6070 */
[----:B------:R-:W-:Y:S01]  /*2da0*/  @!P0 STG.E desc[UR8][R2.64+0x1800], R21 ;  /* 0x0018001502008986 */ /* 0x000fe2000c101908 */
[----:B------:R-:W-:-:S02]  /*2db0*/  ISETP.GE.U32.AND P0, PT, R12, UR4, PT ;  /* 0x000000040c007c0c */ /* 0x000fc4000bf06070 */
[----:B--2---:R-:W-:Y:S01]  /*2dc0*/  @!P4 LOP3.LUT R15, R10, 0x80000000, RZ, 0x3c, !PT ;  /* 0x800000000a0fc812 */ /* 0x004fe200078e3cff */
[----:B------:R-:W2:Y:S01]  /*2dd0*/  LDS R8, [R33+0x3400] ;  /* 0x0034000021087984 */ /* 0x000ea20000000800 */
[----:B------:R-:W-:Y:S02]  /*2de0*/  ISETP.GE.U32.AND.EX P0, PT, RZ, UR5, PT, P0 ;  /* 0x00000005ff007c0c */ /* 0x000fe4000bf06100 */
[----:B0-----:R-:W-:Y:S01]  /*2df0*/  @!P2 LOP3.LUT R17, R4, 0x80000000, RZ, 0x3c, !PT ;  /* 0x800000000411a812 */ /* 0x001fe200078e3cff */
[----:B------:R-:W0:Y:S02]  /*2e00*/  LDS R9, [R33+0x3800] ;  /* 0x0038000021097984 */ /* 0x000e240000000800 */
[----:B------:R-:W-:Y:S01]  /*2e10*/  @!P3 LOP3.LUT R5, R5, 0x80000000, RZ, 0x3c, !PT ;  /* 0x800000000505b812 */ /* 0x000fe200078e3cff */
[----:B------:R-:W-:Y:S01]  /*2e20*/  VIADD R4, R0, 0xe00 ;  /* 0x00000e0000047836 */ /* 0x000fe20000000000 */
[----:B------:R-:W3:Y:S04]  /*2e30*/  LDS R10, [R33+0x3c00] ;  /* 0x003c0000210a7984 */ /* 0x000ee80000000800 */
[----:B------:R-:W4:Y:S04]  /*2e40*/  LDS R12, [R33+0x4000] ;  /* 0x00400000210c7984 */ /* 0x000f280000000800 */
[----:B------:R-:W5:Y:S01]  /*2e50*/  LDS R13, [R33+0x4400] ;  /* 0x00440000210d7984 */ /* 0x000f620000000800 */
[----:B-1----:R-:W-:-:S03]  /*2e60*/  @!P0 LOP3.LUT R7, R7, 0x80000000, RZ, 0x3c, !PT ;  /* 0x8000000007078812 */ /* 0x002fc600078e3cff */
[----:B------:R-:W1:Y:S04]  /*2e70*/  @!P1 LDS R14, [R33] ;  /* 0x00000000210e9984 */ /* 0x000e680000000800 */
[----:B------:R2:W-:Y:S01]  /*2e80*/  @!P4 STG.E desc[UR8][R2.64+0x1c00], R15 ;  /* 0x001c000f0200c986 */ /* 0x0005e2000c101908 */
[----:B------:R-:W-:Y:S02]  /*2e90*/  ISETP.GE.U32.AND.EX P4, PT, RZ, UR5, PT, P6 ;  /* 0x00000005ff007c0c */ /* 0x000fe4000bf86160 */
[----:B------:R-:W-:Y:S01]  /*2ea0*/  ISETP.GE.U32.AND.EX P6, PT, RZ, UR5, PT, P5 ;  /* 0x00000005ff007c0c */ /* 0x000fe2000bfc6150 */
[----:B------:R-:W-:Y:S01]  /*2eb0*/  @!P3 STG.E desc[UR8][R2.64+0x2400], R5 ;  /* 0x002400050200b986 */ /* 0x000fe2000c101908 */
[----:B------:R-:W-:-:S03]  /*2ec0*/  ISETP.GE.U32.AND P5, PT, R16, UR4, PT ;  /* 0x0000000410007c0c */ /* 0x000fc6000bfa6070 */
[----:B------:R0:W-:Y:S01]  /*2ed0*/  @!P2 STG.E desc[UR8][R2.64+0x2000], R17 ;  /* 0x002000110200a986 */ /* 0x0001e2000c101908 */
[----:B------:R-:W-:Y:S02]  /*2ee0*/  ISETP.GE.U32.AND P2, PT, R4, UR4, PT ;  /* 0x0000000404007c0c */ /* 0x000fe4000bf46070 */
[C---:B------:R-:W-:Y:S01]  /*2ef0*/  LOP3.LUT R4, R0.reuse, 0x1000, RZ, 0xfc, !PT ;  /* 0x0000100000047812 */ /* 0x040fe200078efcff */
[----:B--2---:R-:W-:Y:S01]  /*2f00*/  VIADD R15, R0, 0xf00 ;  /* 0x00000f00000f7836 */ /* 0x004fe20000000000 */
[----:B------:R-:W-:Y:S01]  /*2f10*/  ISETP.GE.U32.AND.EX P5, PT, RZ, UR5, PT, P5 ;  /* 0x00000005ff007c0c */ /* 0x000fe2000bfa6150 */
[----:B------:R-:W-:Y:S01]  /*2f20*/  @!P0 STG.E desc[UR8][R2.64+0x3000], R7 ;  /* 0x0030000702008986 */ /* 0x000fe2000c101908 */
[----:B------:R-:W-:Y:S02]  /*2f30*/  @!P4 LOP3.LUT R11, R11, 0x80000000, RZ, 0x3c, !PT ;  /* 0x800000000b0bc812 */ /* 0x000fe400078e3cff */
[----:B------:R-:W-:Y:S02]  /*2f40*/  ISETP.GE.U32.AND P3, PT, R15, UR4, PT ;  /* 0x000000040f007c0c */ /* 0x000fe4000bf66070 */
[----:B------:R-:W-:Y:S01]  /*2f50*/  @!P6 LOP3.LUT R15, R6, 0x80000000, RZ, 0x3c, !PT ;  /* 0x80000000060fe812 */ /* 0x000fe200078e3cff */
[----:B------:R-:W-:Y:S01]  /*2f60*/  VIADD R6, R0, 0x1100 ;  /* 0x0000110000067836 */ /* 0x000fe20000000000 */
[----:B------:R3:W-:Y:S01]  /*2f70*/  @!P4 STG.E desc[UR8][R2.64+0x2800], R11 ;  /* 0x0028000b0200c986 */ /* 0x0007e2000c101908 */
[----:B------:R-:W-:Y:S01]  /*2f80*/  ISETP.GE.U32.AND P4, PT, R4, UR4, PT ;  /* 0x0000000404007c0c */ /* 0x000fe2000bf86070 */
[----:B------:R-:W-:Y:S01]  /*2f90*/  VIADD R0, R0, 0x1200 ;  /* 0x0000120000007836 */ /* 0x000fe20000000000 */
[----:B------:R-:W-:Y:S01]  /*2fa0*/  ISETP.GE.U32.AND.EX P2, PT, RZ, UR5, PT, P2 ;  /* 0x00000005ff007c0c */ /* 0x000fe2000bf46120 */
[----:B------:R4:W-:Y:S01]  /*2fb0*/  @!P6 STG.E desc[UR8][R2.64+0x2c00], R15 ;  /* 0x002c000f0200e986 */ /* 0x0009e2000c101908 */
[----:B------:R-:W-:-:S02]  /*2fc0*/  ISETP.GE.U32.AND P6, PT, R6, UR4, PT ;  /* 0x0000000406007c0c */ /* 0x000fc4000bfc6070 */
[----:B------:R-:W-:Y:S02]  /*2fd0*/  ISETP.GE.U32.AND.EX P3, PT, RZ, UR5, PT, P3 ;  /* 0x00000005ff007c0c */ /* 0x000fe4000bf66130 */
[----:B------:R-:W-:Y:S02]  /*2fe0*/  ISETP.GE.U32.AND.EX P4, PT, RZ, UR5, PT, P4 ;  /* 0x00000005ff007c0c */ /* 0x000fe4000bf86140 */
[----:B------:R-:W-:Y:S02]  /*2ff0*/  ISETP.GE.U32.AND.EX P6, PT, RZ, UR5, PT, P6 ;  /* 0x00000005ff007c0c */ /* 0x000fe4000bfc6160 */
[----:B------:R-:W-:Y:S02]  /*3000*/  ISETP.GE.U32.AND P0, PT, R0, UR4, PT ;  /* 0x0000000400007c0c */ /* 0x000fe4000bf06070 */
[----:B0-----:R-:W-:Y:S02]  /*3010*/  @!P5 LOP3.LUT R17, R8, 0x80000000, RZ, 0x3c, !PT ;  /* 0x800000000811d812 */ /* 0x001fe400078e3cff */
[----:B------:R-:W-:-:S02]  /*3020*/  ISETP.GE.U32.AND.EX P0, PT, RZ, UR5, PT, P0 ;  /* 0x00000005ff007c0c */ /* 0x000fc4000bf06100 */
[----:B------:R-:W-:Y:S01]  /*3030*/  @!P2 LOP3.LUT R9, R9, 0x80000000, RZ, 0x3c, !PT ;  /* 0x800000000909a812 */ /* 0x000fe200078e3cff */
[----:B------:R0:W-:Y:S01]  /*3040*/  @!P5 STG.E desc[UR8][R2.64+0x3400], R17 ;  /* 0x003400110200d986 */ /* 0x0001e2000c101908 */
[----:B---3--:R-:W-:Y:S02]  /*3050*/  @!P3 LOP3.LUT R11, R10, 0x80000000, RZ, 0x3c, !PT ;  /* 0x800000000a0bb812 */ /* 0x008fe400078e3cff */
[----:B----4-:R-:W-:Y:S01]  /*3060*/  @!P4 LOP3.LUT R15, R12, 0x80000000, RZ, 0x3c, !PT ;  /* 0x800000000c0fc812 */ /* 0x010fe200078e3cff */
[----:B------:R0:W-:Y:S01]  /*3070*/  @!P2 STG.E desc[UR8][R2.64+0x3800], R9 ;  /* 0x003800090200a986 */ /* 0x0001e2000c101908 */
[----:B-----5:R-:W-:Y:S02]  /*3080*/  @!P6 LOP3.LUT R13, R13, 0x80000000, RZ, 0x3c, !PT ;  /* 0x800000000d0de812 */ /* 0x020fe400078e3cff */
[----:B-1----:R-:W-:Y:S01]  /*3090*/  @!P1 LOP3.LUT R5, R14, 0x80000000, RZ, 0x3c, !PT ;  /* 0x800000000e059812 */ /* 0x002fe200078e3cff */
[----:B------:R0:W-:Y:S04]  /*30a0*/  @!P3 STG.E desc[UR8][R2.64+0x3c00], R11 ;  /* 0x003c000b0200b986 */ /* 0x0001e8000c101908 */
[----:B------:R0:W-:Y:S04]  /*30b0*/  @!P4 STG.E desc[UR8][R2.64+0x4000], R15 ;  /* 0x0040000f0200c986 */ /* 0x0001e8000c101908 */
[----:B------:R0:W-:Y:S04]  /*30c0*/  @!P6 STG.E desc[UR8][R2.64+0x4400], R13 ;  /* 0x0044000d0200e986 */ /* 0x0001e8000c101908 */
[----:B------:R0:W-:Y:S01]  /*30d0*/  @!P1 STG.E desc[UR8][R2.64], R5 ;  /* 0x0000000502009986 */ /* 0x0001e2000c101908 */
[----:B------:R-:W-:Y:S05]  /*30e0*/  @P0 EXIT ;  /* 0x000000000000094d */ /* 0x000fea0003800000 */
[----:B------:R-:W0:Y:S02]  /*30f0*/  LDS R33, [R33+0x4800] ;  /* 0x0048000021217984 */ /* 0x000e240000000800 */
[----:B0-----:R-:W-:-:S05]  /*3100*/  LOP3.LUT R5, R33, 0x80000000, RZ, 0x3c, !PT ;  /* 0x8000000021057812 */ /* 0x001fca00078e3cff */
[----:B------:R-:W-:Y:S01]  /*3110*/  STG.E desc[UR8][R2.64+0x4800], R5 ;  /* 0x0048000502007986 */ /* 0x000fe2000c101908 */
[----:B------:R-:W-:Y:S05]  /*3120*/  EXIT ;  /* 0x000000000000794d */ /* 0x000fea0003800000 */
.L_x_221:
        /* <DEDUP_REMOVED lines=13> */
.L_x_957:


//--------------------- .text._ZN3cub18CUB_300001_SM_10006detail9transform16transform_kernelINS2_10policy_hubILb1EN4cuda3std3__45tupleIJN6thrust24THRUST_300001_SM_1000_NS10device_ptrIfEEEEEE10policy1000El14custom_functorNSB_IiEEJPfEEEvT0_iT1_T2_DpNS2_10kernel_argIT3_EE --------------------------
	.section	.text._ZN3cub18CUB_300001_SM_10006detail9transform16transform_kernelINS2_10policy_hubILb1EN4cuda3std3__45tupleIJN6thrust24THRUST_300001_SM_1000_NS10device_ptrIfEEEEEE10policy1000El14custom_functorNSB_IiEEJPfEEEvT0_iT1_T2_DpNS2_10kernel_argIT3_EE,"ax",@progbits
	.align	128
        .global         _ZN3cub18CUB_300001_SM_10006detail9transform16transform_kernelINS2_10policy_hubILb1EN4cuda3std3__45tupleIJN6thrust24THRUST_300001_SM_1000_NS10device_ptrIfEEEEEE10policy1000El14custom_functorNSB_IiEEJPfEEEvT0_iT1_T2_DpNS2_10kernel_argIT3_EE
        .type           _ZN3cub18CUB_300001_SM_10006detail9transform16transform_kernelINS2_10policy_hubILb1EN4cuda3std3__45tupleIJN6thrust24THRUST_300001_SM_1000_NS10device_ptrIfEEEEEE10policy1000El14custom_functorNSB_IiEEJPfEEEvT0_iT1_T2_DpNS2_10kernel_argIT3_EE,@function
        .size           _ZN3cub18CUB_300001_SM_10006detail9transform16transform_kernelINS2_10policy_hubILb1EN4cuda3std3__45tupleIJN6thrust24THRUST_300001_SM_1000_NS10device_ptrIfEEEEEE10policy1000El14custom_functorNSB_IiEEJPfEEEvT0_iT1_T2_DpNS2_10kernel_argIT3_EE,(.L_x_952 - _ZN3cub18CUB_300001_SM_10006detail9transform16transform_kernelINS2_10policy_hubILb1EN4cuda3std3__45tupleIJN6thrust24THRUST_300001_SM_1000_NS10device_ptrIfEEEEEE10policy1000El14custom_functorNSB_IiEEJPfEEEvT0_iT1_T2_DpNS2_10kernel_argIT3_EE)
        .other          _ZN3cub18CUB_300001_SM_10006detail9transform16transform_kernelINS2_10policy_hubILb1EN4cuda3std3__45tupleIJN6thrust24THRUST_300001_SM_1000_NS10device_ptrIfEEEEEE10policy1000El14custom_functorNSB_IiEEJPfEEEvT0_iT1_T2_DpNS2_10kernel_argIT3_EE,@"STO_CUDA_ENTRY STV_DEFAULT"
_ZN3cub18CUB_300001_SM_10006detail9transform16transform_kernelINS2_10policy_hubILb1EN4cuda3std3__45tupleIJN6thrust24THRUST_300001_SM_1000_NS10device_ptrIfEEEEEE10policy1000El14custom_functorNSB_IiEEJPfEEEvT0_iT1_T2_DpNS2_10kernel_argIT3_EE:
.text._ZN3cub18CUB_300001_SM_10006detail9transform16transform_kernelINS2_10policy_hubILb1EN4cuda3std3__45tupleIJN6thrust24THRUST_300001_SM_1000_NS10device_ptrIfEEEEEE10policy1000El14custom_functorNSB_IiEEJPfEEEvT0_iT1_T2_DpNS2_10kernel_argIT3_EE:
[----:B------:R-:W-:Y:S08]  /*0000*/  LDC R1, c[0x0][0x37c] ;  /* 0x0000df00ff017b82 */ /* 0x000ff00000000800 */
[----:B------:R-:W0:Y:S01]  /*0010*/  LDC R2, c[0x0][0x388] ;  /* 0x0000e200ff027b82 */ /* 0x000e220000000800 */
[----:B------:R-:W1:Y:S01]  /*0020*/  LDCU.64 UR6, c[0x0][0x380] ;  /* 0x00007000ff0677ac */ /* 0x000e620008000a00 */
[----:B------:R-:W2:Y:S01]  /*0030*/  S2R R25, SR_TID.X ;  /* 0x0000000000197919 */ /* 0x000ea20000002100 */
[----:B------:R-:W-:Y:S05]  /*0040*/  BSSY.RECONVERGENT B0, `(.L_x_222) ;  /* 0x000001a000007945 */ /* 0x000fea0003800200 */
[----:B------:R-:W3:Y:S01]  /*0050*/  S2UR UR4, SR_CTAID.X ;  /* 0x00000000000479c3 */ /* 0x000ee20000002500 */
[----:B0-----:R-:W-:-:S04]  /*0060*/  SHF.L.U32 R6, R2, 0x7, RZ ;  /* 0x0000000702067819 */ /* 0x001fc800000006ff */
[----:B------:R-:W-:Y:S01]  /*0070*/  SHF.R.S32.HI R0, RZ, 0x1f, R6 ;  /* 0x0000001fff007819 */ /* 0x000fe20000011406 */
[----:B---3--:R-:W-:-:S04]  /*0080*/  IMAD.WIDE.U32 R4, R6, UR4, RZ ;  /* 0x0000000406047c25 */ /* 0x008fc8000f8e00ff */
[----:B------:R-:W-:Y:S01]  /*0090*/  IMAD R11, R0, UR4, RZ ;  /* 0x00000004000b7c24 */ /* 0x000fe2000f8e02ff */
[----:B-1----:R-:W-:-:S04]  /*00a0*/  IADD3 R7, P1, PT, -R4, UR6, RZ ;  /* 0x0000000604077c10 */ /* 0x002fc8000ff3e1ff */
[----:B------:R-:W-:Y:S02]  /*00b0*/  IADD3 R11, PT, PT, R5, R11, RZ ;  /* 0x0000000b050b7210 */ /* 0x000fe40007ffe0ff */
[----:B------:R-:W-:Y:S02]  /*00c0*/  ISETP.LT.U32.AND P0, PT, R7, R6, PT ;  /* 0x000000060700720c */ /* 0x000fe40003f01070 */
[----:B------:R-:W-:-:S04]  /*00d0*/  IADD3.X R3, PT, PT, ~R11, UR7, RZ, P1, !PT ;  /* 0x000000070b037c10 */ /* 0x000fc80008ffe5ff */
[----:B------:R-:W-:Y:S02]  /*00e0*/  ISETP.LT.AND.EX P0, PT, R3, R0, PT, P0 ;  /* 0x000000000300720c */ /* 0x000fe40003f01300 */
[----:B--2---:R-:W-:Y:S02]  /*00f0*/  SHF.L.U32 R3, R25, 0x7, RZ ;  /* 0x0000000719037819 */ /* 0x004fe400000006ff */
[----:B------:R-:W-:-:S05]  /*0100*/  SEL R7, R7, R6, P0 ;  /* 0x0000000607077207 */ /* 0x000fca0000000000 */
[----:B------:R-:W-:-:S05]  /*0110*/  IMAD.SHL.U32 R0, R7, 0x4, RZ ;  /* 0x0000000407007824 */ /* 0x000fca00078e00ff */
[----:B------:R-:W-:-:S13]  /*0120*/  ISETP.GE.AND P0, PT, R3, R0, PT ;  /* 0x000000000300720c */ /* 0x000fda0003f06270 */
[----:B------:R-:W-:Y:S05]  /*0130*/  @P0 BRA `(.L_x_223) ;  /* 0x0000000000280947 */ /* 0x000fea0003800000 */
[----:B------:R-:W0:Y:S02]  /*0140*/  LDC.64 R8, c[0x0][0x398] ;  /* 0x0000e600ff087b82 */ /* 0x000e240000000a00 */
[----:B0-----:R-:W-:-:S04]  /*0150*/  LEA R8, P0, R4, R8, 0x2 ;  /* 0x0000000804087211 */ /* 0x001fc800078010ff */
[----:B------:R-:W-:-:S03]  /*0160*/  LEA.HI.X R9, R4, R9, R11, 0x2, P0 ;  /* 0x0000000904097211 */ /* 0x000fc600000f140b */
[----:B------:R-:W-:-:S07]  /*0170*/  IMAD.WIDE.U32 R8, R25, 0x80, R8 ;  /* 0x0000008019087825 */ /* 0x000fce00078e0008 */
.L_x_224:
[----:B------:R-:W-:Y:S01]  /*0180*/  IADD3 R3, PT, PT, R3, 0x4000, RZ ;  /* 0x0000400003037810 */ /* 0x000fe20007ffe0ff */
[----:B------:R0:W-:Y:S03]  /*0190*/  CCTL.E.PF2 [R8] ;  /* 0x000000000800798f */ /* 0x0001e60000800100 */
[----:B------:R-:W-:Y:S02]  /*01a0*/  ISETP.GE.AND P0, PT, R3, R0, PT ;  /* 0x000000000300720c */ /* 0x000fe40003f06270 */
[----:B0-----:R-:W-:-:S04]  /*01b0*/  IADD3 R8, P1, PT, R8, 0x4000, RZ ;  /* 0x0000400008087810 */ /* 0x001fc80007f3e0ff */
[----:B------:R-:W-:-:S07]  /*01c0*/  IADD3.X R9, PT, PT, RZ, R9, RZ, P1, !PT ;  /* 0x00000009ff097210 */ /* 0x000fce0000ffe4ff */
[----:B------:R-:W-:Y:S05]  /*01d0*/  @!P0 BRA `(.L_x_224) ;  /* 0xfffffffc00e88947 */ /* 0x000fea000383ffff */
.L_x_223:
[----:B------:R-:W-:Y:S05]  /*01e0*/  BSYNC.RECONVERGENT B0 ;  /* 0x0000000000007941 */ /* 0x000fea0003800200 */
.L_x_222:
[----:B------:R-:W0:Y:S01]  /*01f0*/  LDCU.128 UR8, c[0x0][0x390] ;  /* 0x00007200ff0877ac */ /* 0x000e220008000c00 */
[----:B------:R-:W1:Y:S01]  /*0200*/  LDC R0, c[0x0][0x38c] ;  /* 0x0000e300ff007b82 */ /* 0x000e620000000800 */
[----:B------:R-:W-:Y:S02]  /*0210*/  ISETP.NE.AND P0, PT, R6, R7, PT ;  /* 0x000000070600720c */ /* 0x000fe40003f05270 */
[C---:B------:R-:W-:Y:S01]  /*0220*/  SHF.L.U32 R16, R4.reuse, 0x2, RZ ;  /* 0x0000000204107819 */ /* 0x040fe200000006ff */
[----:B------:R-:W2:Y:S01]  /*0230*/  LDCU.64 UR6, c[0x0][0x358] ;  /* 0x00006b00ff0677ac */ /* 0x000ea20008000a00 */
[----:B------:R-:W-:Y:S02]  /*0240*/  SHF.L.U64.HI R17, R4, 0x2, R11 ;  /* 0x0000000204117819 */ /* 0x000fe4000001020b */
[C---:B0-----:R-:W-:Y:S02]  /*0250*/  IADD3 R14, P1, PT, R16.reuse, UR10, RZ ;  /* 0x0000000a100e7c10 */ /* 0x041fe4000ff3e0ff */
[----:B------:R-:W-:-:S02]  /*0260*/  IADD3 R12, P2, PT, R16, UR8, RZ ;  /* 0x00000008100c7c10 */ /* 0x000fc4000ff5e0ff */
[C---:B------:R-:W-:Y:S02]  /*0270*/  IADD3.X R15, PT, PT, R17.reuse, UR11, RZ, P1, !PT ;  /* 0x0000000b110f7c10 */ /* 0x040fe40008ffe4ff */
[----:B------:R-:W-:Y:S01]  /*0280*/  IADD3.X R13, PT, PT, R17, UR9, RZ, P2, !PT ;  /* 0x00000009110d7c10 */ /* 0x000fe200097fe4ff */
[----:B--2---:R-:W-:Y:S08]  /*0290*/  @!P0 BRA `(.L_x_225) ;  /* 0x0000001400bc8947 */ /* 0x004ff00003800000 */
[----:B------:R-:W-:-:S13]  /*02a0*/  ISETP.GE.AND P0, PT, R2, 0x1, PT ;  /* 0x000000010200780c */ /* 0x000fda0003f06270 */
[----:B------:R-:W-:Y:S05]  /*02b0*/  @!P0 EXIT ;  /* 0x000000000000894d */ /* 0x000fea0003800000 */
[C---:B------:R-:W-:Y:S01]  /*02c0*/  ISETP.GE.U32.AND P0, PT, R2.reuse, 0x8, PT ;  /* 0x000000080200780c */ /* 0x040fe20003f06070 */
[----:B------:R-:W-:Y:S01]  /*02d0*/  IMAD.MOV.U32 R16, RZ, RZ, RZ ;  /* 0x000000ffff107224 */ /* 0x000fe200078e00ff */
[----:B------:R-:W-:-:S11]  /*02e0*/  LOP3.LUT R11, R2, 0x7, RZ, 0xc0, !PT ;  /* 0x00000007020b7812 */ /* 0x000fd600078ec0ff */
[----:B------:R-:W-:Y:S05]  /*02f0*/  @!P0 BRA `(.L_x_226) ;  /* 0x0000000800c88947 */ /* 0x000fea0003800000 */
[----:B------:R-:W0:Y:S01]  /*0300*/  LDC R8, c[0x0][0x38c] ;  /* 0x0000e300ff087b82 */ /* 0x000e220000000800 */
[----:B------:R-:W-:Y:S01]  /*0310*/  HFMA2 R10, -RZ, RZ, 0, 0 ;  /* 0x00000000ff0a7431 */ /* 0x000fe200000001ff */
[----:B------:R-:W-:-:S07]  /*0320*/  LOP3.LUT R16, R2, 0x7ffffff8, RZ, 0xc0, !PT ;  /* 0x7ffffff802107812 */ /* 0x000fce00078ec0ff */
.L_x_259:
[----:B------:R-:W-:Y:S01]  /*0330*/  LEA R9, R10, R25, 0x7 ;  /* 0x000000190a097211 */ /* 0x000fe200078e38ff */
[----:B------:R-:W-:Y:S03]  /*0340*/  BSSY.RECONVERGENT B2, `(.L_x_227) ;  /* 0x0000015000027945 */ /* 0x000fe60003800200 */
[----:B------:R-:W-:-:S13]  /*0350*/  ISETP.GE.AND P0, PT, R9, R7, PT ;  /* 0x000000070900720c */ /* 0x000fda0003f06270 */
[----:B0-234-:R-:W-:Y:S05]  /*0360*/  @P0 BRA `(.L_x_228) ;  /* 0x0000000000480947 */ /* 0x01dfea0003800000 */
[----:B------:R-:W-:-:S06]  /*0370*/  IMAD.WIDE.U32 R2, R9, 0x4, R14 ;  /* 0x0000000409027825 */ /* 0x000fcc00078e000e */
[----:B------:R-:W2:Y:S01]  /*0380*/  LDG.E R3, desc[UR6][R2.64] ;  /* 0x0000000602037981 */ /* 0x000ea2000c1e1900 */
[----:B0-----:R-:W0:Y:S01]  /*0390*/  MUFU.RCP R5, R8 ;  /* 0x0000000800057308 */ /* 0x001e220000001000 */
[----:B------:R-:W-:Y:S01]  /*03a0*/  BSSY.RECONVERGENT B3, `(.L_x_229) ;  /* 0x000000b000037945 */ /* 0x000fe20003800200 */
[----:B0-----:R-:W-:-:S04]  /*03b0*/  FFMA R4, R5, -R8, 1 ;  /* 0x3f80000005047423 */ /* 0x001fc80000000808 */
[----:B------:R-:W-:Y:S02]  /*03c0*/  FFMA R4, R5, R4, R5 ;  /* 0x0000000405047223 */ /* 0x000fe40000000005 */
[----:B--2---:R-:W0:Y:S02]  /*03d0*/  FCHK P0, R3, R8 ;  /* 0x0000000803007302 */ /* 0x004e240000000000 */
[----:B------:R-:W-:-:S04]  /*03e0*/  FFMA R5, R3, R4, RZ ;  /* 0x0000000403057223 */ /* 0x000fc800000000ff */
[----:B------:R-:W-:-:S04]  /*03f0*/  FFMA R6, R5, -R8, R3 ;  /* 0x8000000805067223 */ /* 0x000fc80000000003 */
[----:B------:R-:W-:Y:S01]  /*0400*/  FFMA R4, R4, R6, R5 ;  /* 0x0000000604047223 */ /* 0x000fe20000000005 */
[----:B0-----:R-:W-:Y:S06]  /*0410*/  @!P0 BRA `(.L_x_230) ;  /* 0x00000000000c8947 */ /* 0x001fec0003800000 */
[----:B------:R-:W-:-:S07]  /*0420*/  MOV R24, 0x440 ;  /* 0x0000044000187802 */ /* 0x000fce0000000f00 */
[----:B-1----:R-:W-:Y:S05]  /*0430*/  CALL.REL.NOINC `($__internal_0_$__cuda_sm3x_div_rn_noftz_f32_slowpath) ;  /* 0x00000028002c7944 */ /* 0x002fea0003c00000 */
[----:B------:R-:W-:-:S07]  /*0440*/  MOV R4, R2 ;  /* 0x0000000200047202 */ /* 0x000fce0000000f00 */
.L_x_230:
[----:B------:R-:W-:Y:S05]  /*0450*/  BSYNC.RECONVERGENT B3 ;  /* 0x0000000000037941 */ /* 0x000fea0003800200 */
.L_x_229:
[----:B------:R-:W0:Y:S01]  /*0460*/  F2I.FLOOR.NTZ R5, R4 ;  /* 0x0000000400057305 */ /* 0x000e220000207100 */
[----:B------:R-:W-:-:S05]  /*0470*/  IMAD.WIDE.U32 R2, R9, 0x4, R12 ;  /* 0x0000000409027825 */ /* 0x000fca00078e000c */
[----:B0-----:R2:W-:Y:S02]  /*0480*/  STG.E desc[UR6][R2.64], R5 ;  /* 0x0000000502007986 */ /* 0x0015e4000c101906 */
.L_x_228:
[----:B------:R-:W-:Y:S05]  /*0490*/  BSYNC.RECONVERGENT B2 ;  /* 0x0000000000027941 */ /* 0x000fea0003800200 */
.L_x_227:
[----:B------:R-:W-:Y:S01]  /*04a0*/  VIADD R19, R9, 0x80 ;  /* 0x0000008009137836 */ /* 0x000fe20000000000 */
[----:B------:R-:W-:Y:S03]  /*04b0*/  BSSY.RECONVERGENT B2, `(.L_x_231) ;  /* 0x0000015000027945 */ /* 0x000fe60003800200 */
[C---:B------:R-:W-:Y:S01]  /*04c0*/  IMAD.WIDE R20, R19.reuse, 0x4, R14 ;  /* 0x0000000413147825 */ /* 0x040fe200078e020e */
[----:B------:R-:W-:-:S03]  /*04d0*/  ISETP.GE.AND P0, PT, R19, R7, PT ;  /* 0x000000071300720c */ /* 0x000fc60003f06270 */
[----:B------:R-:W-:-:S10]  /*04e0*/  IMAD.WIDE R18, R19, 0x4, R12 ;  /* 0x0000000413127825 */ /* 0x000fd400078e020c */
[----:B------:R-:W-:Y:S05]  /*04f0*/  @P0 BRA `(.L_x_232) ;  /* 0x0000000000400947 */ /* 0x000fea0003800000 */
[----:B--2---:R-:W2:Y:S01]  /*0500*/  LDG.E R5, desc[UR6][R20.64] ;  /* 0x0000000614057981 */ /* 0x004ea2000c1e1900 */
        /* <DEDUP_REMOVED lines=9> */
[----:B------:R-:W-:Y:S02]  /*05a0*/  MOV R3, R5 ;  /* 0x0000000500037202 */ /* 0x000fe40000000f00 */
[----:B------:R-:W-:-:S07]  /*05b0*/  MOV R24, 0x5d0 ;  /* 0x000005d000187802 */ /* 0x000fce0000000f00 */
[----:B-1----:R-:W-:Y:S05]  /*05c0*/  CALL.REL.NOINC `($__internal_0_$__cuda_sm3x_div_rn_noftz_f32_slowpath) ;  /* 0x0000002400c87944 */ /* 0x002fea0003c00000 */
.L_x_234:
[----:B------:R-:W-:Y:S05]  /*05d0*/  BSYNC.RECONVERGENT B3 ;  /* 0x0000000000037941 */ /* 0x000fea0003800200 */
.L_x_233:
[----:B------:R-:W0:Y:S02]  /*05e0*/  F2I.FLOOR.NTZ R3, R2 ;  /* 0x0000000200037305 */ /* 0x000e240000207100 */
[----:B0-----:R3:W-:Y:S02]  /*05f0*/  STG.E desc[UR6][R18.64], R3 ;  /* 0x0000000312007986 */ /* 0x0017e4000c101906 */
.L_x_232:
[----:B------:R-:W-:Y:S05]  /*0600*/  BSYNC.RECONVERGENT B2 ;  /* 0x0000000000027941 */ /* 0x000fea0003800200 */
.L_x_231:
[----:B--2---:R-:W-:Y:S01]  /*0610*/  IADD3 R2, PT, PT, R9, 0x100, RZ ;  /* 0x0000010009027810 */ /* 0x004fe20007ffe0ff */
[----:B------:R-:W-:Y:S03]  /*0620*/  BSSY.RECONVERGENT B2, `(.L_x_235) ;  /* 0x0000013000027945 */ /* 0x000fe60003800200 */
[----:B------:R-:W-:-:S13]  /*0630*/  ISETP.GE.AND P0, PT, R2, R7, PT ;  /* 0x000000070200720c */ /* 0x000fda0003f06270 */
[----:B------:R-:W-:Y:S05]  /*0640*/  @P0 BRA `(.L_x_236) ;  /* 0x0000000000400947 */ /* 0x000fea0003800000 */
[----:B------:R-:W2:Y:S01]  /*0650*/  LDG.E R5, desc[UR6][R20.64+0x200] ;  /* 0x0002000614057981 */ /* 0x000ea2000c1e1900 */
[----:B0--3--:R-:W0:Y:S01]  /*0660*/  MUFU.RCP R3, R8 ;  /* 0x0000000800037308 */ /* 0x009e220000001000 */
        /* <DEDUP_REMOVED lines=11> */
.L_x_238:
[----:B------:R-:W-:Y:S05]  /*0720*/  BSYNC.RECONVERGENT B3 ;  /* 0x0000000000037941 */ /* 0x000fea0003800200 */
.L_x_237:
[----:B------:R-:W0:Y:S02]  /*0730*/  F2I.FLOOR.NTZ R3, R2 ;  /* 0x0000000200037305 */ /* 0x000e240000207100 */
[----:B0-----:R2:W-:Y:S02]  /*0740*/  STG.E desc[UR6][R18.64+0x200], R3 ;  /* 0x0002000312007986 */ /* 0x0015e4000c101906 */
.L_x_236:
[----:B------:R-:W-:Y:S05]  /*0750*/  BSYNC.RECONVERGENT B2 ;  /* 0x0000000000027941 */ /* 0x000fea0003800200 */
.L_x_235:
[----:B------:R-:W-:Y:S01]  /*0760*/  VIADD R2, R9, 0x180 ;  /* 0x0000018009027836 */ /* 0x000fe20000000000 */
[----:B------:R-:W-:Y:S04]  /*0770*/  BSSY.RECONVERGENT B2, `(.L_x_239) ;  /* 0x0000013000027945 */ /* 0x000fe80003800200 */
[----:B------:R-:W-:-:S13]  /*0780*/  ISETP.GE.AND P0, PT, R2, R7, PT ;  /* 0x000000070200720c */ /* 0x000fda0003f06270 */
[----:B------:R-:W-:Y:S05]  /*0790*/  @P0 BRA `(.L_x_240) ;  /* 0x0000000000400947 */ /* 0x000fea0003800000 */
[----:B------:R-:W4:Y:S01]  /*07a0*/  LDG.E R5, desc[UR6][R20.64+0x400] ;  /* 0x0004000614057981 */ /* 0x000f22000c1e1900 */
[----:B0-23--:R-:W0:Y:S01]  /*07b0*/  MUFU.RCP R3, R8 ;  /* 0x0000000800037308 */ /* 0x00de220000001000 */
[----:B------:R-:W-:Y:S01]  /*07c0*/  BSSY.RECONVERGENT B3, `(.L_x_241) ;  /* 0x000000b000037945 */ /* 0x000fe20003800200 */
[----:B0-----:R-:W-:-:S04]  /*07d0*/  FFMA R2, R3, -R8, 1 ;  /* 0x3f80000003027423 */ /* 0x001fc80000000808 */
[----:B------:R-:W-:Y:S02]  /*07e0*/  FFMA R2, R3, R2, R3 ;  /* 0x0000000203027223 */ /* 0x000fe40000000003 */
[----:B----4-:R-:W0:Y:S02]  /*07f0*/  FCHK P0, R5, R8 ;  /* 0x0000000805007302 */ /* 0x010e240000000000 */
[----:B------:R-:W-:-:S04]  /*0800*/  FFMA R3, R2, R5, RZ ;  /* 0x0000000502037223 */ /* 0x000fc800000000ff */
[----:B------:R-:W-:-:S04]  /*0810*/  FFMA R4, R3, -R8, R5 ;  /* 0x8000000803047223 */ /* 0x000fc80000000005 */
[----:B------:R-:W-:Y:S01]  /*0820*/  FFMA R2, R2, R4, R3 ;  /* 0x0000000402027223 */ /* 0x000fe20000000003 */
[----:B0-----:R-:W-:Y:S06]  /*0830*/  @!P0 BRA `(.L_x_242) ;  /* 0x00000000000c8947 */ /* 0x001fec0003800000 */
[----:B------:R-:W-:Y:S02]  /*0840*/  MOV R3, R5 ;  /* 0x0000000500037202 */ /* 0x000fe40000000f00 */
[----:B------:R-:W-:-:S07]  /*0850*/  MOV R24, 0x870 ;  /* 0x0000087000187802 */ /* 0x000fce0000000f00 */
[----:B-1----:R-:W-:Y:S05]  /*0860*/  CALL.REL.NOINC `($__internal_0_$__cuda_sm3x_div_rn_noftz_f32_slowpath) ;  /* 0x0000002400207944 */ /* 0x002fea0003c00000 */
.L_x_242:
[----:B------:R-:W-:Y:S05]  /*0870*/  BSYNC.RECONVERGENT B3 ;  /* 0x0000000000037941 */ /* 0x000fea0003800200 */
.L_x_241:
[----:B------:R-:W0:Y:S02]  /*0880*/  F2I.FLOOR.NTZ R3, R2 ;  /* 0x0000000200037305 */ /* 0x000e240000207100 */
[----:B0-----:R4:W-:Y:S02]  /*0890*/  STG.E desc[UR6][R18.64+0x400], R3 ;  /* 0x0004000312007986 */ /* 0x0019e4000c101906 */
.L_x_240:
[----:B------:R-:W-:Y:S05]  /*08a0*/  BSYNC.RECONVERGENT B2 ;  /* 0x0000000000027941 */ /* 0x000fea0003800200 */
.L_x_239:
[----:B------:R-:W-:Y:S01]  /*08b0*/  IADD3 R2, PT, PT, R9, 0x200, RZ ;  /* 0x0000020009027810 */ /* 0x000fe20007ffe0ff */
[----:B------:R-:W-:Y:S03]  /*08c0*/  BSSY.RECONVERGENT B2, `(.L_x_243) ;  /* 0x0000013000027945 */ /* 0x000fe60003800200 */
[----:B------:R-:W-:-:S13]  /*08d0*/  ISETP.GE.AND P0, PT, R2, R7, PT ;  /* 0x000000070200720c */ /* 0x000fda0003f06270 */
[----:B------:R-:W-:Y:S05]  /*08e0*/  @P0 BRA `(.L_x_244) ;  /* 0x0000000000400947 */ /* 0x000fea0003800000 */
[----:B------:R-:W5:Y:S01]  /*08f0*/  LDG.E R5, desc[UR6][R20.64+0x600] ;  /* 0x0006000614057981 */ /* 0x000f62000c1e1900 */
[----:B0-234-:R-:W0:Y:S01]  /*0900*/  MUFU.RCP R3, R8 ;  /* 0x0000000800037308 */ /* 0x01de220000001000 */
[----:B------:R-:W-:Y:S01]  /*0910*/  BSSY.RECONVERGENT B3, `(.L_x_245) ;  /* 0x000000b000037945 */ /* 0x000fe20003800200 */
[----:B0-----:R-:W-:-:S04]  /*0920*/  FFMA R2, R3, -R8, 1 ;  /* 0x3f80000003027423 */ /* 0x001fc80000000808 */
[----:B------:R-:W-:Y:S02]  /*0930*/  FFMA R2, R3, R2, R3 ;  /* 0x0000000203027223 */ /* 0x000fe40000000003 */
[----:B-----5:R-:W0:Y:S02]  /*0940*/  FCHK P0, R5, R8 ;  /* 0x0000000805007302 */ /* 0x020e240000000000 */
[----:B------:R-:W-:-:S04]  /*0950*/  FFMA R3, R2, R5, RZ ;  /* 0x0000000502037223 */ /* 0x000fc800000000ff */
[----:B------:R-:W-:-:S04]  /*0960*/  FFMA R4, R3, -R8, R5 ;  /* 0x8000000803047223 */ /* 0x000fc80000000005 */
[----:B------:R-:W-:Y:S01]  /*0970*/  FFMA R2, R2, R4, R3 ;  /* 0x0000000402027223 */ /* 0x000fe20000000003 */
[----:B0-----:R-:W-:Y:S06]  /*0980*/  @!P0 BRA `(.L_x_246) ;  /* 0x00000000000c8947 */ /* 0x001fec0003800000 */
[----:B------:R-:W-:Y:S02]  /*0990*/  MOV R3, R5 ;  /* 0x0000000500037202 */ /* 0x000fe40000000f00 */
[----:B------:R-:W-:-:S07]  /*09a0*/  MOV R24, 0x9c0 ;  /* 0x000009c000187802 */ /* 0x000fce0000000f00 */
[----:B-1----:R-:W-:Y:S05]  /*09b0*/  CALL.REL.NOINC `($__internal_0_$__cuda_sm3x_div_rn_noftz_f32_slowpath) ;  /* 0x0000002000cc7944 */ /* 0x002fea0003c00000 */
.L_x_246:
[----:B------:R-:W-:Y:S05]  /*09c0*/  BSYNC.RECONVERGENT B3 ;  /* 0x0000000000037941 */ /* 0x000fea0003800200 */
.L_x_245:
[----:B------:R-:W0:Y:S02]  /*09d0*/  F2I.FLOOR.NTZ R3, R2 ;  /* 0x0000000200037305 */ /* 0x000e240000207100 */
[----:B0-----:R0:W-:Y:S02]  /*09e0*/  STG.E desc[UR6][R18.64+0x600], R3 ;  /* 0x0006000312007986 */ /* 0x0011e4000c101906 */
.L_x_244:
[----:B------:R-:W-:Y:S05]  /*09f0*/  BSYNC.RECONVERGENT B2 ;  /* 0x0000000000027941 */ /* 0x000fea0003800200 */
.L_x_243:
[----:B------:R-:W-:Y:S01]  /*0a00*/  VIADD R2, R9, 0x280 ;  /* 0x0000028009027836 */ /* 0x000fe20000000000 */
[----:B------:R-:W-:Y:S04]  /*0a10*/  BSSY.RECONVERGENT B2, `(.L_x_247) ;  /* 0x0000013000027945 */ /* 0x000fe80003800200 */
        /* <DEDUP_REMOVED lines=15> */
.L_x_250:
[----:B------:R-:W-:Y:S05]  /*0b10*/  BSYNC.RECONVERGENT B3 ;  /* 0x0000000000037941 */ /* 0x000fea0003800200 */
.L_x_249:
[----:B------:R-:W0:Y:S02]  /*0b20*/  F2I.FLOOR.NTZ R3, R2 ;  /* 0x0000000200037305 */ /* 0x000e240000207100 */
[----:B0-----:R0:W-:Y:S02]  /*0b30*/  STG.E desc[UR6][R18.64+0x800], R3 ;  /* 0x0008000312007986 */ /* 0x0011e4000c101906 */
.L_x_248:
[----:B------:R-:W-:Y:S05]  /*0b40*/  BSYNC.RECONVERGENT B2 ;  /* 0x0000000000027941 */ /* 0x000fea0003800200 */
.L_x_247:
        /* <DEDUP_REMOVED lines=17> */
.L_x_254:
[----:B------:R-:W-:Y:S05]  /*0c60*/  BSYNC.RECONVERGENT B3 ;  /* 0x0000000000037941 */ /* 0x000fea0003800200 */
.L_x_253:
[----:B------:R-:W0:Y:S02]  /*0c70*/  F2I.FLOOR.NTZ R3, R2 ;  /* 0x0000000200037305 */ /* 0x000e240000207100 */
[----:B0-----:R0:W-:Y:S02]  /*0c80*/  STG.E desc[UR6][R18.64+0xa00], R3 ;  /* 0x000a000312007986 */ /* 0x0011e4000c101906 */
.L_x_252:
[----:B------:R-:W-:Y:S05]  /*0c90*/  BSYNC.RECONVERGENT B2 ;  /* 0x0000000000027941 */ /* 0x000fea0003800200 */
.L_x_251:
        /* <DEDUP_REMOVED lines=14> */
[----:B------:R-:W-:Y:S01]  /*0d80*/  IMAD.MOV.U32 R3, RZ, RZ, R20 ;  /* 0x000000ffff037224 */ /* 0x000fe200078e0014 */
[----:B------:R-:W-:-:S07]  /*0d90*/  MOV R24, 0xdb0 ;  /* 0x00000db000187802 */ /* 0x000fce0000000f00 */
[----:B-1----:R-:W-:Y:S05]  /*0da0*/  CALL.REL.NOINC `($__internal_0_$__cuda_sm3x_div_rn_noftz_f32_slowpath) ;  /* 0x0000001c00d07944 */ /* 0x002fea0003c00000 */
.L_x_258:
[----:B------:R-:W-:Y:S05]  /*0db0*/  BSYNC.RECONVERGENT B3 ;  /* 0x0000000000037941 */ /* 0x000fea0003800200 */
.L_x_257:
[----:B------:R-:W0:Y:S02]  /*0dc0*/  F2I.FLOOR.NTZ R3, R2 ;  /* 0x0000000200037305 */ /* 0x000e240000207100 */
[----:B0-----:R0:W-:Y:S02]  /*0dd0*/  STG.E desc[UR6][R18.64+0xc00], R3 ;  /* 0x000c000312007986 */ /* 0x0011e4000c101906 */
.L_x_256:
[----:B------:R-:W-:Y:S05]  /*0de0*/  BSYNC.RECONVERGENT B2 ;  /* 0x0000000000027941 */ /* 0x000fea0003800200 */
.L_x_255:
[----:B------:R-:W-:-:S04]  /*0df0*/  IADD3 R10, PT, PT, R10, 0x8, RZ ;  /* 0x000000080a0a7810 */ /* 0x000fc80007ffe0ff */
[----:B------:R-:W-:-:S13]  /*0e00*/  ISETP.NE.AND P0, PT, R10, R16, PT ;  /* 0x000000100a00720c */ /* 0x000fda0003f05270 */
[----:B------:R-:W-:Y:S05]  /*0e10*/  @P0 BRA `(.L_x_259) ;  /* 0xfffffff400440947 */ /* 0x000fea000383ffff */
.L_x_226:
[----:B------:R-:W-:-:S13]  /*0e20*/  ISETP.NE.AND P0, PT, R11, RZ, PT ;  /* 0x000000ff0b00720c */ /* 0x000fda0003f05270 */
[----:B------:R-:W-:Y:S05]  /*0e30*/  @!P0 EXIT ;  /* 0x000000000000894d */ /* 0x000fea0003800000 */
[----:B------:R-:W5:Y:S01]  /*0e40*/  LDCU UR4, c[0x0][0x388] ;  /* 0x00007100ff0477ac */ /* 0x000f620008000800 */
[----:B------:R-:W-:Y:S01]  /*0e50*/  ISETP.GE.U32.AND P0, PT, R11, 0x4, PT ;  /* 0x000000040b00780c */ /* 0x000fe20003f06070 */
[----:B-----5:R-:W-:-:S12]  /*0e60*/  ULOP3.LUT UR4, UR4, 0x3, URZ, 0xc0, !UPT ;  /* 0x0000000304047892 */ /* 0x020fd8000f8ec0ff */
[----:B------:R-:W-:Y:S05]  /*0e70*/  @!P0 BRA `(.L_x_260) ;  /* 0x0000000400848947 */ /* 0x000fea0003800000 */
[----:B------:R-:W-:Y:S01]  /*0e80*/  LEA R11, R16, R25, 0x7 ;  /* 0x00000019100b7211 */ /* 0x000fe200078e38ff */
[----:B------:R-:W-:Y:S03]  /*0e90*/  BSSY.RECONVERGENT B2, `(.L_x_261) ;  /* 0x0000016000027945 */ /* 0x000fe60003800200 */
[----:B------:R-:W-:-:S13]  /*0ea0*/  ISETP.GE.AND P0, PT, R11, R7, PT ;  /* 0x000000070b00720c */ /* 0x000fda0003f06270 */
[----:B------:R-:W-:Y:S05]  /*0eb0*/  @P0 BRA `(.L_x_262) ;  /* 0x00000000004c0947 */ /* 0x000fea0003800000 */
[----:B------:R-:W-:Y:S01]  /*0ec0*/  IMAD.WIDE R4, R11, 0x4, R14 ;  /* 0x000000040b047825 */ /* 0x000fe200078e020e */
[----:B------:R-:W5:Y:S05]  /*0ed0*/  LDC R9, c[0x0][0x38c] ;  /* 0x0000e300ff097b82 */ /* 0x000f6a0000000800 */
[----:B------:R-:W2:Y:S01]  /*0ee0*/  LDG.E R4, desc[UR6][R4.64] ;  /* 0x0000000604047981 */ /* 0x000ea2000c1e1900 */
[----:B------:R-:W-:Y:S01]  /*0ef0*/  BSSY.RECONVERGENT B3, `(.L_x_263) ;  /* 0x000000c000037945 */ /* 0x000fe20003800200 */
[----:B-----5:R-:W0:Y:S02]  /*0f00*/  MUFU.RCP R2, R9 ;  /* 0x0000000900027308 */ /* 0x020e240000001000 */
[----:B0-234-:R-:W-:-:S04]  /*0f10*/  FFMA R3, R2, -R9, 1 ;  /* 0x3f80000002037423 */ /* 0x01dfc80000000809 */
[----:B------:R-:W-:Y:S02]  /*0f20*/  FFMA R2, R2, R3, R2 ;  /* 0x0000000302027223 */ /* 0x000fe40000000002 */
[----:B------:R-:W0:Y:S02]  /*0f30*/  FCHK P0, R4, R9 ;  /* 0x0000000904007302 */ /* 0x000e240000000000 */
[----:B------:R-:W-:-:S04]  /*0f40*/  FFMA R3, R2, R4, RZ ;  /* 0x0000000402037223 */ /* 0x000fc800000000ff */
[----:B------:R-:W-:-:S04]  /*0f50*/  FFMA R6, R3, -R9, R4 ;  /* 0x8000000903067223 */ /* 0x000fc80000000004 */
[----:B------:R-:W-:Y:S01]  /*0f60*/  FFMA R2, R2, R6, R3 ;  /* 0x0000000602027223 */ /* 0x000fe20000000003 */
[----:B0-----:R-:W-:Y:S06]  /*0f70*/  @!P0 BRA `(.L_x_264) ;  /* 0x00000000000c8947 */ /* 0x001fec0003800000 */
[----:B------:R-:W-:Y:S02]  /*0f80*/  MOV R3, R4 ;  /* 0x0000000400037202 */ /* 0x000fe40000000f00 */
[----:B------:R-:W-:-:S07]  /*0f90*/  MOV R24, 0xfb0 ;  /* 0x00000fb000187802 */ /* 0x000fce0000000f00 */
[----:B-1----:R-:W-:Y:S05]  /*0fa0*/  CALL.REL.NOINC `($__internal_0_$__cuda_sm3x_div_rn_noftz_f32_slowpath) ;  /* 0x0000001c00507944 */ /* 0x002fea0003c00000 */
.L_x_264:
[----:B------:R-:W-:Y:S05]  /*0fb0*/  BSYNC.RECONVERGENT B3 ;  /* 0x0000000000037941 */ /* 0x000fea0003800200 */
.L_x_263:
[----:B------:R0:W2:Y:S02]  /*0fc0*/  F2I.FLOOR.NTZ R5, R2 ;  /* 0x0000000200057305 */ /* 0x0000a40000207100 */
[----:B0-----:R-:W-:-:S05]  /*0fd0*/  IMAD.WIDE R2, R11, 0x4, R12 ;  /* 0x000000040b027825 */ /* 0x001fca00078e020c */
[----:B--2---:R0:W-:Y:S02]  /*0fe0*/  STG.E desc[UR6][R2.64], R5 ;  /* 0x0000000502007986 */ /* 0x0041e4000c101906 */
.L_x_262:
[----:B------:R-:W-:Y:S05]  /*0ff0*/  BSYNC.RECONVERGENT B2 ;  /* 0x0000000000027941 */ /* 0x000fea0003800200 */
.L_x_261:
[----:B------:R-:W-:Y:S01]  /*1000*/  IADD3 R9, PT, PT, R11, 0x80, RZ ;  /* 0x000000800b097810 */ /* 0x000fe20007ffe0ff */
[----:B------:R-:W-:Y:S03]  /*1010*/  BSSY.RECONVERGENT B2, `(.L_x_265) ;  /* 0x0000016000027945 */ /* 0x000fe60003800200 */
[----:B------:R-:W-:-:S13]  /*1020*/  ISETP.GE.AND P0, PT, R9, R7, PT ;  /* 0x000000070900720c */ /* 0x000fda0003f06270 */
[----:B------:R-:W-:Y:S05]  /*1030*/  @P0 BRA `(.L_x_266) ;  /* 0x00000000004c0947 */ /* 0x000fea0003800000 */
[----:B0-----:R-:W-:Y:S01]  /*1040*/  IMAD.WIDE R4, R9, 0x4, R14 ;  /* 0x0000000409047825 */ /* 0x001fe200078e020e */
[----:B------:R-:W0:Y:S05]  /*1050*/  LDC R17, c[0x0][0x38c] ;  /* 0x0000e300ff117b82 */ /* 0x000e2a0000000800 */
[----:B------:R-:W5:Y:S01]  /*1060*/  LDG.E R4, desc[UR6][R4.64] ;  /* 0x0000000604047981 */ /* 0x000f62000c1e1900 */
[----:B------:R-:W-:Y:S01]  /*1070*/  BSSY.RECONVERGENT B3, `(.L_x_267) ;  /* 0x000000c000037945 */ /* 0x000fe20003800200 */
[----:B0-----:R-:W2:Y:S02]  /*1080*/  MUFU.RCP R2, R17 ;  /* 0x0000001100027308 */ /* 0x001ea40000001000 */
[----:B--234-:R-:W-:-:S04]  /*1090*/  FFMA R3, R2, -R17, 1 ;  /* 0x3f80000002037423 */ /* 0x01cfc80000000811 */
        /* <DEDUP_REMOVED lines=9> */
.L_x_268:
[----:B------:R-:W-:Y:S05]  /*1130*/  BSYNC.RECONVERGENT B3 ;  /* 0x0000000000037941 */ /* 0x000fea0003800200 */
.L_x_267:
[----:B------:R0:W2:Y:S02]  /*1140*/  F2I.FLOOR.NTZ R5, R2 ;  /* 0x0000000200057305 */ /* 0x0000a40000207100 */
[----:B0-----:R-:W-:-:S05]  /*1150*/  IMAD.WIDE R2, R9, 0x4, R12 ;  /* 0x0000000409027825 */ /* 0x001fca00078e020c */
[----:B--2---:R0:W-:Y:S02]  /*1160*/  STG.E desc[UR6][R2.64], R5 ;  /* 0x0000000502007986 */ /* 0x0041e4000c101906 */
.L_x_266:
[----:B------:R-:W-:Y:S05]  /*1170*/  BSYNC.RECONVERGENT B2 ;  /* 0x0000000000027941 */ /* 0x000fea0003800200 */
.L_x_265:
        /* <DEDUP_REMOVED lines=19> */
.L_x_272:
[----:B------:R-:W-:Y:S05]  /*12b0*/  BSYNC.RECONVERGENT B3 ;  /* 0x0000000000037941 */ /* 0x000fea0003800200 */
.L_x_271:
[----:B------:R0:W2:Y:S02]  /*12c0*/  F2I.FLOOR.NTZ R5, R2 ;  /* 0x0000000200057305 */ /* 0x0000a40000207100 */
[----:B0-----:R-:W-:-:S05]  /*12d0*/  IMAD.WIDE R2, R9, 0x4, R12 ;  /* 0x0000000409027825 */ /* 0x001fca00078e020c */
[----:B--2---:R0:W-:Y:S02]  /*12e0*/  STG.E desc[UR6][R2.64], R5 ;  /* 0x0000000502007986 */ /* 0x0041e4000c101906 */
.L_x_270:
[----:B------:R-:W-:Y:S05]  /*12f0*/  BSYNC.RECONVERGENT B2 ;  /* 0x0000000000027941 */ /* 0x000fea0003800200 */
.L_x_269:
        /* <DEDUP_REMOVED lines=19> */
.L_x_276:
[----:B------:R-:W-:Y:S05]  /*1430*/  BSYNC.RECONVERGENT B3 ;  /* 0x0000000000037941 */ /* 0x000fea0003800200 */
.L_x_275:
[----:B------:R0:W2:Y:S02]  /*1440*/  F2I.FLOOR.NTZ R5, R2 ;  /* 0x0000000200057305 */ /* 0x0000a40000207100 */
[----:B0-----:R-:W-:-:S05]  /*1450*/  IMAD.WIDE R2, R11, 0x4, R12 ;  /* 0x000000040b027825 */ /* 0x001fca00078e020c */
[----:B--2---:R0:W-:Y:S02]  /*1460*/  STG.E desc[UR6][R2.64], R5 ;  /* 0x0000000502007986 */ /* 0x0041e4000c101906 */
.L_x_274:
[----:B------:R-:W-:Y:S05]  /*1470*/  BSYNC.RECONVERGENT B2 ;  /* 0x0000000000027941 */ /* 0x000fea0003800200 */
.L_x_273:
[----:B------:R-:W-:-:S07]  /*1480*/  VIADD R16, R16, 0x4 ;  /* 0x0000000410107836 */ /* 0x000fce0000000000 */
.L_x_260:
[----:B------:R-:W-:-:S13]  /*1490*/  ISETP.NE.AND P0, PT, RZ, UR4, PT ;  /* 0x00000004ff007c0c */ /* 0x000fda000bf05270 */
[----:B------:R-:W-:Y:S05]  /*14a0*/  @!P0 EXIT ;  /* 0x000000000000894d */ /* 0x000fea0003800000 */
[----:B------:R-:W-:-:S09]  /*14b0*/  UISETP.NE.AND UP0, UPT, UR4, 0x1, UPT ;  /* 0x000000010400788c */ /* 0x000fd2000bf05270 */
[----:B------:R-:W-:Y:S05]  /*14c0*/  BRA.U !UP0, `(.L_x_277) ;  /* 0x0000000108c47547 */ /* 0x000fea000b800000 */
[----:B------:R-:W-:Y:S01]  /*14d0*/  LEA R9, R16, R25, 0x7 ;  /* 0x0000001910097211 */ /* 0x000fe200078e38ff */
        /* <DEDUP_REMOVED lines=18> */
.L_x_281:
[----:B------:R-:W-:Y:S05]  /*1600*/  BSYNC.RECONVERGENT B3 ;  /* 0x0000000000037941 */ /* 0x000fea0003800200 */
.L_x_280:
[----:B------:R0:W2:Y:S02]  /*1610*/  F2I.FLOOR.NTZ R5, R2 ;  /* 0x0000000200057305 */ /* 0x0000a40000207100 */
[----:B0-----:R-:W-:-:S05]  /*1620*/  IMAD.WIDE R2, R9, 0x4, R12 ;  /* 0x0000000409027825 */ /* 0x001fca00078e020c */
[----:B--2---:R0:W-:Y:S02]  /*1630*/  STG.E desc[UR6][R2.64], R5 ;  /* 0x0000000502007986 */ /* 0x0041e4000c101906 */
.L_x_279:
[----:B------:R-:W-:Y:S05]  /*1640*/  BSYNC.RECONVERGENT B2 ;  /* 0x0000000000027941 */ /* 0x000fea0003800200 */
.L_x_278:
        /* <DEDUP_REMOVED lines=19> */
.L_x_285:
[----:B------:R-:W-:Y:S05]  /*1780*/  BSYNC.RECONVERGENT B3 ;  /* 0x0000000000037941 */ /* 0x000fea0003800200 */
.L_x_284:
[----:B------:R0:W2:Y:S02]  /*1790*/  F2I.FLOOR.NTZ R5, R2 ;  /* 0x0000000200057305 */ /* 0x0000a40000207100 */
[----:B0-----:R-:W-:-:S05]  /*17a0*/  IMAD.WIDE R2, R9, 0x4, R12 ;  /* 0x0000000409027825 */ /* 0x001fca00078e020c */
[----:B--2---:R0:W-:Y:S02]  /*17b0*/  STG.E desc[UR6][R2.64], R5 ;  /* 0x0000000502007986 */ /* 0x0041e4000c101906 */
.L_x_283:
[----:B------:R-:W-:Y:S05]  /*17c0*/  BSYNC.RECONVERGENT B2 ;  /* 0x0000000000027941 */ /* 0x000fea0003800200 */
.L_x_282:
[----:B------:R-:W-:-:S07]  /*17d0*/  VIADD R16, R16, 0x2 ;  /* 0x0000000210107836 */ /* 0x000fce0000000000 */
.L_x_277:
[----:B0-----:R-:W0:Y:S02]  /*17e0*/  LDC R2, c[0x0][0x388] ;  /* 0x0000e200ff027b82 */ /* 0x001e240000000800 */
[----:B0-----:R-:W-:-:S04]  /*17f0*/  LOP3.LUT R2, R2, 0x1, RZ, 0xc0, !PT ;  /* 0x0000000102027812 */ /* 0x001fc800078ec0ff */
[----:B------:R-:W-:-:S13]  /*1800*/  ISETP.NE.U32.AND P0, PT, R2, 0x1, PT ;  /* 0x000000010200780c */ /* 0x000fda0003f05070 */
[----:B------:R-:W-:Y:S05]  /*1810*/  @P0 EXIT ;  /* 0x000000000000094d */ /* 0x000fea0003800000 */
[----:B------:R-:W-:-:S04]  /*1820*/  LEA R25, R16, R25, 0x7 ;  /* 0x0000001910197211 */ /* 0x000fc800078e38ff */
[----:B------:R-:W-:-:S13]  /*1830*/  ISETP.GE.AND P0, PT, R25, R7, PT ;  /* 0x000000071900720c */ /* 0x000fda0003f06270 */
[----:B------:R-:W-:Y:S05]  /*1840*/  @P0 EXIT ;  /* 0x000000000000094d */ /* 0x000fea0003800000 */
[----:B------:R-:W-:Y:S01]  /*1850*/  IMAD.WIDE R14, R25, 0x4, R14 ;  /* 0x00000004190e7825 */ /* 0x000fe200078e020e */
        /* <DEDUP_REMOVED lines=14> */
.L_x_287:
[----:B------:R-:W-:Y:S05]  /*1940*/  BSYNC.RECONVERGENT B2 ;  /* 0x0000000000027941 */ /* 0x000fea0003800200 */
.L_x_286:
[----:B------:R-:W0:Y:S01]  /*1950*/  F2I.FLOOR.NTZ R3, R2 ;  /* 0x0000000200037305 */ /* 0x000e220000207100 */
[----:B------:R-:W-:-:S05]  /*1960*/  IMAD.WIDE R12, R25, 0x4, R12 ;  /* 0x00000004190c7825 */ /* 0x000fca00078e020c */
[----:B0-----:R-:W-:Y:S01]  /*1970*/  STG.E desc[UR6][R12.64], R3 ;  /* 0x000000030c007986 */ /* 0x001fe2000c101906 */
[----:B------:R-:W-:Y:S05]  /*1980*/  EXIT ;  /* 0x000000000000794d */ /* 0x000fea0003800000 */
.L_x_225:
[----:B------:R-:W-:-:S13]  /*1990*/  ISETP.GE.AND P0, PT, R2, 0x1, PT ;  /* 0x000000010200780c */ /* 0x000fda0003f06270 */
[----:B------:R-:W-:Y:S05]  /*19a0*/  @!P0 EXIT ;  /* 0x000000000000894d */ /* 0x000fea0003800000 */
[C---:B------:R-:W-:Y:S01]  /*19b0*/  ISETP.GE.U32.AND P0, PT, R2.reuse, 0x8, PT ;  /* 0x000000080200780c */ /* 0x040fe20003f06070 */
[----:B------:R-:W-:Y:S01]  /*19c0*/  HFMA2 R22, -RZ, RZ, 0, 0 ;  /* 0x00000000ff167431 */ /* 0x000fe200000001ff */
[----:B------:R-:W-:-:S11]  /*19d0*/  LOP3.LUT R23, R2, 0x7, RZ, 0xc0, !PT ;  /* 0x0000000702177812 */ /* 0x000fd600078ec0ff */
[----:B------:R-:W-:Y:S05]  /*19e0*/  @!P0 BRA `(.L_x_288) ;  /* 0x0000000800788947 */ /* 0x000fea0003800000 */
[----:B------:R-:W0:Y:S01]  /*19f0*/  LDC R21, c[0x0][0x38c] ;  /* 0x0000e300ff157b82 */ /* 0x000e220000000800 */
[C---:B------:R-:W-:Y:S01]  /*1a00*/  IMAD.WIDE.U32 R8, R25.reuse, 0x4, R16 ;  /* 0x0000000419087825 */ /* 0x040fe200078e0010 */
[----:B------:R-:W-:Y:S01]  /*1a10*/  LOP3.LUT R22, R2, 0x7ffffff8, RZ, 0xc0, !PT ;  /* 0x7ffffff802167812 */ /* 0x000fe200078ec0ff */
[----:B------:R-:W2:Y:S01]  /*1a20*/  LDCU.64 UR4, c[0x0][0x398] ;  /* 0x00007300ff0477ac */ /* 0x000ea20008000a00 */
[----:B------:R-:W-:Y:S01]  /*1a30*/  MOV R20, R8 ;  /* 0x0000000800147202 */ /* 0x000fe20000000f00 */
[----:B------:R-:W-:Y:S01]  /*1a40*/  VIADD R8, R25, 0x80 ;  /* 0x0000008019087836 */ /* 0x000fe20000000000 */
[----:B------:R-:W-:Y:S01]  /*1a50*/  IADD3 R7, PT, PT, -R22, RZ, RZ ;  /* 0x000000ff16077210 */ /* 0x000fe20007ffe1ff */
[----:B------:R-:W3:Y:S01]  /*1a60*/  LDCU.64 UR12, c[0x0][0x390] ;  /* 0x00007200ff0c77ac */ /* 0x000ee20008000a00 */
[----:B------:R-:W4:Y:S05]  /*1a70*/  LDCU.128 UR8, c[0x0][0x390] ;  /* 0x00007200ff0877ac */ /* 0x000f2a0008000c00 */
.L_x_305:
[----:B--2---:R-:W-:-:S04]  /*1a80*/  IADD3 R4, P0, PT, R20, UR4, RZ ;  /* 0x0000000414047c10 */ /* 0x004fc8000ff1e0ff */
[----:B------:R-:W-:-:S05]  /*1a90*/  IADD3.X R5, PT, PT, R9, UR5, RZ, P0, !PT ;  /* 0x0000000509057c10 */ /* 0x000fca00087fe4ff */
[----:B------:R-:W2:Y:S01]  /*1aa0*/  LDG.E R4, desc[UR6][R4.64] ;  /* 0x0000000604047981 */ /* 0x000ea2000c1e1900 */
[----:B0-----:R-:W0:Y:S01]  /*1ab0*/  MUFU.RCP R2, R21 ;  /* 0x0000001500027308 */ /* 0x001e220000001000 */
[----:B------:R-:W-:Y:S01]  /*1ac0*/  MOV R18, R16 ;  /* 0x0000001000127202 */ /* 0x000fe20000000f00 */
[----:B------:R-:W-:Y:S01]  /*1ad0*/  BSSY.RECONVERGENT B2, `(.L_x_289) ;  /* 0x000000e000027945 */ /* 0x000fe20003800200 */
[----:B------:R-:W-:-:S03]  /*1ae0*/  MOV R19, R17 ;  /* 0x0000001100137202 */ /* 0x000fc60000000f00 */
[----:B------:R-:W-:-:S04]  /*1af0*/  IMAD.WIDE R18, R8, 0x4, R18 ;  /* 0x0000000408127825 */ /* 0x000fc800078e0212 */
[----:B0-----:R-:W-:-:S04]  /*1b00*/  FFMA R3, R2, -R21, 1 ;  /* 0x3f80000002037423 */ /* 0x001fc80000000815 */
[----:B------:R-:W-:Y:S01]  /*1b10*/  FFMA R2, R2, R3, R2 ;  /* 0x0000000302027223 */ /* 0x000fe20000000002 */
[----:B--2---:R-:W0:Y:S03]  /*1b20*/  FCHK P0, R4, R21 ;  /* 0x0000001504007302 */ /* 0x004e260000000000 */
[----:B------:R-:W-:-:S04]  /*1b30*/  FFMA R3, R2, R4, RZ ;  /* 0x0000000402037223 */ /* 0x000fc800000000ff */
[----:B------:R-:W-:-:S04]  /*1b40*/  FFMA R6, R3, -R21, R4 ;  /* 0x8000001503067223 */ /* 0x000fc80000000004 */
[----:B------:R-:W-:Y:S01]  /*1b50*/  FFMA R6, R2, R6, R3 ;  /* 0x0000000602067223 */ /* 0x000fe20000000003 */
[----:B0-----:R-:W-:Y:S06]  /*1b60*/  @!P0 BRA `(.L_x_290) ;  /* 0x0000000000108947 */ /* 0x001fec0003800000 */
[----:B------:R-:W-:Y:S02]  /*1b70*/  MOV R3, R4 ;  /* 0x0000000400037202 */ /* 0x000fe40000000f00 */
[----:B------:R-:W-:-:S07]  /*1b80*/  MOV R24, 0x1ba0 ;  /* 0x00001ba000187802 */ /* 0x000fce0000000f00 */
[----:B-1-34-:R-:W-:Y:S05]  /*1b90*/  CALL.REL.NOINC `($__internal_0_$__cuda_sm3x_div_rn_noftz_f32_slowpath) ;  /* 0x0000001000547944 */ /* 0x01afea0003c00000 */
[----:B------:R-:W-:-:S07]  /*1ba0*/  IMAD.MOV.U32 R6, RZ, RZ, R2 ;  /* 0x000000ffff067224 */ /* 0x000fce00078e0002 */
.L_x_290:
[----:B---34-:R-:W-:Y:S05]  /*1bb0*/  BSYNC.RECONVERGENT B2 ;  /* 0x0000000000027941 */ /* 0x018fea0003800200 */
.L_x_289:
[----:B------:R-:W0:Y:S01]  /*1bc0*/  F2I.FLOOR.NTZ R5, R6 ;  /* 0x0000000600057305 */ /* 0x000e220000207100 */
[----:B------:R-:W-:Y:S02]  /*1bd0*/  IADD3 R2, P0, PT, R20, UR8, RZ ;  /* 0x0000000814027c10 */ /* 0x000fe4000ff1e0ff */
[----:B------:R-:W-:Y:S02]  /*1be0*/  IADD3 R10, P1, PT, R18, UR10, RZ ;  /* 0x0000000a120a7c10 */ /* 0x000fe4000ff3e0ff */
[----:B------:R-:W-:Y:S02]  /*1bf0*/  IADD3.X R3, PT, PT, R9, UR9, RZ, P0, !PT ;  /* 0x0000000909037c10 */ /* 0x000fe400087fe4ff */
[----:B------:R-:W-:-:S03]  /*1c00*/  IADD3.X R11, PT, PT, R19, UR11, RZ, P1, !PT ;  /* 0x0000000b130b7c10 */ /* 0x000fc60008ffe4ff */
[----:B0-----:R0:W-:Y:S04]  /*1c10*/  STG.E desc[UR6][R2.64], R5 ;  /* 0x0000000502007986 */ /* 0x0011e8000c101906 */
[----:B------:R-:W2:Y:S01]  /*1c20*/  LDG.E R29, desc[UR6][R10.64] ;  /* 0x000000060a1d7981 */ /* 0x000ea2000c1e1900 */
[----:B------:R-:W3:Y:S01]  /*1c30*/  MUFU.RCP R4, R21 ;  /* 0x0000001500047308 */ /* 0x000ee20000001000 */
[----:B------:R-:W-:Y:S01]  /*1c40*/  BSSY.RECONVERGENT B2, `(.L_x_291) ;  /* 0x000000c000027945 */ /* 0x000fe20003800200 */
[----:B---3--:R-:W-:-:S04]  /*1c50*/  FFMA R27, R4, -R21, 1 ;  /* 0x3f800000041b7423 */ /* 0x008fc80000000815 */
[----:B------:R-:W-:Y:S02]  /*1c60*/  FFMA R4, R4, R27, R4 ;  /* 0x0000001b04047223 */ /* 0x000fe40000000004 */
[----:B--2---:R-:W2:Y:S02]  /*1c70*/  FCHK P0, R29, R21 ;  /* 0x000000151d007302 */ /* 0x004ea40000000000 */
[----:B------:R-:W-:-:S04]  /*1c80*/  FFMA R6, R4, R29, RZ ;  /* 0x0000001d04067223 */ /* 0x000fc800000000ff */
[----:B------:R-:W-:-:S04]  /*1c90*/  FFMA R27, R6, -R21, R29 ;  /* 0x80000015061b7223 */ /* 0x000fc8000000001d */
[----:B------:R-:W-:Y:S01]  /*1ca0*/  FFMA R4, R4, R27, R6 ;  /* 0x0000001b04047223 */ /* 0x000fe20000000006 */
[----:B0-2---:R-:W-:Y:S06]  /*1cb0*/  @!P0 BRA `(.L_x_292) ;  /* 0x0000000000108947 */ /* 0x005fec0003800000 */
[----:B------:R-:W-:Y:S02]  /*1cc0*/  MOV R3, R29 ;  /* 0x0000001d00037202 */ /* 0x000fe40000000f00 */
[----:B------:R-:W-:-:S07]  /*1cd0*/  MOV R24, 0x1cf0 ;  /* 0x00001cf000187802 */ /* 0x000fce0000000f00 */
[----:B-1----:R-:W-:Y:S05]  /*1ce0*/  CALL.REL.NOINC `($__internal_0_$__cuda_sm3x_div_rn_noftz_f32_slowpath) ;  /* 0x0000001000007944 */ /* 0x002fea0003c00000 */
[----:B------:R-:W-:-:S07]  /*1cf0*/  MOV R4, R2 ;  /* 0x0000000200047202 */ /* 0x000fce0000000f00 */
.L_x_292:
[----:B------:R-:W-:Y:S05]  /*1d00*/  BSYNC.RECONVERGENT B2 ;  /* 0x0000000000027941 */ /* 0x000fea0003800200 */
.L_x_291:
[----:B------:R-:W0:Y:S01]  /*1d10*/  F2I.FLOOR.NTZ R3, R4 ;  /* 0x0000000400037305 */ /* 0x000e220000207100 */
[----:B------:R-:W-:-:S04]  /*1d20*/  IADD3 R18, P0, PT, R18, UR12, RZ ;  /* 0x0000000c12127c10 */ /* 0x000fc8000ff1e0ff */
[----:B------:R-:W-:-:S05]  /*1d30*/  IADD3.X R19, PT, PT, R19, UR13, RZ, P0, !PT ;  /* 0x0000000d13137c10 */ /* 0x000fca00087fe4ff */
        /* <DEDUP_REMOVED lines=14> */
.L_x_294:
[----:B------:R-:W-:Y:S05]  /*1e20*/  BSYNC.RECONVERGENT B2 ;  /* 0x0000000000027941 */ /* 0x000fea0003800200 */
.L_x_293:
[----:B------:R-:W0:Y:S02]  /*1e30*/  F2I.FLOOR.NTZ R3, R2 ;  /* 0x0000000200037305 */ /* 0x000e240000207100 */
[----:B0-----:R0:W-:Y:S04]  /*1e40*/  STG.E desc[UR6][R18.64+0x200], R3 ;  /* 0x0002000312007986 */ /* 0x0011e8000c101906 */
[----:B------:R-:W2:Y:S02]  /*1e50*/  LDG.E R27, desc[UR6][R10.64+0x400] ;  /* 0x000400060a1b7981 */ /* 0x000ea4000c1e1900 */
        /* <DEDUP_REMOVED lines=12> */
[----:B------:R-:W-:-:S07]  /*1f20*/  IMAD.MOV.U32 R4, RZ, RZ, R2 ;  /* 0x000000ffff047224 */ /* 0x000fce00078e0002 */
.L_x_296:
[----:B------:R-:W-:Y:S05]  /*1f30*/  BSYNC.RECONVERGENT B2 ;  /* 0x0000000000027941 */ /* 0x000fea0003800200 */
.L_x_295:
        /* <DEDUP_REMOVED lines=15> */
.L_x_298:
[----:B------:R-:W-:Y:S05]  /*2030*/  BSYNC.RECONVERGENT B2 ;  /* 0x0000000000027941 */ /* 0x000fea0003800200 */
.L_x_297:
        /* <DEDUP_REMOVED lines=16> */
.L_x_300:
[----:B------:R-:W-:Y:S05]  /*2140*/  BSYNC.RECONVERGENT B2 ;  /* 0x0000000000027941 */ /* 0x000fea0003800200 */
.L_x_299:
        /* <DEDUP_REMOVED lines=15> */
.L_x_302:
[----:B------:R-:W-:Y:S05]  /*2240*/  BSYNC.RECONVERGENT B2 ;  /* 0x0000000000027941 */ /* 0x000fea0003800200 */
.L_x_301:
        /* <DEDUP_REMOVED lines=12> */
[----:B------:R-:W-:Y:S01]  /*2310*/  IMAD.MOV.U32 R3, RZ, RZ, R11 ;  /* 0x000000ffff037224 */ /* 0x000fe200078e000b */
[----:B------:R-:W-:-:S07]  /*2320*/  MOV R24, 0x2340 ;  /* 0x0000234000187802 */ /* 0x000fce0000000f00 */
[----:B-1----:R-:W-:Y:S05]  /*2330*/  CALL.REL.NOINC `($__internal_0_$__cuda_sm3x_div_rn_noftz_f32_slowpath) ;  /* 0x00000008006c7944 */ /* 0x002fea0003c00000 */
.L_x_304:
[----:B------:R-:W-:Y:S05]  /*2340*/  BSYNC.RECONVERGENT B2 ;  /* 0x0000000000027941 */ /* 0x000fea0003800200 */
.L_x_303:
[----:B------:R-:W0:Y:S01]  /*2350*/  F2I.FLOOR.NTZ R3, R2 ;  /* 0x0000000200037305 */ /* 0x000e220000207100 */
[----:B------:R-:W-:Y:S02]  /*2360*/  IADD3 R7, PT, PT, R7, 0x8, RZ ;  /* 0x0000000807077810 */ /* 0x000fe40007ffe0ff */
[----:B------:R-:W-:Y:S02]  /*2370*/  IADD3 R20, P1, PT, R20, 0x1000, RZ ;  /* 0x0000100014147810 */ /* 0x000fe40007f3e0ff */
[----:B------:R-:W-:Y:S02]  /*2380*/  ISETP.NE.AND P0, PT, R7, RZ, PT ;  /* 0x000000ff0700720c */ /* 0x000fe40003f05270 */
[----:B------:R-:W-:Y:S02]  /*2390*/  IADD3 R8, PT, PT, R8, 0x400, RZ ;  /* 0x0000040008087810 */ /* 0x000fe40007ffe0ff */
[----:B------:R-:W-:Y:S01]  /*23a0*/  IADD3.X R9, PT, PT, RZ, R9, RZ, P1, !PT ;  /* 0x00000009ff097210 */ /* 0x000fe20000ffe4ff */
[----:B0-----:R0:W-:Y:S08]  /*23b0*/  STG.E desc[UR6][R18.64+0xc00], R3 ;  /* 0x000c000312007986 */ /* 0x0011f0000c101906 */
[----:B------:R-:W-:Y:S05]  /*23c0*/  @P0 BRA `(.L_x_305) ;  /* 0xfffffff400ac0947 */ /* 0x000fea000383ffff */
.L_x_288:
[----:B------:R-:W-:-:S13]  /*23d0*/  ISETP.NE.AND P0, PT, R23, RZ, PT ;  /* 0x000000ff1700720c */ /* 0x000fda0003f05270 */
[----:B------:R-:W-:Y:S05]  /*23e0*/  @!P0 EXIT ;  /* 0x000000000000894d */ /* 0x000fea0003800000 */
[----:B------:R-:W2:Y:S01]  /*23f0*/  LDCU UR4, c[0x0][0x388] ;  /* 0x00007100ff0477ac */ /* 0x000ea20008000800 */
[----:B------:R-:W-:Y:S01]  /*2400*/  ISETP.GE.U32.AND P0, PT, R23, 0x4, PT ;  /* 0x000000041700780c */ /* 0x000fe20003f06070 */
[----:B--2---:R-:W-:-:S12]  /*2410*/  ULOP3.LUT UR4, UR4, 0x3, URZ, 0xc0, !UPT ;  /* 0x0000000304047892 */ /* 0x004fd8000f8ec0ff */
[----:B------:R-:W-:Y:S05]  /*2420*/  @!P0 BRA `(.L_x_306) ;  /* 0x0000000400248947 */ /* 0x000fea0003800000 */
[----:B------:R-:W-:Y:S01]  /*2430*/  LEA R7, R22, R25, 0x7 ;  /* 0x0000001916077211 */ /* 0x000fe200078e38ff */
[----:B------:R-:W2:Y:S04]  /*2440*/  LDC R5, c[0x0][0x38c] ;  /* 0x0000e300ff057b82 */ /* 0x000ea80000000800 */
[----:B------:R-:W-:-:S05]  /*2450*/  IMAD.WIDE R8, R7, 0x4, R14 ;  /* 0x0000000407087825 */ /* 0x000fca00078e020e */
[----:B------:R-:W3:Y:S01]  /*2460*/  LDG.E R6, desc[UR6][R8.64] ;  /* 0x0000000608067981 */ /* 0x000ee2000c1e1900 */
[----:B------:R-:W-:Y:S01]  /*2470*/  BSSY.RECONVERGENT B2, `(.L_x_307) ;  /* 0x000000c000027945 */ /* 0x000fe20003800200 */
[----:B--2---:R-:W0:Y:S02]  /*2480*/  MUFU.RCP R2, R5 ;  /* 0x0000000500027308 */ /* 0x004e240000001000 */
[----:B0-----:R-:W-:-:S04]  /*2490*/  FFMA R3, R2, -R5, 1 ;  /* 0x3f80000002037423 */ /* 0x001fc80000000805 */
[----:B------:R-:W-:Y:S02]  /*24a0*/  FFMA R2, R2, R3, R2 ;  /* 0x0000000302027223 */ /* 0x000fe40000000002 */
[----:B---3--:R-:W0:Y:S02]  /*24b0*/  FCHK P0, R6, R5 ;  /* 0x0000000506007302 */ /* 0x008e240000000000 */
[----:B------:R-:W-:-:S04]  /*24c0*/  FFMA R3, R2, R6, RZ ;  /* 0x0000000602037223 */ /* 0x000fc800000000ff */
[----:B------:R-:W-:-:S04]  /*24d0*/  FFMA R4, R3, -R5, R6 ;  /* 0x8000000503047223 */ /* 0x000fc80000000006 */
[----:B------:R-:W-:Y:S01]  /*24e0*/  FFMA R2, R2, R4, R3 ;  /* 0x0000000402027223 */ /* 0x000fe20000000003 */
[----:B0-----:R-:W-:Y:S06]  /*24f0*/  @!P0 BRA `(.L_x_308) ;  /* 0x00000000000c8947 */ /* 0x001fec0003800000 */
[----:B------:R-:W-:Y:S01]  /*2500*/  IMAD.MOV.U32 R3, RZ, RZ, R6 ;  /* 0x000000ffff037224 */ /* 0x000fe200078e0006 */
[----:B------:R-:W-:-:S07]  /*2510*/  MOV R24, 0x2530 ;  /* 0x0000253000187802 */ /* 0x000fce0000000f00 */
[----:B-1----:R-:W-:Y:S05]  /*2520*/  CALL.REL.NOINC `($__internal_0_$__cuda_sm3x_div_rn_noftz_f32_slowpath) ;  /* 0x0000000400f07944 */ /* 0x002fea0003c00000 */
.L_x_308:
[----:B------:R-:W-:Y:S05]  /*2530*/  BSYNC.RECONVERGENT B2 ;  /* 0x0000000000027941 */ /* 0x000fea0003800200 */
.L_x_307:
[----:B------:R-:W0:Y:S01]  /*2540*/  F2I.FLOOR.NTZ R3, R2 ;  /* 0x0000000200037305 */ /* 0x000e220000207100 */
[----:B------:R-:W-:Y:S02]  /*2550*/  IMAD.WIDE R10, R7, 0x4, R12 ;  /* 0x00000004070a7825 */ /* 0x000fe400078e020c */
[----:B------:R-:W2:Y:S03]  /*2560*/  LDC R7, c[0x0][0x38c] ;  /* 0x0000e300ff077b82 */ /* 0x000ea60000000800 */
[----:B0-----:R0:W-:Y:S04]  /*2570*/  STG.E desc[UR6][R10.64], R3 ;  /* 0x000000030a007986 */ /* 0x0011e8000c101906 */
[----:B------:R-:W3:Y:S01]  /*2580*/  LDG.E R6, desc[UR6][R8.64+0x200] ;  /* 0x0002000608067981 */ /* 0x000ee2000c1e1900 */
[----:B------:R-:W-:Y:S01]  /*2590*/  BSSY.RECONVERGENT B2, `(.L_x_309) ;  /* 0x000000c000027945 */ /* 0x000fe20003800200 */
[----:B--2---:R-:W2:Y:S02]  /*25a0*/  MUFU.RCP R4, R7 ;  /* 0x0000000700047308 */ /* 0x004ea40000001000 */
[----:B--2---:R-:W-:-:S04]  /*25b0*/  FFMA R5, R4, -R7, 1 ;  /* 0x3f80000004057423 */ /* 0x004fc80000000807 */
[----:B------:R-:W-:Y:S02]  /*25c0*/  FFMA R2, R4, R5, R4 ;  /* 0x0000000504027223 */ /* 0x000fe40000000004 */
[----:B---3--:R-:W2:Y:S02]  /*25d0*/  FCHK P0, R6, R7 ;  /* 0x0000000706007302 */ /* 0x008ea40000000000 */
[----:B------:R-:W-:-:S04]  /*25e0*/  FFMA R5, R2, R6, RZ ;  /* 0x0000000602057223 */ /* 0x000fc800000000ff */
[----:B------:R-:W-:-:S04]  /*25f0*/  FFMA R4, R5, -R7, R6 ;  /* 0x8000000705047223 */ /* 0x000fc80000000006 */
[----:B------:R-:W-:Y:S01]  /*2600*/  FFMA R2, R2, R4, R5 ;  /* 0x0000000402027223 */ /* 0x000fe20000000005 */
[----:B0-2---:R-:W-:Y:S06]  /*2610*/  @!P0 BRA `(.L_x_310) ;  /* 0x00000000000c8947 */ /* 0x005fec0003800000 */
[----:B------:R-:W-:Y:S02]  /*2620*/  MOV R3, R6 ;  /* 0x0000000600037202 */ /* 0x000fe40000000f00 */
[----:B------:R-:W-:-:S07]  /*2630*/  MOV R24, 0x2650 ;  /* 0x0000265000187802 */ /* 0x000fce0000000f00 */
[----:B-1----:R-:W-:Y:S05]  /*2640*/  CALL.REL.NOINC `($__internal_0_$__cuda_sm3x_div_rn_noftz_f32_slowpath) ;  /* 0x0000000400a87944 */ /* 0x002fea0003c00000 */
.L_x_310:
[----:B------:R-:W-:Y:S05]  /*2650*/  BSYNC.RECONVERGENT B2 ;  /* 0x0000000000027941 */ /* 0x000fea0003800200 */
.L_x_309:
[----:B------:R-:W0:Y:S01]  /*2660*/  F2I.FLOOR.NTZ R3, R2 ;  /* 0x0000000200037305 */ /* 0x000e220000207100 */
[----:B------:R-:W2:Y:S01]  /*2670*/  LDC R7, c[0x0][0x38c] ;  /* 0x0000e300ff077b82 */ /* 0x000ea20000000800 */
        /* <DEDUP_REMOVED lines=15> */
.L_x_312:
[----:B------:R-:W-:Y:S05]  /*2770*/  BSYNC.RECONVERGENT B2 ;  /* 0x0000000000027941 */ /* 0x000fea0003800200 */
.L_x_311:
        /* <DEDUP_REMOVED lines=16> */
.L_x_314:
[----:B------:R-:W-:Y:S05]  /*2880*/  BSYNC.RECONVERGENT B2 ;  /* 0x0000000000027941 */ /* 0x000fea0003800200 */
.L_x_313:
[----:B------:R-:W0:Y:S01]  /*2890*/  F2I.FLOOR.NTZ R3, R2 ;  /* 0x0000000200037305 */ /* 0x000e220000207100 */
[----:B------:R-:W-:Y:S01]  /*28a0*/  VIADD R22, R22, 0x4 ;  /* 0x0000000416167836 */ /* 0x000fe20000000000 */
[----:B0-----:R2:W-:Y:S06]  /*28b0*/  STG.E desc[UR6][R10.64+0x600], R3 ;  /* 0x000600030a007986 */ /* 0x0015ec000c101906 */
.L_x_306:
[----:B------:R-:W-:-:S13]  /*28c0*/  ISETP.NE.AND P0, PT, RZ, UR4, PT ;  /* 0x00000004ff007c0c */ /* 0x000fda000bf05270 */
[----:B------:R-:W-:Y:S05]  /*28d0*/  @!P0 EXIT ;  /* 0x000000000000894d */ /* 0x000fea0003800000 */
[----:B------:R-:W-:-:S09]  /*28e0*/  UISETP.NE.AND UP0, UPT, UR4, 0x1, UPT ;  /* 0x000000010400788c */ /* 0x000fd2000bf05270 */
[----:B------:R-:W-:Y:S05]  /*28f0*/  BRA.U !UP0, `(.L_x_315) ;  /* 0x0000000108987547 */ /* 0x000fea000b800000 */
[----:B------:R-:W-:Y:S01]  /*2900*/  LEA R7, R22, R25, 0x7 ;  /* 0x0000001916077211 */ /* 0x000fe200078e38ff */
[----:B------:R-:W3:Y:S04]  /*2910*/  LDC R5, c[0x0][0x38c] ;  /* 0x0000e300ff057b82 */ /* 0x000ee80000000800 */
[----:B------:R-:W-:-:S05]  /*2920*/  IMAD.WIDE R8, R7, 0x4, R14 ;  /* 0x0000000407087825 */ /* 0x000fca00078e020e */
[----:B------:R-:W4:Y:S01]  /*2930*/  LDG.E R6, desc[UR6][R8.64] ;  /* 0x0000000608067981 */ /* 0x000f22000c1e1900 */
[----:B------:R-:W-:Y:S01]  /*2940*/  BSSY.RECONVERGENT B2, `(.L_x_316) ;  /* 0x000000c000027945 */ /* 0x000fe20003800200 */
[----:B---3--:R-:W0:Y:S02]  /*2950*/  MUFU.RCP R2, R5 ;  /* 0x0000000500027308 */ /* 0x008e240000001000 */
[----:B0-2---:R-:W-:-:S04]  /*2960*/  FFMA R3, R2, -R5, 1 ;  /* 0x3f80000002037423 */ /* 0x005fc80000000805 */
        /* <DEDUP_REMOVED lines=9> */
.L_x_317:
[----:B------:R-:W-:Y:S05]  /*2a00*/  BSYNC.RECONVERGENT B2 ;  /* 0x0000000000027941 */ /* 0x000fea0003800200 */
.L_x_316:
        /* <DEDUP_REMOVED lines=17> */
.L_x_319:
[----:B------:R-:W-:Y:S05]  /*2b20*/  BSYNC.RECONVERGENT B2 ;  /* 0x0000000000027941 */ /* 0x000fea0003800200 */
.L_x_318:
[----:B------:R-:W0:Y:S01]  /*2b30*/  F2I.FLOOR.NTZ R3, R2 ;  /* 0x0000000200037305 */ /* 0x000e220000207100 */
[----:B------:R-:W-:Y:S01]  /*2b40*/  IADD3 R22, PT, PT, R22, 0x2, RZ ;  /* 0x0000000216167810 */ /* 0x000fe20007ffe0ff */
[----:B0-----:R3:W-:Y:S06]  /*2b50*/  STG.E desc[UR6][R10.64+0x200], R3 ;  /* 0x000200030a007986 */ /* 0x0017ec000c101906 */
.L_x_315:
[----:B------:R-:W4:Y:S02]  /*2b60*/  LDC R2, c[0x0][0x388] ;  /* 0x0000e200ff027b82 */ /* 0x000f240000000800 */
[----:B----4-:R-:W-:-:S04]  /*2b70*/  LOP3.LUT R2, R2, 0x1, RZ, 0xc0, !PT ;  /* 0x0000000102027812 */ /* 0x010fc800078ec0ff */
[----:B------:R-:W-:-:S13]  /*2b80*/  ISETP.NE.U32.AND P0, PT, R2, 0x1, PT ;  /* 0x000000010200780c */ /* 0x000fda0003f05070 */
[----:B------:R-:W-:Y:S05]  /*2b90*/  @P0 EXIT ;  /* 0x000000000000094d */ /* 0x000fea0003800000 */
[----:B------:R-:W-:Y:S01]  /*2ba0*/  IMAD R25, R22, 0x80, R25 ;  /* 0x0000008016197824 */ /* 0x000fe200078e0219 */
[----:B------:R-:W4:Y:S03]  /*2bb0*/  LDC R5, c[0x0][0x38c] ;  /* 0x0000e300ff057b82 */ /* 0x000f260000000800 */
[----:B------:R-:W-:-:S06]  /*2bc0*/  IMAD.WIDE R14, R25, 0x4, R14 ;  /* 0x00000004190e7825 */ /* 0x000fcc00078e020e */
[----:B------:R-:W5:Y:S01]  /*2bd0*/  LDG.E R14, desc[UR6][R14.64] ;  /* 0x000000060e0e7981 */ /* 0x000f62000c1e1900 */
[----:B------:R-:W-:Y:S01]  /*2be0*/  BSSY.RECONVERGENT B2, `(.L_x_320) ;  /* 0x000000c000027945 */ /* 0x000fe20003800200 */
[----:B----4-:R-:W0:Y:S02]  /*2bf0*/  MUFU.RCP R2, R5 ;  /* 0x0000000500027308 */ /* 0x010e240000001000 */
[----:B0-23--:R-:W-:-:S04]  /*2c00*/  FFMA R3, R2, -R5, 1 ;  /* 0x3f80000002037423 */ /* 0x00dfc80000000805 */
        /* <DEDUP_REMOVED lines=9> */
.L_x_321:
[----:B------:R-:W-:Y:S05]  /*2ca0*/  BSYNC.RECONVERGENT B2 ;  /* 0x0000000000027941 */ /* 0x000fea0003800200 */
.L_x_320:
[----:B------:R-:W0:Y:S01]  /*2cb0*/  F2I.FLOOR.NTZ R3, R2 ;  /* 0x0000000200037305 */ /* 0x000e220000207100 */
[----:B------:R-:W-:-:S05]  /*2cc0*/  IMAD.WIDE R12, R25, 0x4, R12 ;  /* 0x00000004190c7825 */ /* 0x000fca00078e020c */
[----:B0-----:R-:W-:Y:S01]  /*2cd0*/  STG.E desc[UR6][R12.64], R3 ;  /* 0x000000030c007986 */ /* 0x001fe2000c101906 */
[----:B------:R-:W-:Y:S05]  /*2ce0*/  EXIT ;  /* 0x000000000000794d */ /* 0x000fea0003800000 */
        .weak           $__internal_0_$__cuda_sm3x_div_rn_noftz_f32_slowpath
        .type           $__internal_0_$__cuda_sm3x_div_rn_noftz_f32_slowpath,@function
        .size           $__internal_0_$__cuda_sm3x_div_rn_noftz_f32_slowpath,(.L_x_952 - $__internal_0_$__cuda_sm3x_div_rn_noftz_f32_slowpath)
$__internal_0_$__cuda_sm3x_div_rn_noftz_f32_slowpath:
[----:B------:R-:W-:Y:S01]  /*2cf0*/  SHF.R.U32.HI R6, RZ, 0x17, R0 ;  /* 0x00000017ff067819 */ /* 0x000fe20000011600 */
[----:B------:R-:W-:Y:S01]  /*2d00*/  BSSY.RECONVERGENT B0, `(.L_x_322) ;  /* 0x0000063000007945 */ /* 0x000fe20003800200 */
[----:B------:R-:W-:Y:S02]  /*2d10*/  SHF.R.U32.HI R5, RZ, 0x17, R3 ;  /* 0x00000017ff057819 */ /* 0x000fe40000011603 */
[----:B------:R-:W-:Y:S02]  /*2d20*/  LOP3.LUT R6, R6, 0xff, RZ, 0xc0, !PT ;  /* 0x000000ff06067812 */ /* 0x000fe400078ec0ff */
[----:B------:R-:W-:Y:S02]  /*2d30*/  LOP3.LUT R5, R5, 0xff, RZ, 0xc0, !PT ;  /* 0x000000ff05057812 */ /* 0x000fe400078ec0ff */
[----:B------:R-:W-:Y:S02]  /*2d40*/  IADD3 R4, PT, PT, R6, -0x1, RZ ;  /* 0xffffffff06047810 */ /* 0x000fe40007ffe0ff */
[----:B------:R-:W-:-:S02]  /*2d50*/  IADD3 R2, PT, PT, R5, -0x1, RZ ;  /* 0xffffffff05027810 */ /* 0x000fc40007ffe0ff */
[----:B------:R-:W-:Y:S02]  /*2d60*/  ISETP.GT.U32.AND P0, PT, R4, 0xfd, PT ;  /* 0x000000fd0400780c */ /* 0x000fe40003f04070 */
[----:B------:R-:W-:Y:S02]  /*2d70*/  MOV R26, R0 ;  /* 0x00000000001a7202 */ /* 0x000fe40000000f00 */
[----:B------:R-:W-:-:S13]  /*2d80*/  ISETP.GT.U32.OR P0, PT, R2, 0xfd, P0 ;  /* 0x000000fd0200780c */ /* 0x000fda0000704470 */
[----:B------:R-:W-:Y:S01]  /*2d90*/  @!P0 IMAD.MOV.U32 R27, RZ, RZ, RZ ;  /* 0x000000ffff1b8224 */ /* 0x000fe200078e00ff */
[----:B------:R-:W-:Y:S06]  /*2da0*/  @!P0 BRA `(.L_x_323) ;  /* 0x00000000005c8947 */ /* 0x000fec0003800000 */
[----:B------:R-:W-:Y:S02]  /*2db0*/  FSETP.GTU.FTZ.AND P0, PT, |R3|, +INF , PT ;  /* 0x7f8000000300780b */ /* 0x000fe40003f1c200 */
[----:B------:R-:W-:-:S04]  /*2dc0*/  FSETP.GTU.FTZ.AND P1, PT, |R0|, +INF , PT ;  /* 0x7f8000000000780b */ /* 0x000fc80003f3c200 */
[----:B------:R-:W-:-:S13]  /*2dd0*/  PLOP3.LUT P0, PT, P0, P1, PT, 0xf8, 0x8f ;  /* 0x00000000008f781c */ /* 0x000fda0000703f70 */
[----:B------:R-:W-:Y:S05]  /*2de0*/  @P0 BRA `(.L_x_324) ;  /* 0x00000004004c0947 */ /* 0x000fea0003800000 */
[----:B------:R-:W-:-:S13]  /*2df0*/  LOP3.LUT P0, RZ, R26, 0x7fffffff, R3, 0xc8, !PT ;  /* 0x7fffffff1aff7812 */ /* 0x000fda000780c803 */
[----:B------:R-:W-:Y:S05]  /*2e00*/  @!P0 BRA `(.L_x_325) ;  /* 0x00000004003c8947 */ /* 0x000fea0003800000 */
[C---:B------:R-:W-:Y:S02]  /*2e10*/  FSETP.NEU.FTZ.AND P2, PT, |R3|.reuse, +INF , PT ;  /* 0x7f8000000300780b */ /* 0x040fe40003f5d200 */
[----:B------:R-:W-:Y:S02]  /*2e20*/  FSETP.NEU.FTZ.AND P1, PT, |R0|, +INF , PT ;  /* 0x7f8000000000780b */ /* 0x000fe40003f3d200 */
[----:B------:R-:W-:-:S11]  /*2e30*/  FSETP.NEU.FTZ.AND P0, PT, |R3|, +INF , PT ;  /* 0x7f8000000300780b */ /* 0x000fd60003f1d200 */
[----:B------:R-:W-:Y:S05]  /*2e40*/  @!P1 BRA !P2, `(.L_x_325) ;  /* 0x00000004002c9947 */ /* 0x000fea0005000000 */
[----:B------:R-:W-:-:S04]  /*2e50*/  LOP3.LUT P2, RZ, R3, 0x7fffffff, RZ, 0xc0, !PT ;  /* 0x7fffffff03ff7812 */ /* 0x000fc8000784c0ff */
[----:B------:R-:W-:-:S13]  /*2e60*/  PLOP3.LUT P1, PT, P1, P2, PT, 0x2f, 0xf2 ;  /* 0x0000000000f2781c */ /* 0x000fda0000f24577 */
[----:B------:R-:W-:Y:S05]  /*2e70*/  @P1 BRA `(.L_x_326) ;  /* 0x0000000400181947 */ /* 0x000fea0003800000 */
[----:B------:R-:W-:-:S04]  /*2e80*/  LOP3.LUT P1, RZ, R26, 0x7fffffff, RZ, 0xc0, !PT ;  /* 0x7fffffff1aff7812 */ /* 0x000fc8000782c0ff */
[----:B------:R-:W-:-:S13]  /*2e90*/  PLOP3.LUT P0, PT, P0, P1, PT, 0x2f, 0xf2 ;  /* 0x0000000000f2781c */ /* 0x000fda0000702577 */
[----:B------:R-:W-:Y:S05]  /*2ea0*/  @P0 BRA `(.L_x_327) ;  /* 0x0000000400000947 */ /* 0x000fea0003800000 */
[----:B------:R-:W-:Y:S02]  /*2eb0*/  ISETP.GE.AND P0, PT, R2, RZ, PT ;  /* 0x000000ff0200720c */ /* 0x000fe40003f06270 */
[----:B------:R-:W-:-:S11]  /*2ec0*/  ISETP.GE.AND P1, PT, R4, RZ, PT ;  /* 0x000000ff0400720c */ /* 0x000fd60003f26270 */
[----:B------:R-:W-:Y:S01]  /*2ed0*/  @P0 MOV R27, RZ ;  /* 0x000000ff001b0202 */ /* 0x000fe20000000f00 */
[----:B------:R-:W-:Y:S01]  /*2ee0*/  @!P0 FFMA R3, R3, 1.84467440737095516160e+19, RZ ;  /* 0x5f80000003038823 */ /* 0x000fe200000000ff */
[----:B------:R-:W-:Y:S01]  /*2ef0*/  @!P0 MOV R27, 0xffffffc0 ;  /* 0xffffffc0001b8802 */ /* 0x000fe20000000f00 */
[----:B------:R-:W-:-:S03]  /*2f00*/  @!P1 FFMA R26, R0, 1.84467440737095516160e+19, RZ ;  /* 0x5f800000001a9823 */ /* 0x000fc600000000ff */
[----:B------:R-:W-:-:S07]  /*2f10*/  @!P1 IADD3 R27, PT, PT, R27, 0x40, RZ ;  /* 0x000000401b1b9810 */ /* 0x000fce0007ffe0ff */
.L_x_323:
[----:B------:R-:W-:Y:S01]  /*2f20*/  LEA R29, R6, 0xc0800000, 0x17 ;  /* 0xc0800000061d7811 */ /* 0x000fe200078eb8ff */
[----:B------:R-:W-:Y:S03]  /*2f30*/  BSSY.RECONVERGENT B1, `(.L_x_328) ;  /* 0x0000036000017945 */ /* 0x000fe60003800200 */
[----:B------:R-:W-:Y:S01]  /*2f40*/  IADD3 R28, PT, PT, -R29, R26, RZ ;  /* 0x0000001a1d1c7210 */ /* 0x000fe20007ffe1ff */
[----:B------:R-:W-:-:S03]  /*2f50*/  VIADD R26, R5, 0xffffff81 ;  /* 0xffffff81051a7836 */ /* 0x000fc60000000000 */
[----:B------:R-:W0:Y:S01]  /*2f60*/  MUFU.RCP R29, R28 ;  /* 0x0000001c001d7308 */ /* 0x000e220000001000 */
[----:B------:R-:W-:Y:S01]  /*2f70*/  FADD.FTZ R2, -R28, -RZ ;  /* 0x800000ff1c027221 */ /* 0x000fe20000010100 */
[C---:B------:R-:W-:Y:S01]  /*2f80*/  IMAD R5, R26.reuse, -0x800000, R3 ;  /* 0xff8000001a057824 */ /* 0x040fe200078e0203 */
[----:B------:R-:W-:-:S04]  /*2f90*/  IADD3 R6, PT, PT, R26, 0x7f, -R6 ;  /* 0x0000007f1a067810 */ /* 0x000fc80007ffe806 */
[----:B------:R-:W-:Y:S01]  /*2fa0*/  IADD3 R27, PT, PT, R6, R27, RZ ;  /* 0x0000001b061b7210 */ /* 0x000fe20007ffe0ff */
[----:B0-----:R-:W-:-:S04]  /*2fb0*/  FFMA R4, R29, R2, 1 ;  /* 0x3f8000001d047423 */ /* 0x001fc80000000002 */
[----:B------:R-:W-:-:S04]  /*2fc0*/  FFMA R4, R29, R4, R29 ;  /* 0x000000041d047223 */ /* 0x000fc8000000001d */
[----:B------:R-:W-:-:S04]  /*2fd0*/  FFMA R29, R5, R4, RZ ;  /* 0x00000004051d7223 */ /* 0x000fc800000000ff */
[----:B------:R-:W-:-:S04]  /*2fe0*/  FFMA R3, R2, R29, R5 ;  /* 0x0000001d02037223 */ /* 0x000fc80000000005 */
[----:B------:R-:W-:-:S04]  /*2ff0*/  FFMA R3, R4, R3, R29 ;  /* 0x0000000304037223 */ /* 0x000fc8000000001d */
[----:B------:R-:W-:-:S04]  /*3000*/  FFMA R26, R2, R3, R5 ;  /* 0x00000003021a7223 */ /* 0x000fc80000000005 */
[----:B------:R-:W-:-:S05]  /*3010*/  FFMA R2, R4, R26, R3 ;  /* 0x0000001a04027223 */ /* 0x000fca0000000003 */
[----:B------:R-:W-:-:S04]  /*3020*/  SHF.R.U32.HI R6, RZ, 0x17, R2 ;  /* 0x00000017ff067819 */ /* 0x000fc80000011602 */
[----:B------:R-:W-:-:S04]  /*3030*/  LOP3.LUT R6, R6, 0xff, RZ, 0xc0, !PT ;  /* 0x000000ff06067812 */ /* 0x000fc800078ec0ff */
[----:B------:R-:W-:-:S04]  /*3040*/  IADD3 R5, PT, PT, R6, R27, RZ ;  /* 0x0000001b06057210 */ /* 0x000fc80007ffe0ff */
[----:B------:R-:W-:-:S04]  /*3050*/  IADD3 R6, PT, PT, R5, -0x1, RZ ;  /* 0xffffffff05067810 */ /* 0x000fc80007ffe0ff */
[----:B------:R-:W-:-:S13]  /*3060*/  ISETP.GE.U32.AND P0, PT, R6, 0xfe, PT ;  /* 0x000000fe0600780c */ /* 0x000fda0003f06070 */
[----:B------:R-:W-:Y:S05]  /*3070*/  @!P0 BRA `(.L_x_329) ;  /* 0x0000000000808947 */ /* 0x000fea0003800000 */
[----:B------:R-:W-:-:S13]  /*3080*/  ISETP.GT.AND P0, PT, R5, 0xfe, PT ;  /* 0x000000fe0500780c */ /* 0x000fda0003f04270 */
[----:B------:R-:W-:Y:S05]  /*3090*/  @P0 BRA `(.L_x_330) ;  /* 0x00000000006c0947 */ /* 0x000fea0003800000 */
[----:B------:R-:W-:-:S13]  /*30a0*/  ISETP.GE.AND P0, PT, R5, 0x1, PT ;  /* 0x000000010500780c */ /* 0x000fda0003f06270 */
[----:B------:R-:W-:Y:S05]  /*30b0*/  @P0 BRA `(.L_x_331) ;  /* 0x0000000000740947 */ /* 0x000fea0003800000 */
[----:B------:R-:W-:Y:S02]  /*30c0*/  ISETP.GE.AND P0, PT, R5, -0x18, PT ;  /* 0xffffffe80500780c */ /* 0x000fe40003f06270 */
[----:B------:R-:W-:-:S11]  /*30d0*/  LOP3.LUT R2, R2, 0x80000000, RZ, 0xc0, !PT ;  /* 0x8000000002027812 */ /* 0x000fd600078ec0ff */
[----:B------:R-:W-:Y:S05]  /*30e0*/  @!P0 BRA `(.L_x_331) ;  /* 0x0000000000688947 */ /* 0x000fea0003800000 */
[CCC-:B------:R-:W-:Y:S01]  /*30f0*/  FFMA.RZ R6, R4.reuse, R26.reuse, R3.reuse ;  /* 0x0000001a04067223 */ /* 0x1c0fe2000000c003 */
[CCC-:B------:R-:W-:Y:S01]  /*3100*/  FFMA.RP R27, R4.reuse, R26.reuse, R3.reuse ;  /* 0x0000001a041b7223 */ /* 0x1c0fe20000008003 */
[----:B------:R-:W-:Y:S01]  /*3110*/  FFMA.RM R4, R4, R26, R3 ;  /* 0x0000001a04047223 */ /* 0x000fe20000004003 */
[C---:B------:R-:W-:Y:S02]  /*3120*/  IADD3 R3, PT, PT, R5.reuse, 0x20, RZ ;  /* 0x0000002005037810 */ /* 0x040fe40007ffe0ff */
[----:B------:R-:W-:Y:S02]  /*3130*/  LOP3.LUT R6, R6, 0x7fffff, RZ, 0xc0, !PT ;  /* 0x007fffff06067812 */ /* 0x000fe400078ec0ff */
[C---:B------:R-:W-:Y:S02]  /*3140*/  ISETP.NE.AND P2, PT, R5.reuse, RZ, PT ;  /* 0x000000ff0500720c */ /* 0x040fe40003f45270 */
[----:B------:R-:W-:Y:S02]  /*3150*/  LOP3.LUT R6, R6, 0x800000, RZ, 0xfc, !PT ;  /* 0x0080000006067812 */ /* 0x000fe400078efcff */
[----:B------:R-:W-:Y:S01]  /*3160*/  ISETP.NE.AND P1, PT, R5, RZ, PT ;  /* 0x000000ff0500720c */ /* 0x000fe20003f25270 */
[----:B------:R-:W-:Y:S01]  /*3170*/  IMAD.MOV R5, RZ, RZ, -R5 ;  /* 0x000000ffff057224 */ /* 0x000fe200078e0a05 */
[----:B------:R-:W-:-:S02]  /*3180*/  SHF.L.U32 R3, R6, R3, RZ ;  /* 0x0000000306037219 */ /* 0x000fc400000006ff */
[----:B------:R-:W-:Y:S02]  /*3190*/  FSETP.NEU.FTZ.AND P0, PT, R27, R4, PT ;  /* 0x000000041b00720b */ /* 0x000fe40003f1d000 */
[----:B------:R-:W-:Y:S02]  /*31a0*/  SEL R5, R5, RZ, P2 ;  /* 0x000000ff05057207 */ /* 0x000fe40001000000 */
[----:B------:R-:W-:Y:S02]  /*31b0*/  ISETP.NE.AND P1, PT, R3, RZ, P1 ;  /* 0x000000ff0300720c */ /* 0x000fe40000f25270 */
[----:B------:R-:W-:Y:S02]  /*31c0*/  SHF.R.U32.HI R6, RZ, R5, R6 ;  /* 0x00000005ff067219 */ /* 0x000fe40000011606 */
[----:B------:R-:W-:Y:S02]  /*31d0*/  PLOP3.LUT P0, PT, P0, P1, PT, 0xf8, 0x8f ;  /* 0x00000000008f781c */ /* 0x000fe40000703f70 */
[----:B------:R-:W-:-:S02]  /*31e0*/  SHF.R.U32.HI R4, RZ, 0x1, R6 ;  /* 0x00000001ff047819 */ /* 0x000fc40000011606 */
[----:B------:R-:W-:-:S04]  /*31f0*/  SEL R3, RZ, 0x1, !P0 ;  /* 0x00000001ff037807 */ /* 0x000fc80004000000 */
[----:B------:R-:W-:-:S04]  /*3200*/  LOP3.LUT R3, R3, 0x1, R4, 0xf8, !PT ;  /* 0x0000000103037812 */ /* 0x000fc800078ef804 */
[----:B------:R-:W-:-:S04]  /*3210*/  LOP3.LUT R3, R3, R6, RZ, 0xc0, !PT ;  /* 0x0000000603037212 */ /* 0x000fc800078ec0ff */
[----:B------:R-:W-:-:S04]  /*3220*/  IADD3 R3, PT, PT, R4, R3, RZ ;  /* 0x0000000304037210 */ /* 0x000fc80007ffe0ff */
[----:B------:R-:W-:Y:S01]  /*3230*/  LOP3.LUT R2, R3, R2, RZ, 0xfc, !PT ;  /* 0x0000000203027212 */ /* 0x000fe200078efcff */
[----:B------:R-:W-:Y:S06]  /*3240*/  BRA `(.L_x_331) ;  /* 0x0000000000107947 */ /* 0x000fec0003800000 */
.L_x_330:
[----:B------:R-:W-:-:S04]  /*3250*/  LOP3.LUT R2, R2, 0x80000000, RZ, 0xc0, !PT ;  /* 0x8000000002027812 */ /* 0x000fc800078ec0ff */
[----:B------:R-:W-:Y:S01]  /*3260*/  LOP3.LUT R2, R2, 0x7f800000, RZ, 0xfc, !PT ;  /* 0x7f80000002027812 */ /* 0x000fe200078efcff */
[----:B------:R-:W-:Y:S06]  /*3270*/  BRA `(.L_x_331) ;  /* 0x0000000000047947 */ /* 0x000fec0003800000 */
.L_x_329:
[----:B------:R-:W-:-:S07]  /*3280*/  LEA R2, R27, R2, 0x17 ;  /* 0x000000021b027211 */ /* 0x000fce00078eb8ff */
.L_x_331:
[----:B------:R-:W-:Y:S05]  /*3290*/  BSYNC.RECONVERGENT B1 ;  /* 0x0000000000017941 */ /* 0x000fea0003800200 */
.L_x_328:
[----:B------:R-:W-:Y:S05]  /*32a0*/  BRA `(.L_x_332) ;  /* 0x0000000000207947 */ /* 0x000fea0003800000 */
.L_x_327:
[----:B------:R-:W-:-:S04]  /*32b0*/  LOP3.LUT R3, R26, 0x80000000, R3, 0x48, !PT ;  /* 0x800000001a037812 */ /* 0x000fc800078e4803 */
[----:B------:R-:W-:Y:S01]  /*32c0*/  LOP3.LUT R2, R3, 0x7f800000, RZ, 0xfc, !PT ;  /* 0x7f80000003027812 */ /* 0x000fe200078efcff */
[----:B------:R-:W-:Y:S06]  /*32d0*/  BRA `(.L_x_332) ;  /* 0x0000000000147947 */ /* 0x000fec0003800000 */
.L_x_326:
[----:B------:R-:W-:Y:S01]  /*32e0*/  LOP3.LUT R2, R26, 0x80000000, R3, 0x48, !PT ;  /* 0x800000001a027812 */ /* 0x000fe200078e4803 */
[----:B------:R-:W-:Y:S06]  /*32f0*/  BRA `(.L_x_332) ;  /* 0x00000000000c7947 */ /* 0x000fec0003800000 */
.L_x_325:
[----:B------:R-:W0:Y:S01]  /*3300*/  MUFU.RSQ R2, -QNAN ;  /* 0xffc0000000027908 */ /* 0x000e220000001400 */
[----:B------:R-:W-:Y:S05]  /*3310*/  BRA `(.L_x_332) ;  /* 0x0000000000047947 */ /* 0x000fea0003800000 */
.L_x_324:
[----:B------:R-:W-:-:S07]  /*3320*/  FADD.FTZ R2, R3, R0 ;  /* 0x0000000003027221 */ /* 0x000fce0000010000 */
.L_x_332:
[----:B------:R-:W-:Y:S05]  /*3330*/  BSYNC.RECONVERGENT B0 ;  /* 0x0000000000007941 */ /* 0x000fea0003800200 */
.L_x_322:
[----:B------:R-:W-:Y:S01]  /*3340*/  HFMA2 R5, -RZ, RZ, 0, 0 ;  /* 0x00000000ff057431 */ /* 0x000fe200000001ff */
[----:B------:R-:W-:-:S04]  /*3350*/  MOV R4, R24 ;  /* 0x0000001800047202 */ /* 0x000fc80000000f00 */
[----:B0-----:R-:W-:Y:S05]  /*3360*/  RET.REL.NODEC R4 `(_ZN3cub18CUB_300001_SM_10006detail9transform16transform_kernelINS2_10policy_hubILb1EN4cuda3std3__45tupleIJN6thrust24THRUST_300001_SM_1000_NS10device_ptrIfEEEEEE10policy1000El14custom_functorNSB_IiEEJPfEEEvT0_iT1_T2_DpNS2_10kernel_argIT3_EE) ;  /* 0xffffffcc04247950 */ /* 0x001fea0003c3ffff */
.L_x_333:
        /* <DEDUP_REMOVED lines=9> */
.L_x_952:


//--------------------- .text._ZN3cub18CUB_300001_SM_10006detail9transform16transform_kernelINS2_10policy_hubILb1EN4cuda3std3__45tupleIJN6thrust24THRUST_300001_SM_1000_NS10device_ptrIfEEEEEE10policy1000Ei14custom_functorNSB_IiEEJPfEEEvT0_iT1_T2_DpNS2_10kernel_argIT3_EE --------------------------
	.section	.text._ZN3cub18CUB_300001_SM_10006detail9transform16transform_kernelINS2_10policy_hubILb1EN4cuda3std3__45tupleIJN6thrust24THRUST_300001_SM_1000_NS10device_ptrIfEEEEEE10policy1000Ei14custom_functorNSB_IiEEJPfEEEvT0_iT1_T2_DpNS2_10kernel_argIT3_EE,"ax",@progbits
	.align	128
        .global         _ZN3cub18CUB_300001_SM_10006detail9transform16transform_kernelINS2_10policy_hubILb1EN4cuda3std3__45tupleIJN6thrust24THRUST_300001_SM_1000_NS10device_ptrIfEEEEEE10policy1000Ei14custom_functorNSB_IiEEJPfEEEvT0_iT1_T2_DpNS2_10kernel_argIT3_EE
        .type           _ZN3cub18CUB_300001_SM_10006detail9transform16transform_kernelINS2_10policy_hubILb1EN4cuda3std3__45tupleIJN6thrust24THRUST_300001_SM_1000_NS10device_ptrIfEEEEEE10policy1000Ei14custom_functorNSB_IiEEJPfEEEvT0_iT1_T2_DpNS2_10kernel_argIT3_EE,@function
        .size           _ZN3cub18CUB_300001_SM_10006detail9transform16transform_kernelINS2_10policy_hubILb1EN4cuda3std3__45tupleIJN6thrust24THRUST_300001_SM_1000_NS10device_ptrIfEEEEEE10policy1000Ei14custom_functorNSB_IiEEJPfEEEvT0_iT1_T2_DpNS2_10kernel_argIT3_EE,(.L_x_953 - _ZN3cub18CUB_300001_SM_10006detail9transform16transform_kernelINS2_10policy_hubILb1EN4cuda3std3__45tupleIJN6thrust24THRUST_300001_SM_1000_NS10device_ptrIfEEEEEE10policy1000Ei14custom_functorNSB_IiEEJPfEEEvT0_iT1_T2_DpNS2_10kernel_argIT3_EE)
        .other          _ZN3cub18CUB_300001_SM_10006detail9transform16transform_kernelINS2_10policy_hubILb1EN4cuda3std3__45tupleIJN6thrust24THRUST_300001_SM_1000_NS10device_ptrIfEEEEEE10policy1000Ei14custom_functorNSB_IiEEJPfEEEvT0_iT1_T2_DpNS2_10kernel_argIT3_EE,@"STO_CUDA_ENTRY STV_DEFAULT"
_ZN3cub18CUB_300001_SM_10006detail9transform16transform_kernelINS2_10policy_hubILb1EN4cuda3std3__45tupleIJN6thrust24THRUST_300001_SM_1000_NS10device_ptrIfEEEEEE10policy1000Ei14custom_functorNSB_IiEEJPfEEEvT0_iT1_T2_DpNS2_10kernel_argIT3_EE:
.text._ZN3cub18CUB_300001_SM_10006detail9transform16transform_kernelINS2_10policy_hubILb1EN4cuda3std3__45tupleIJN6thrust24THRUST_300001_SM_1000_NS10device_ptrIfEEEEEE10policy1000Ei14custom_functorNSB_IiEEJPfEEEvT0_iT1_T2_DpNS2_10kernel_argIT3_EE:
[----:B------:R-:W-:Y:S08]  /*0000*/  LDC R1, c[0x0][0x37c] ;  /* 0x0000df00ff017b82 */ /* 0x000ff00000000800 */
[----:B------:R-:W0:Y:S01]  /*0010*/  LDC.64 R2, c[0x0][0x380] ;  /* 0x0000e000ff027b82 */ /* 0x000e220000000a00 */
[----:B------:R-:W1:Y:S01]  /*0020*/  S2R R23, SR_TID.X ;  /* 0x0000000000177919 */ /* 0x000e620000002100 */
[----:B------:R-:W-:Y:S06]  /*0030*/  BSSY.RECONVERGENT B0, `(.L_x_334) ;  /* 0x0000013000007945 */ /* 0x000fec0003800200 */
[----:B------:R-:W2:Y:S01]  /*0040*/  S2UR UR4, SR_CTAID.X ;  /* 0x00000000000479c3 */ /* 0x000ea20000002500 */
[----:B0-----:R-:W-:-:S05]  /*0050*/  SHF.L.U32 R4, R3, 0x7, RZ ;  /* 0x0000000703047819 */ /* 0x001fca00000006ff */
[----:B--2---:R-:W-:Y:S01]  /*0060*/  IMAD R17, R4, UR4, RZ ;  /* 0x0000000404117c24 */ /* 0x004fe2000f8e02ff */
[----:B-1----:R-:W-:-:S04]  /*0070*/  SHF.L.U32 R11, R23, 0x7, RZ ;  /* 0x00000007170b7819 */ /* 0x002fc800000006ff */
[----:B------:R-:W-:-:S04]  /*0080*/  IADD3 R9, PT, PT, -R17, R2, RZ ;  /* 0x0000000211097210 */ /* 0x000fc80007ffe1ff */
[----:B------:R-:W-:-:S04]  /*0090*/  VIMNMX R5, PT, PT, R4, R9, PT ;  /* 0x0000000904057248 */ /* 0x000fc80003fe0100 */
[----:B------:R-:W-:-:S04]  /*00a0*/  SHF.L.U32 R0, R5, 0x2, RZ ;  /* 0x0000000205007819 */ /* 0x000fc800000006ff */
[----:B------:R-:W-:-:S13]  /*00b0*/  ISETP.GE.AND P0, PT, R11, R0, PT ;  /* 0x000000000b00720c */ /* 0x000fda0003f06270 */
[----:B------:R-:W-:Y:S05]  /*00c0*/  @P0 BRA `(.L_x_335) ;  /* 0x0000000000240947 */ /* 0x000fea0003800000 */
[----:B------:R-:W0:Y:S02]  /*00d0*/  LDC.64 R6, c[0x0][0x398] ;  /* 0x0000e600ff067b82 */ /* 0x000e240000000a00 */
[----:B0-----:R-:W-:-:S04]  /*00e0*/  IMAD.WIDE.U32 R6, R23, 0x80, R6 ;  /* 0x0000008017067825 */ /* 0x001fc800078e0006 */
[----:B------:R-:W-:-:S07]  /*00f0*/  IMAD.WIDE R6, R17, 0x4, R6 ;  /* 0x0000000411067825 */ /* 0x000fce00078e0206 */
.L_x_336:
[----:B------:R-:W-:Y:S01]  /*0100*/  IADD3 R11, PT, PT, R11, 0x4000, RZ ;  /* 0x000040000b0b7810 */ /* 0x000fe20007ffe0ff */
[----:B------:R0:W-:Y:S03]  /*0110*/  CCTL.E.PF2 [R6] ;  /* 0x000000000600798f */ /* 0x0001e60000800100 */
[----:B------:R-:W-:Y:S02]  /*0120*/  ISETP.GE.AND P0, PT, R11, R0, PT ;  /* 0x000000000b00720c */ /* 0x000fe40003f06270 */
[----:B0-----:R-:W-:-:S05]  /*0130*/  IADD3 R6, P1, PT, R6, 0x4000, RZ ;  /* 0x0000400006067810 */ /* 0x001fca0007f3e0ff */
[----:B------:R-:W-:-:S06]  /*0140*/  IMAD.X R7, RZ, RZ, R7, P1 ;  /* 0x000000ffff077224 */ /* 0x000fcc00008e0607 */
[----:B------:R-:W-:Y:S05]  /*0150*/  @!P0 BRA `(.L_x_336) ;  /* 0xfffffffc00e88947 */ /* 0x000fea000383ffff */
.L_x_335:
[----:B------:R-:W-:Y:S05]  /*0160*/  BSYNC.RECONVERGENT B0 ;  /* 0x0000000000007941 */ /* 0x000fea0003800200 */
.L_x_334:
[----:B------:R-:W0:Y:S01]  /*0170*/  LDCU.128 UR8, c[0x0][0x390] ;  /* 0x00007200ff0877ac */ /* 0x000e220008000c00 */
[----:B------:R-:W1:Y:S01]  /*0180*/  LDC R0, c[0x0][0x388] ;  /* 0x0000e200ff007b82 */ /* 0x000e620000000800 */
[----:B------:R-:W-:Y:S01]  /*0190*/  ISETP.GT.AND P0, PT, R4, R9, PT ;  /* 0x000000090400720c */ /* 0x000fe20003f04270 */
[----:B------:R-:W-:Y:S01]  /*01a0*/  IMAD.WIDE R16, R17, 0x4, RZ ;  /* 0x0000000411107825 */ /* 0x000fe200078e02ff */
[----:B------:R-:W2:Y:S02]  /*01b0*/  LDCU.64 UR6, c[0x0][0x358] ;  /* 0x00006b00ff0677ac */ /* 0x000ea40008000a00 */
[C---:B0-----:R-:W-:Y:S02]  /*01c0*/  IADD3 R14, P1, PT, R16.reuse, UR10, RZ ;  /* 0x0000000a100e7c10 */ /* 0x041fe4000ff3e0ff */
[----:B------:R-:W-:Y:S02]  /*01d0*/  IADD3 R12, P2, PT, R16, UR8, RZ ;  /* 0x00000008100c7c10 */ /* 0x000fe4000ff5e0ff */
[----:B------:R-:W-:-:S02]  /*01e0*/  IADD3.X R15, PT, PT, R17, UR11, RZ, P1, !PT ;  /* 0x0000000b110f7c10 */ /* 0x000fc40008ffe4ff */
[----:B------:R-:W-:-:S03]  /*01f0*/  IADD3.X R13, PT, PT, R17, UR9, RZ, P2, !PT ;  /* 0x00000009110d7c10 */ /* 0x000fc600097fe4ff */
[----:B--2---:R-:W-:Y:S06]  /*0200*/  @P0 BRA `(.L_x_337) ;  /* 0x0000001000cc0947 */ /* 0x004fec0003800000 */
[----:B------:R-:W-:-:S13]  /*0210*/  ISETP.GE.AND P0, PT, R3, 0x1, PT ;  /* 0x000000010300780c */ /* 0x000fda0003f06270 */
[----:B------:R-:W-:Y:S05]  /*0220*/  @!P0 EXIT ;  /* 0x000000000000894d */ /* 0x000fea0003800000 */
[C---:B------:R-:W-:Y:S01]  /*0230*/  ISETP.GE.U32.AND P0, PT, R3.reuse, 0x8, PT ;  /* 0x000000080300780c */ /* 0x040fe20003f06070 */
[----:B------:R-:W-:Y:S01]  /*0240*/  HFMA2 R20, -RZ, RZ, 0, 0 ;  /* 0x00000000ff147431 */ /* 0x000fe200000001ff */
[----:B------:R-:W-:-:S11]  /*0250*/  LOP3.LUT R21, R3, 0x7, RZ, 0xc0, !PT ;  /* 0x0000000703157812 */ /* 0x000fd600078ec0ff */
[----:B------:R-:W-:Y:S05]  /*0260*/  @!P0 BRA `(.L_x_338) ;  /* 0x00000008006c8947 */ /* 0x000fea0003800000 */
[----:B------:R-:W0:Y:S01]  /*0270*/  LDC R9, c[0x0][0x388] ;  /* 0x0000e200ff097b82 */ /* 0x000e220000000800 */
[----:B------:R-:W-:Y:S01]  /*0280*/  IMAD.WIDE.U32 R6, R23, 0x4, R16 ;  /* 0x0000000417067825 */ /* 0x000fe200078e0010 */
[----:B------:R-:W-:Y:S01]  /*0290*/  LOP3.LUT R20, R3, 0x7ffffff8, RZ, 0xc0, !PT ;  /* 0x7ffffff803147812 */ /* 0x000fe200078ec0ff */
[----:B------:R-:W2:Y:S01]  /*02a0*/  LDCU.64 UR4, c[0x0][0x398] ;  /* 0x00007300ff0477ac */ /* 0x000ea20008000a00 */
[----:B------:R-:W-:Y:S01]  /*02b0*/  MOV R8, R6 ;  /* 0x0000000600087202 */ /* 0x000fe20000000f00 */
[----:B------:R-:W3:Y:S01]  /*02c0*/  LDCU.64 UR12, c[0x0][0x390] ;  /* 0x00007200ff0c77ac */ /* 0x000ee20008000a00 */
[----:B------:R-:W-:Y:S02]  /*02d0*/  IADD3 R6, PT, PT, R23, 0x80, RZ ;  /* 0x0000008017067810 */ /* 0x000fe40007ffe0ff */
[----:B------:R-:W-:Y:S01]  /*02e0*/  IADD3 R5, PT, PT, -R20, RZ, RZ ;  /* 0x000000ff14057210 */ /* 0x000fe20007ffe1ff */
[----:B------:R-:W4:Y:S06]  /*02f0*/  LDCU.128 UR8, c[0x0][0x390] ;  /* 0x00007200ff0877ac */ /* 0x000f2c0008000c00 */
.L_x_355:
[----:B--2---:R-:W-:-:S04]  /*0300*/  IADD3 R2, P0, PT, R8, UR4, RZ ;  /* 0x0000000408027c10 */ /* 0x004fc8000ff1e0ff */
[----:B0-----:R-:W-:-:S06]  /*0310*/  IADD3.X R3, PT, PT, R7, UR5, RZ, P0, !PT ;  /* 0x0000000507037c10 */ /* 0x001fcc00087fe4ff */
[----:B------:R-:W2:Y:S01]  /*0320*/  LDG.E R3, desc[UR6][R2.64] ;  /* 0x0000000602037981 */ /* 0x000ea2000c1e1900 */
[----:B0-----:R-:W0:Y:S01]  /*0330*/  MUFU.RCP R4, R9 ;  /* 0x0000000900047308 */ /* 0x001e220000001000 */
[----:B------:R-:W-:Y:S01]  /*0340*/  BSSY.RECONVERGENT B2, `(.L_x_339) ;  /* 0x000000c000027945 */ /* 0x000fe20003800200 */
        /* <DEDUP_REMOVED lines=8> */
[----:B------:R-:W-:-:S07]  /*03d0*/  MOV R22, 0x3f0 ;  /* 0x000003f000167802 */ /* 0x000fce0000000f00 */
[----:B-1-34-:R-:W-:Y:S05]  /*03e0*/  CALL.REL.NOINC `($__internal_1_$__cuda_sm3x_div_rn_noftz_f32_slowpath) ;  /* 0x0000002800107944 */ /* 0x01afea0003c00000 */
[----:B------:R-:W-:-:S07]  /*03f0*/  MOV R22, R2 ;  /* 0x0000000200167202 */ /* 0x000fce0000000f00 */
.L_x_340:
[----:B---34-:R-:W-:Y:S05]  /*0400*/  BSYNC.RECONVERGENT B2 ;  /* 0x0000000000027941 */ /* 0x018fea0003800200 */
.L_x_339:
        /* <DEDUP_REMOVED lines=18> */
[----:B-1----:R-:W-:Y:S05]  /*0530*/  CALL.REL.NOINC `($__internal_1_$__cuda_sm3x_div_rn_noftz_f32_slowpath) ;  /* 0x0000002400bc7944 */ /* 0x002fea0003c00000 */
[----:B------:R-:W-:-:S07]  /*0540*/  MOV R4, R2 ;  /* 0x0000000200047202 */ /* 0x000fce0000000f00 */
.L_x_342:
[----:B------:R-:W-:Y:S05]  /*0550*/  BSYNC.RECONVERGENT B2 ;  /* 0x0000000000027941 */ /* 0x000fea0003800200 */
.L_x_341:
        /* <DEDUP_REMOVED lines=16> */
[----:B-1----:R-:W-:Y:S05]  /*0660*/  CALL.REL.NOINC `($__internal_1_$__cuda_sm3x_div_rn_noftz_f32_slowpath) ;  /* 0x0000002400707944 */ /* 0x002fea0003c00000 */
.L_x_344:
[----:B------:R-:W-:Y:S05]  /*0670*/  BSYNC.RECONVERGENT B2 ;  /* 0x0000000000027941 */ /* 0x000fea0003800200 */
.L_x_343:
        /* <DEDUP_REMOVED lines=15> */
[----:B------:R-:W-:-:S07]  /*0770*/  MOV R4, R2 ;  /* 0x0000000200047202 */ /* 0x000fce0000000f00 */
.L_x_346:
[----:B------:R-:W-:Y:S05]  /*0780*/  BSYNC.RECONVERGENT B2 ;  /* 0x0000000000027941 */ /* 0x000fea0003800200 */
.L_x_345:
        /* <DEDUP_REMOVED lines=15> */
.L_x_348:
[----:B------:R-:W-:Y:S05]  /*0880*/  BSYNC.RECONVERGENT B2 ;  /* 0x0000000000027941 */ /* 0x000fea0003800200 */
.L_x_347:
        /* <DEDUP_REMOVED lines=16> */
.L_x_350:
[----:B------:R-:W-:Y:S05]  /*0990*/  BSYNC.RECONVERGENT B2 ;  /* 0x0000000000027941 */ /* 0x000fea0003800200 */
.L_x_349:
        /* <DEDUP_REMOVED lines=15> */
.L_x_352:
[----:B------:R-:W-:Y:S05]  /*0a90*/  BSYNC.RECONVERGENT B2 ;  /* 0x0000000000027941 */ /* 0x000fea0003800200 */
.L_x_351:
        /* <DEDUP_REMOVED lines=15> */
.L_x_354:
[----:B------:R-:W-:Y:S05]  /*0b90*/  BSYNC.RECONVERGENT B2 ;  /* 0x0000000000027941 */ /* 0x000fea0003800200 */
.L_x_353:
[----:B------:R-:W0:Y:S01]  /*0ba0*/  F2I.FLOOR.NTZ R3, R2 ;  /* 0x0000000200037305 */ /* 0x000e220000207100 */
[----:B------:R-:W-:Y:S02]  /*0bb0*/  IADD3 R5, PT, PT, R5, 0x8, RZ ;  /* 0x0000000805057810 */ /* 0x000fe40007ffe0ff */
[----:B------:R-:W-:Y:S02]  /*0bc0*/  IADD3 R8, P1, PT, R8, 0x1000, RZ ;  /* 0x0000100008087810 */ /* 0x000fe40007f3e0ff */
[----:B------:R-:W-:Y:S02]  /*0bd0*/  ISETP.NE.AND P0, PT, R5, RZ, PT ;  /* 0x000000ff0500720c */ /* 0x000fe40003f05270 */
[----:B------:R-:W-:Y:S01]  /*0be0*/  IADD3 R6, PT, PT, R6, 0x400, RZ ;  /* 0x0000040006067810 */ /* 0x000fe20007ffe0ff */
[----:B------:R-:W-:Y:S01]  /*0bf0*/  IMAD.X R7, RZ, RZ, R7, P1 ;  /* 0x000000ffff077224 */ /* 0x000fe200008e0607 */
[----:B0-----:R0:W-:Y:S09]  /*0c00*/  STG.E desc[UR6][R18.64+0xc00], R3 ;  /* 0x000c000312007986 */ /* 0x0011f2000c101906 */
[----:B------:R-:W-:Y:S05]  /*0c10*/  @P0 BRA `(.L_x_355) ;  /* 0xfffffff400b80947 */ /* 0x000fea000383ffff */
.L_x_338:
        /* <DEDUP_REMOVED lines=19> */
[----:B------:R-:W-:Y:S02]  /*0d50*/  MOV R3, R8 ;  /* 0x0000000800037202 */ /* 0x000fe40000000f00 */
[----:B------:R-:W-:-:S07]  /*0d60*/  MOV R22, 0xd80 ;  /* 0x00000d8000167802 */ /* 0x000fce0000000f00 */
[----:B-1----:R-:W-:Y:S05]  /*0d70*/  CALL.REL.NOINC `($__internal_1_$__cuda_sm3x_div_rn_noftz_f32_slowpath) ;  /* 0x0000001c00ac7944 */ /* 0x002fea0003c00000 */
.L_x_358:
[----:B------:R-:W-:Y:S05]  /*0d80*/  BSYNC.RECONVERGENT B2 ;  /* 0x0000000000027941 */ /* 0x000fea0003800200 */
.L_x_357:
[----:B------:R-:W0:Y:S01]  /*0d90*/  F2I.FLOOR.NTZ R3, R2 ;  /* 0x0000000200037305 */ /* 0x000e220000207100 */
[----:B------:R-:W-:Y:S01]  /*0da0*/  IMAD.WIDE R8, R5, 0x4, R12 ;  /* 0x0000000405087825 */ /* 0x000fe200078e020c */
[----:B------:R-:W2:Y:S04]  /*0db0*/  LDC R11, c[0x0][0x388] ;  /* 0x0000e200ff0b7b82 */ /* 0x000ea80000000800 */
        /* <DEDUP_REMOVED lines=13> */
[----:B-1----:R-:W-:Y:S05]  /*0e90*/  CALL.REL.NOINC `($__internal_1_$__cuda_sm3x_div_rn_noftz_f32_slowpath) ;  /* 0x0000001c00647944 */ /* 0x002fea0003c00000 */
.L_x_360:
[----:B------:R-:W-:Y:S05]  /*0ea0*/  BSYNC.RECONVERGENT B2 ;  /* 0x0000000000027941 */ /* 0x000fea0003800200 */
.L_x_359:
        /* <DEDUP_REMOVED lines=17> */
.L_x_362:
[----:B------:R-:W-:Y:S05]  /*0fc0*/  BSYNC.RECONVERGENT B2 ;  /* 0x0000000000027941 */ /* 0x000fea0003800200 */
.L_x_361:
        /* <DEDUP_REMOVED lines=13> */
[----:B------:R-:W-:Y:S01]  /*10a0*/  IMAD.MOV.U32 R3, RZ, RZ, R6 ;  /* 0x000000ffff037224 */ /* 0x000fe200078e0006 */
[----:B------:R-:W-:-:S07]  /*10b0*/  MOV R22, 0x10d0 ;  /* 0x000010d000167802 */ /* 0x000fce0000000f00 */
[----:B-1----:R-:W-:Y:S05]  /*10c0*/  CALL.REL.NOINC `($__internal_1_$__cuda_sm3x_div_rn_noftz_f32_slowpath) ;  /* 0x0000001800d87944 */ /* 0x002fea0003c00000 */
.L_x_364:
[----:B------:R-:W-:Y:S05]  /*10d0*/  BSYNC.RECONVERGENT B2 ;  /* 0x0000000000027941 */ /* 0x000fea0003800200 */
.L_x_363:
[----:B------:R-:W0:Y:S01]  /*10e0*/  F2I.FLOOR.NTZ R3, R2 ;  /* 0x0000000200037305 */ /* 0x000e220000207100 */
[----:B------:R-:W-:Y:S01]  /*10f0*/  IADD3 R20, PT, PT, R20, 0x4, RZ ;  /* 0x0000000414147810 */ /* 0x000fe20007ffe0ff */
[----:B0-----:R2:W-:Y:S06]  /*1100*/  STG.E desc[UR6][R8.64+0x600], R3 ;  /* 0x0006000308007986 */ /* 0x0015ec000c101906 */
.L_x_356:
[----:B------:R-:W-:-:S13]  /*1110*/  ISETP.NE.AND P0, PT, RZ, UR4, PT ;  /* 0x00000004ff007c0c */ /* 0x000fda000bf05270 */
[----:B------:R-:W-:Y:S05]  /*1120*/  @!P0 EXIT ;  /* 0x000000000000894d */ /* 0x000fea0003800000 */
[----:B------:R-:W-:-:S09]  /*1130*/  UISETP.NE.AND UP0, UPT, UR4, 0x1, UPT ;  /* 0x000000010400788c */ /* 0x000fd2000bf05270 */
[----:B------:R-:W-:Y:S05]  /*1140*/  BRA.U !UP0, `(.L_x_365) ;  /* 0x0000000108987547 */ /* 0x000fea000b800000 */
[----:B------:R-:W-:Y:S01]  /*1150*/  LEA R5, R20, R23, 0x7 ;  /* 0x0000001714057211 */ /* 0x000fe200078e38ff */
[----:B--2---:R-:W2:Y:S04]  /*1160*/  LDC R9, c[0x0][0x388] ;  /* 0x0000e200ff097b82 */ /* 0x004ea80000000800 */
        /* <DEDUP_REMOVED lines=14> */
.L_x_367:
[----:B------:R-:W-:Y:S05]  /*1250*/  BSYNC.RECONVERGENT B2 ;  /* 0x0000000000027941 */ /* 0x000fea0003800200 */
.L_x_366:
        /* <DEDUP_REMOVED lines=17> */
.L_x_369:
[----:B------:R-:W-:Y:S05]  /*1370*/  BSYNC.RECONVERGENT B2 ;  /* 0x0000000000027941 */ /* 0x000fea0003800200 */
.L_x_368:
[----:B------:R-:W0:Y:S01]  /*1380*/  F2I.FLOOR.NTZ R3, R2 ;  /* 0x0000000200037305 */ /* 0x000e220000207100 */
[----:B------:R-:W-:Y:S01]  /*1390*/  IADD3 R20, PT, PT, R20, 0x2, RZ ;  /* 0x0000000214147810 */ /* 0x000fe20007ffe0ff */
[----:B0-----:R3:W-:Y:S06]  /*13a0*/  STG.E desc[UR6][R8.64+0x200], R3 ;  /* 0x0002000308007986 */ /* 0x0017ec000c101906 */
.L_x_365:
        /* <DEDUP_REMOVED lines=19> */
[----:B-1----:R-:W-:Y:S05]  /*14e0*/  CALL.REL.NOINC `($__internal_1_$__cuda_sm3x_div_rn_noftz_f32_slowpath) ;  /* 0x0000001400d07944 */ /* 0x002fea0003c00000 */
.L_x_371:
[----:B------:R-:W-:Y:S05]  /*14f0*/  BSYNC.RECONVERGENT B2 ;  /* 0x0000000000027941 */ /* 0x000fea0003800200 */
.L_x_370:
[----:B------:R-:W0:Y:S01]  /*1500*/  F2I.FLOOR.NTZ R3, R2 ;  /* 0x0000000200037305 */ /* 0x000e220000207100 */
[----:B------:R-:W-:-:S05]  /*1510*/  IMAD.WIDE R12, R23, 0x4, R12 ;  /* 0x00000004170c7825 */ /* 0x000fca00078e020c */
[----:B0-----:R-:W-:Y:S01]  /*1520*/  STG.E desc[UR6][R12.64], R3 ;  /* 0x000000030c007986 */ /* 0x001fe2000c101906 */
[----:B------:R-:W-:Y:S05]  /*1530*/  EXIT ;  /* 0x000000000000794d */ /* 0x000fea0003800000 */
.L_x_337:
[----:B------:R-:W-:-:S13]  /*1540*/  ISETP.GE.AND P0, PT, R3, 0x1, PT ;  /* 0x000000010300780c */ /* 0x000fda0003f06270 */
[----:B------:R-:W-:Y:S05]  /*1550*/  @!P0 EXIT ;  /* 0x000000000000894d */ /* 0x000fea0003800000 */
[C---:B------:R-:W-:Y:S01]  /*1560*/  ISETP.GE.U32.AND P0, PT, R3.reuse, 0x8, PT ;  /* 0x000000080300780c */ /* 0x040fe20003f06070 */
[----:B------:R-:W-:Y:S01]  /*1570*/  HFMA2 R10, -RZ, RZ, 0, 0 ;  /* 0x00000000ff0a7431 */ /* 0x000fe200000001ff */
[----:B------:R-:W-:-:S11]  /*1580*/  LOP3.LUT R7, R3, 0x7, RZ, 0xc0, !PT ;  /* 0x0000000703077812 */ /* 0x000fd600078ec0ff */
[----:B------:R-:W-:Y:S05]  /*1590*/  @!P0 BRA `(.L_x_372) ;  /* 0x0000000800c88947 */ /* 0x000fea0003800000 */
[----:B------:R-:W0:Y:S01]  /*15a0*/  LDC R6, c[0x0][0x388] ;  /* 0x0000e200ff067b82 */ /* 0x000e220000000800 */
[----:B------:R-:W-:Y:S02]  /*15b0*/  LOP3.LUT R10, R3, 0x7ffffff8, RZ, 0xc0, !PT ;  /* 0x7ffffff8030a7812 */ /* 0x000fe400078ec0ff */
[----:B------:R-:W-:-:S07]  /*15c0*/  MOV R8, RZ ;  /* 0x000000ff00087202 */ /* 0x000fce0000000f00 */
.L_x_405:
[C---:B------:R-:W-:Y:S01]  /*15d0*/  LEA R9, R8.reuse, R23, 0x7 ;  /* 0x0000001708097211 */ /* 0x040fe200078e38ff */
[----:B------:R-:W-:Y:S01]  /*15e0*/  BSSY.RECONVERGENT B2, `(.L_x_373) ;  /* 0x0000017000027945 */ /* 0x000fe20003800200 */
[----:B------:R-:W-:Y:S02]  /*15f0*/  IADD3 R8, PT, PT, R8, 0x8, RZ ;  /* 0x0000000808087810 */ /* 0x000fe40007ffe0ff */
[----:B------:R-:W-:Y:S02]  /*1600*/  ISETP.GE.AND P0, PT, R9, R5, PT ;  /* 0x000000050900720c */ /* 0x000fe40003f06270 */
[----:B------:R-:W-:-:S11]  /*1610*/  ISETP.NE.AND P2, PT, R8, R10, PT ;  /* 0x0000000a0800720c */ /* 0x000fd60003f45270 */
        /* <DEDUP_REMOVED lines=12> */
[----:B------:R-:W-:Y:S01]  /*16e0*/  IMAD.MOV.U32 R3, RZ, RZ, R16 ;  /* 0x000000ffff037224 */ /* 0x000fe200078e0010 */
[----:B------:R-:W-:-:S07]  /*16f0*/  MOV R22, 0x1710 ;  /* 0x0000171000167802 */ /* 0x000fce0000000f00 */
[----:B-1----:R-:W-:Y:S05]  /*1700*/  CALL.REL.NOINC `($__internal_1_$__cuda_sm3x_div_rn_noftz_f32_slowpath) ;  /* 0x0000001400487944 */ /* 0x002fea0003c00000 */
.L_x_376:
[----:B------:R-:W-:Y:S05]  /*1710*/  BSYNC.RECONVERGENT B3 ;  /* 0x0000000000037941 */ /* 0x000fea0003800200 */
.L_x_375:
[----:B------:R0:W2:Y:S02]  /*1720*/  F2I.FLOOR.NTZ R11, R2 ;  /* 0x00000002000b7305 */ /* 0x0000a40000207100 */
[----:B0-----:R-:W-:-:S05]  /*1730*/  IMAD.WIDE.U32 R2, R9, 0x4, R12 ;  /* 0x0000000409027825 */ /* 0x001fca00078e000c */
[----:B--2---:R2:W-:Y:S02]  /*1740*/  STG.E desc[UR6][R2.64], R11 ;  /* 0x0000000b02007986 */ /* 0x0045e4000c101906 */
.L_x_374:
[----:B------:R-:W-:Y:S05]  /*1750*/  BSYNC.RECONVERGENT B2 ;  /* 0x0000000000027941 */ /* 0x000fea0003800200 */
.L_x_373:
[----:B------:R-:W-:Y:S01]  /*1760*/  IADD3 R17, PT, PT, R9, 0x80, RZ ;  /* 0x0000008009117810 */ /* 0x000fe20007ffe0ff */
[----:B------:R-:W-:Y:S03]  /*1770*/  BSSY.RECONVERGENT B2, `(.L_x_377) ;  /* 0x0000015000027945 */ /* 0x000fe60003800200 */
[C---:B------:R-:W-:Y:S01]  /*1780*/  ISETP.GE.AND P0, PT, R17.reuse, R5, PT ;  /* 0x000000051100720c */ /* 0x040fe20003f06270 */
[----:B------:R-:W-:-:S04]  /*1790*/  IMAD.WIDE R18, R17, 0x4, R14 ;  /* 0x0000000411127825 */ /* 0x000fc800078e020e */
[----:B------:R-:W-:-:S08]  /*17a0*/  IMAD.WIDE R16, R17, 0x4, R12 ;  /* 0x0000000411107825 */ /* 0x000fd000078e020c */
        /* <DEDUP_REMOVED lines=13> */
[----:B-1----:R-:W-:Y:S05]  /*1880*/  CALL.REL.NOINC `($__internal_1_$__cuda_sm3x_div_rn_noftz_f32_slowpath) ;  /* 0x0000001000e87944 */ /* 0x002fea0003c00000 */
.L_x_380:
[----:B------:R-:W-:Y:S05]  /*1890*/  BSYNC.RECONVERGENT B3 ;  /* 0x0000000000037941 */ /* 0x000fea0003800200 */
.L_x_379:
[----:B------:R-:W0:Y:S02]  /*18a0*/  F2I.FLOOR.NTZ R3, R2 ;  /* 0x0000000200037305 */ /* 0x000e240000207100 */
[----:B0-----:R3:W-:Y:S02]  /*18b0*/  STG.E desc[UR6][R16.64], R3 ;  /* 0x0000000310007986 */ /* 0x0017e4000c101906 */
.L_x_378:
[----:B------:R-:W-:Y:S05]  /*18c0*/  BSYNC.RECONVERGENT B2 ;  /* 0x0000000000027941 */ /* 0x000fea0003800200 */
.L_x_377:
        /* <DEDUP_REMOVED lines=17> */
.L_x_384:
[----:B------:R-:W-:Y:S05]  /*19e0*/  BSYNC.RECONVERGENT B3 ;  /* 0x0000000000037941 */ /* 0x000fea0003800200 */
.L_x_383:
[----:B------:R-:W0:Y:S02]  /*19f0*/  F2I.FLOOR.NTZ R3, R2 ;  /* 0x0000000200037305 */ /* 0x000e240000207100 */
[----:B0-----:R2:W-:Y:S02]  /*1a00*/  STG.E desc[UR6][R16.64+0x200], R3 ;  /* 0x0002000310007986 */ /* 0x0015e4000c101906 */
.L_x_382:
[----:B------:R-:W-:Y:S05]  /*1a10*/  BSYNC.RECONVERGENT B2 ;  /* 0x0000000000027941 */ /* 0x000fea0003800200 */
.L_x_381:
[----:B------:R-:W-:Y:S01]  /*1a20*/  IADD3 R2, PT, PT, R9, 0x180, RZ ;  /* 0x0000018009027810 */ /* 0x000fe20007ffe0ff */
[----:B------:R-:W-:Y:S03]  /*1a30*/  BSSY.RECONVERGENT B2, `(.L_x_385) ;  /* 0x0000013000027945 */ /* 0x000fe60003800200 */
        /* <DEDUP_REMOVED lines=14> */
[----:B-1----:R-:W-:Y:S05]  /*1b20*/  CALL.REL.NOINC `($__internal_1_$__cuda_sm3x_div_rn_noftz_f32_slowpath) ;  /* 0x0000001000407944 */ /* 0x002fea0003c00000 */
.L_x_388:
[----:B------:R-:W-:Y:S05]  /*1b30*/  BSYNC.RECONVERGENT B3 ;  /* 0x0000000000037941 */ /* 0x000fea0003800200 */
.L_x_387:
[----:B------:R-:W0:Y:S02]  /*1b40*/  F2I.FLOOR.NTZ R3, R2 ;  /* 0x0000000200037305 */ /* 0x000e240000207100 */
[----:B0-----:R4:W-:Y:S02]  /*1b50*/  STG.E desc[UR6][R16.64+0x400], R3 ;  /* 0x0004000310007986 */ /* 0x0019e4000c101906 */
.L_x_386:
[----:B------:R-:W-:Y:S05]  /*1b60*/  BSYNC.RECONVERGENT B2 ;  /* 0x0000000000027941 */ /* 0x000fea0003800200 */
.L_x_385:
        /* <DEDUP_REMOVED lines=17> */
.L_x_392:
[----:B------:R-:W-:Y:S05]  /*1c80*/  BSYNC.RECONVERGENT B3 ;  /* 0x0000000000037941 */ /* 0x000fea0003800200 */
.L_x_391:
[----:B------:R-:W0:Y:S02]  /*1c90*/  F2I.FLOOR.NTZ R3, R2 ;  /* 0x0000000200037305 */ /* 0x000e240000207100 */
[----:B0-----:R0:W-:Y:S02]  /*1ca0*/  STG.E desc[UR6][R16.64+0x600], R3 ;  /* 0x0006000310007986 */ /* 0x0011e4000c101906 */
.L_x_390:
[----:B------:R-:W-:Y:S05]  /*1cb0*/  BSYNC.RECONVERGENT B2 ;  /* 0x0000000000027941 */ /* 0x000fea0003800200 */
.L_x_389:
        /* <DEDUP_REMOVED lines=17> */
.L_x_396:
[----:B------:R-:W-:Y:S05]  /*1dd0*/  BSYNC.RECONVERGENT B3 ;  /* 0x0000000000037941 */ /* 0x000fea0003800200 */
.L_x_395:
[----:B------:R-:W0:Y:S02]  /*1de0*/  F2I.FLOOR.NTZ R3, R2 ;  /* 0x0000000200037305 */ /* 0x000e240000207100 */
[----:B0-----:R0:W-:Y:S02]  /*1df0*/  STG.E desc[UR6][R16.64+0x800], R3 ;  /* 0x0008000310007986 */ /* 0x0011e4000c101906 */
.L_x_394:
[----:B------:R-:W-:Y:S05]  /*1e00*/  BSYNC.RECONVERGENT B2 ;  /* 0x0000000000027941 */ /* 0x000fea0003800200 */
.L_x_393:
        /* <DEDUP_REMOVED lines=17> */
.L_x_400:
[----:B------:R-:W-:Y:S05]  /*1f20*/  BSYNC.RECONVERGENT B3 ;  /* 0x0000000000037941 */ /* 0x000fea0003800200 */
.L_x_399:
[----:B------:R-:W0:Y:S02]  /*1f30*/  F2I.FLOOR.NTZ R3, R2 ;  /* 0x0000000200037305 */ /* 0x000e240000207100 */
[----:B0-----:R0:W-:Y:S02]  /*1f40*/  STG.E desc[UR6][R16.64+0xa00], R3 ;  /* 0x000a000310007986 */ /* 0x0011e4000c101906 */
.L_x_398:
[----:B------:R-:W-:Y:S05]  /*1f50*/  BSYNC.RECONVERGENT B2 ;  /* 0x0000000000027941 */ /* 0x000fea0003800200 */
.L_x_397:
        /* <DEDUP_REMOVED lines=16> */
[----:B-1----:R-:W-:Y:S05]  /*2060*/  CALL.REL.NOINC `($__internal_1_$__cuda_sm3x_div_rn_noftz_f32_slowpath) ;  /* 0x0000000800f07944 */ /* 0x002fea0003c00000 */
.L_x_404:
[----:B------:R-:W-:Y:S05]  /*2070*/  BSYNC.RECONVERGENT B3 ;  /* 0x0000000000037941 */ /* 0x000fea0003800200 */
.L_x_403:
[----:B------:R-:W0:Y:S02]  /*2080*/  F2I.FLOOR.NTZ R3, R2 ;  /* 0x0000000200037305 */ /* 0x000e240000207100 */
[----:B0-----:R0:W-:Y:S02]  /*2090*/  STG.E desc[UR6][R16.64+0xc00], R3 ;  /* 0x000c000310007986 */ /* 0x0011e4000c101906 */
.L_x_402:
[----:B------:R-:W-:Y:S05]  /*20a0*/  BSYNC.RECONVERGENT B2 ;  /* 0x0000000000027941 */ /* 0x000fea0003800200 */
.L_x_401:
[----:B------:R-:W-:Y:S05]  /*20b0*/  @P2 BRA `(.L_x_405) ;  /* 0xfffffff400442947 */ /* 0x000fea000383ffff */
.L_x_372:
        /* <DEDUP_REMOVED lines=25> */
.L_x_410:
[----:B------:R-:W-:Y:S05]  /*2250*/  BSYNC.RECONVERGENT B3 ;  /* 0x0000000000037941 */ /* 0x000fea0003800200 */
.L_x_409:
[----:B------:R0:W2:Y:S02]  /*2260*/  F2I.FLOOR.NTZ R7, R2 ;  /* 0x0000000200077305 */ /* 0x0000a40000207100 */
[----:B0-----:R-:W-:-:S05]  /*2270*/  IMAD.WIDE R2, R9, 0x4, R12 ;  /* 0x0000000409027825 */ /* 0x001fca00078e020c */
[----:B--2---:R0:W-:Y:S02]  /*2280*/  STG.E desc[UR6][R2.64], R7 ;  /* 0x0000000702007986 */ /* 0x0041e4000c101906 */
.L_x_408:
[----:B------:R-:W-:Y:S05]  /*2290*/  BSYNC.RECONVERGENT B2 ;  /* 0x0000000000027941 */ /* 0x000fea0003800200 */
.L_x_407:
[----:B0-----:R-:W-:Y:S01]  /*22a0*/  IADD3 R7, PT, PT, R9, 0x80, RZ ;  /* 0x0000008009077810 */ /* 0x001fe20007ffe0ff */
[----:B------:R-:W-:Y:S03]  /*22b0*/  BSSY.RECONVERGENT B2, `(.L_x_411) ;  /* 0x0000016000027945 */ /* 0x000fe60003800200 */
[----:B------:R-:W-:-:S13]  /*22c0*/  ISETP.GE.AND P0, PT, R7, R5, PT ;  /* 0x000000050700720c */ /* 0x000fda0003f06270 */
[----:B------:R-:W-:Y:S05]  /*22d0*/  @P0 BRA `(.L_x_412) ;  /* 0x00000000004c0947 */ /* 0x000fea0003800000 */
[----:B--234-:R-:W-:Y:S01]  /*22e0*/  IMAD.WIDE R16, R7, 0x4, R14 ;  /* 0x0000000407107825 */ /* 0x01cfe200078e020e */
[----:B------:R-:W0:Y:S05]  /*22f0*/  LDC R11, c[0x0][0x388] ;  /* 0x0000e200ff0b7b82 */ /* 0x000e2a0000000800 */
[----:B------:R-:W2:Y:S01]  /*2300*/  LDG.E R16, desc[UR6][R16.64] ;  /* 0x0000000610107981 */ /* 0x000ea2000c1e1900 */
[----:B------:R-:W-:Y:S01]  /*2310*/  BSSY.RECONVERGENT B3, `(.L_x_413) ;  /* 0x000000c000037945 */ /* 0x000fe20003800200 */
[----:B0-----:R-:W0:Y:S02]  /*2320*/  MUFU.RCP R2, R11 ;  /* 0x0000000b00027308 */ /* 0x001e240000001000 */
        /* <DEDUP_REMOVED lines=10> */
.L_x_414:
[----:B------:R-:W-:Y:S05]  /*23d0*/  BSYNC.RECONVERGENT B3 ;  /* 0x0000000000037941 */ /* 0x000fea0003800200 */
.L_x_413:
[----:B------:R0:W2:Y:S02]  /*23e0*/  F2I.FLOOR.NTZ R11, R2 ;  /* 0x00000002000b7305 */ /* 0x0000a40000207100 */
[----:B0-----:R-:W-:-:S05]  /*23f0*/  IMAD.WIDE R2, R7, 0x4, R12 ;  /* 0x0000000407027825 */ /* 0x001fca00078e020c */
[----:B--2---:R0:W-:Y:S02]  /*2400*/  STG.E desc[UR6][R2.64], R11 ;  /* 0x0000000b02007986 */ /* 0x0041e4000c101906 */
.L_x_412:
[----:B------:R-:W-:Y:S05]  /*2410*/  BSYNC.RECONVERGENT B2 ;  /* 0x0000000000027941 */ /* 0x000fea0003800200 */
.L_x_411:
[----:B------:R-:W-:Y:S01]  /*2420*/  IADD3 R7, PT, PT, R9, 0x100, RZ ;  /* 0x0000010009077810 */ /* 0x000fe20007ffe0ff */
[----:B------:R-:W-:Y:S03]  /*2430*/  BSSY.RECONVERGENT B2, `(.L_x_415) ;  /* 0x0000016000027945 */ /* 0x000fe60003800200 */
[----:B------:R-:W-:-:S13]  /*2440*/  ISETP.GE.AND P0, PT, R7, R5, PT ;  /* 0x000000050700720c */ /* 0x000fda0003f06270 */
[----:B------:R-:W-:Y:S05]  /*2450*/  @P0 BRA `(.L_x_416) ;  /* 0x00000000004c0947 */ /* 0x000fea0003800000 */
[----:B--234-:R-:W-:Y:S01]  /*2460*/  IMAD.WIDE R16, R7, 0x4, R14 ;  /* 0x0000000407107825 */ /* 0x01cfe200078e020e */
[----:B0-----:R-:W0:Y:S05]  /*2470*/  LDC R11, c[0x0][0x388] ;  /* 0x0000e200ff0b7b82 */ /* 0x001e2a0000000800 */
        /* <DEDUP_REMOVED lines=13> */
.L_x_418:
[----:B------:R-:W-:Y:S05]  /*2550*/  BSYNC.RECONVERGENT B3 ;  /* 0x0000000000037941 */ /* 0x000fea0003800200 */
.L_x_417:
[----:B------:R0:W2:Y:S02]  /*2560*/  F2I.FLOOR.NTZ R11, R2 ;  /* 0x00000002000b7305 */ /* 0x0000a40000207100 */
[----:B0-----:R-:W-:-:S05]  /*2570*/  IMAD.WIDE R2, R7, 0x4, R12 ;  /* 0x0000000407027825 */ /* 0x001fca00078e020c */
[----:B--2---:R0:W-:Y:S02]  /*2580*/  STG.E desc[UR6][R2.64], R11 ;  /* 0x0000000b02007986 */ /* 0x0041e4000c101906 */
.L_x_416:
[----:B------:R-:W-:Y:S05]  /*2590*/  BSYNC.RECONVERGENT B2 ;  /* 0x0000000000027941 */ /* 0x000fea0003800200 */
.L_x_415:
[----:B------:R-:W-:Y:S01]  /*25a0*/  VIADD R9, R9, 0x180 ;  /* 0x0000018009097836 */ /* 0x000fe20000000000 */
[----:B------:R-:W-:Y:S04]  /*25b0*/  BSSY.RECONVERGENT B2, `(.L_x_419) ;  /* 0x0000016000027945 */ /* 0x000fe80003800200 */
[----:B------:R-:W-:-:S13]  /*25c0*/  ISETP.GE.AND P0, PT, R9, R5, PT ;  /* 0x000000050900720c */ /* 0x000fda0003f06270 */
[----:B------:R-:W-:Y:S05]  /*25d0*/  @P0 BRA `(.L_x_420) ;  /* 0x00000000004c0947 */ /* 0x000fea0003800000 */
[----:B------:R-:W-:Y:S01]  /*25e0*/  IMAD.WIDE R6, R9, 0x4, R14 ;  /* 0x0000000409067825 */ /* 0x000fe200078e020e */
[----:B0-----:R-:W0:Y:S05]  /*25f0*/  LDC R11, c[0x0][0x388] ;  /* 0x0000e200ff0b7b82 */ /* 0x001e2a0000000800 */
        /* <DEDUP_REMOVED lines=13> */
.L_x_422:
[----:B------:R-:W-:Y:S05]  /*26d0*/  BSYNC.RECONVERGENT B3 ;  /* 0x0000000000037941 */ /* 0x000fea0003800200 */
.L_x_421:
[----:B------:R0:W2:Y:S02]  /*26e0*/  F2I.FLOOR.NTZ R7, R2 ;  /* 0x0000000200077305 */ /* 0x0000a40000207100 */
[----:B0-----:R-:W-:-:S05]  /*26f0*/  IMAD.WIDE R2, R9, 0x4, R12 ;  /* 0x0000000409027825 */ /* 0x001fca00078e020c */
[----:B--2---:R0:W-:Y:S02]  /*2700*/  STG.E desc[UR6][R2.64], R7 ;  /* 0x0000000702007986 */ /* 0x0041e4000c101906 */
.L_x_420:
[----:B------:R-:W-:Y:S05]  /*2710*/  BSYNC.RECONVERGENT B2 ;  /* 0x0000000000027941 */ /* 0x000fea0003800200 */
.L_x_419:
[----:B------:R-:W-:-:S07]  /*2720*/  IADD3 R10, PT, PT, R10, 0x4, RZ ;  /* 0x000000040a0a7810 */ /* 0x000fce0007ffe0ff */
.L_x_406:
[----:B------:R-:W-:-:S13]  /*2730*/  ISETP.NE.AND P0, PT, RZ, UR4, PT ;  /* 0x00000004ff007c0c */ /* 0x000fda000bf05270 */
[----:B------:R-:W-:Y:S05]  /*2740*/  @!P0 EXIT ;  /* 0x000000000000894d */ /* 0x000fea0003800000 */
[----:B------:R-:W-:-:S09]  /*2750*/  UISETP.NE.AND UP0, UPT, UR4, 0x1, UPT ;  /* 0x000000010400788c */ /* 0x000fd2000bf05270 */
[----:B------:R-:W-:Y:S05]  /*2760*/  BRA.U !UP0, `(.L_x_423) ;  /* 0x0000000108c47547 */ /* 0x000fea000b800000 */
[----:B0-----:R-:W-:Y:S01]  /*2770*/  LEA R7, R10, R23, 0x7 ;  /* 0x000000170a077211 */ /* 0x001fe200078e38ff */
[----:B------:R-:W-:Y:S03]  /*2780*/  BSSY.RECONVERGENT B2, `(.L_x_424) ;  /* 0x0000016000027945 */ /* 0x000fe60003800200 */
[----:B------:R-:W-:-:S13]  /*2790*/  ISETP.GE.AND P0, PT, R7, R5, PT ;  /* 0x000000050700720c */ /* 0x000fda0003f06270 */
[----:B------:R-:W-:Y:S05]  /*27a0*/  @P0 BRA `(.L_x_425) ;  /* 0x00000000004c0947 */ /* 0x000fea0003800000 */
        /* <DEDUP_REMOVED lines=15> */
.L_x_427:
[----:B------:R-:W-:Y:S05]  /*28a0*/  BSYNC.RECONVERGENT B3 ;  /* 0x0000000000037941 */ /* 0x000fea0003800200 */
.L_x_426:
[----:B------:R0:W2:Y:S02]  /*28b0*/  F2I.FLOOR.NTZ R9, R2 ;  /* 0x0000000200097305 */ /* 0x0000a40000207100 */
[----:B0-----:R-:W-:-:S05]  /*28c0*/  IMAD.WIDE R2, R7, 0x4, R12 ;  /* 0x0000000407027825 */ /* 0x001fca00078e020c */
[----:B--2---:R0:W-:Y:S02]  /*28d0*/  STG.E desc[UR6][R2.64], R9 ;  /* 0x0000000902007986 */ /* 0x0041e4000c101906 */
.L_x_425:
[----:B------:R-:W-:Y:S05]  /*28e0*/  BSYNC.RECONVERGENT B2 ;  /* 0x0000000000027941 */ /* 0x000fea0003800200 */
.L_x_424:
        /* <DEDUP_REMOVED lines=19> */
.L_x_431:
[----:B------:R-:W-:Y:S05]  /*2a20*/  BSYNC.RECONVERGENT B3 ;  /* 0x0000000000037941 */ /* 0x000fea0003800200 */
.L_x_430:
[----:B------:R0:W2:Y:S02]  /*2a30*/  F2I.FLOOR.NTZ R9, R2 ;  /* 0x0000000200097305 */ /* 0x0000a40000207100 */
[----:B0-----:R-:W-:-:S05]  /*2a40*/  IMAD.WIDE R2, R7, 0x4, R12 ;  /* 0x0000000407027825 */ /* 0x001fca00078e020c */
[----:B--2---:R0:W-:Y:S02]  /*2a50*/  STG.E desc[UR6][R2.64], R9 ;  /* 0x0000000902007986 */ /* 0x0041e4000c101906 */
.L_x_429:
[----:B------:R-:W-:Y:S05]  /*2a60*/  BSYNC.RECONVERGENT B2 ;  /* 0x0000000000027941 */ /* 0x000fea0003800200 */
.L_x_428:
[----:B------:R-:W-:-:S07]  /*2a70*/  VIADD R10, R10, 0x2 ;  /* 0x000000020a0a7836 */ /* 0x000fce0000000000 */
.L_x_423:
        /* <DEDUP_REMOVED lines=22> */
.L_x_433:
[----:B------:R-:W-:Y:S05]  /*2be0*/  BSYNC.RECONVERGENT B2 ;  /* 0x0000000000027941 */ /* 0x000fea0003800200 */
.L_x_432:
[----:B------:R-:W0:Y:S01]  /*2bf0*/  F2I.FLOOR.NTZ R3, R2 ;  /* 0x0000000200037305 */ /* 0x000e220000207100 */
[----:B------:R-:W-:-:S05]  /*2c00*/  IMAD.WIDE R12, R23, 0x4, R12 ;  /* 0x00000004170c7825 */ /* 0x000fca00078e020c */
[----:B0-----:R-:W-:Y:S01]  /*2c10*/  STG.E desc[UR6][R12.64], R3 ;  /* 0x000000030c007986 */ /* 0x001fe2000c101906 */
[----:B------:R-:W-:Y:S05]  /*2c20*/  EXIT ;  /* 0x000000000000794d */ /* 0x000fea0003800000 */
        .weak           $__internal_1_$__cuda_sm3x_div_rn_noftz_f32_slowpath
        .type           $__internal_1_$__cuda_sm3x_div_rn_noftz_f32_slowpath,@function
        .size           $__internal_1_$__cuda_sm3x_div_rn_noftz_f32_slowpath,(.L_x_953 - $__internal_1_$__cuda_sm3x_div_rn_noftz_f32_slowpath)
$__internal_1_$__cuda_sm3x_div_rn_noftz_f32_slowpath:
        /* <DEDUP_REMOVED lines=10> */
[----:B------:R-:W-:Y:S01]  /*2cd0*/  @!P0 MOV R24, RZ ;  /* 0x000000ff00188202 */ /* 0x000fe20000000f00 */
        /* <DEDUP_REMOVED lines=19> */
[----:B------:R-:W-:Y:S01]  /*2e10*/  @P0 IMAD.MOV.U32 R24, RZ, RZ, RZ ;  /* 0x000000ffff180224 */ /* 0x000fe200078e00ff */
[----:B------:R-:W-:Y:S01]  /*2e20*/  @!P0 MOV R24, 0xffffffc0 ;  /* 0xffffffc000188802 */ /* 0x000fe20000000f00 */
[----:B------:R-:W-:Y:S01]  /*2e30*/  @!P0 FFMA R3, R3, 1.84467440737095516160e+19, RZ ;  /* 0x5f80000003038823 */ /* 0x000fe200000000ff */
[----:B------:R-:W-:Y:S02]  /*2e40*/  @!P1 FFMA R27, R0, 1.84467440737095516160e+19, RZ ;  /* 0x5f800000001b9823 */ /* 0x000fe400000000ff */
[----:B------:R-:W-:-:S07]  /*2e50*/  @!P1 IADD3 R24, PT, PT, R24, 0x40, RZ ;  /* 0x0000004018189810 */ /* 0x000fce0007ffe0ff */
.L_x_435:
[----:B------:R-:W-:Y:S01]  /*2e60*/  LEA R28, R4, 0xc0800000, 0x17 ;  /* 0xc0800000041c7811 */ /* 0x000fe200078eb8ff */
[----:B------:R-:W-:Y:S01]  /*2e70*/  BSSY.RECONVERGENT B1, `(.L_x_440) ;  /* 0x0000036000017945 */ /* 0x000fe20003800200 */
[----:B------:R-:W-:Y:S02]  /*2e80*/  IADD3 R26, PT, PT, R26, -0x7f, RZ ;  /* 0xffffff811a1a7810 */ /* 0x000fe40007ffe0ff */
[----:B------:R-:W-:-:S04]  /*2e90*/  IADD3 R28, PT, PT, -R28, R27, RZ ;  /* 0x0000001b1c1c7210 */ /* 0x000fc80007ffe1ff */
[----:B------:R-:W0:Y:S01]  /*2ea0*/  MUFU.RCP R2, R28 ;  /* 0x0000001c00027308 */ /* 0x000e220000001000 */
[----:B------:R-:W-:-:S04]  /*2eb0*/  FADD.FTZ R25, -R28, -RZ ;  /* 0x800000ff1c197221 */ /* 0x000fc80000010100 */
[----:B0-----:R-:W-:-:S04]  /*2ec0*/  FFMA R27, R2, R25, 1 ;  /* 0x3f800000021b7423 */ /* 0x001fc80000000019 */
[----:B------:R-:W-:Y:S01]  /*2ed0*/  FFMA R27, R2, R27, R2 ;  /* 0x0000001b021b7223 */ /* 0x000fe20000000002 */
[C---:B------:R-:W-:Y:S01]  /*2ee0*/  IMAD R2, R26.reuse, -0x800000, R3 ;  /* 0xff8000001a027824 */ /* 0x040fe200078e0203 */
[----:B------:R-:W-:-:S03]  /*2ef0*/  IADD3 R3, PT, PT, R26, 0x7f, -R4 ;  /* 0x0000007f1a037810 */ /* 0x000fc60007ffe804 */
[----:B------:R-:W-:Y:S01]  /*2f00*/  FFMA R26, R2, R27, RZ ;  /* 0x0000001b021a7223 */ /* 0x000fe200000000ff */
[----:B------:R-:W-:-:S03]  /*2f10*/  IADD3 R29, PT, PT, R3, R24, RZ ;  /* 0x00000018031d7210 */ /* 0x000fc60007ffe0ff */
[----:B------:R-:W-:-:S04]  /*2f20*/  FFMA R4, R25, R26, R2 ;  /* 0x0000001a19047223 */ /* 0x000fc80000000002 */
[----:B------:R-:W-:-:S04]  /*2f30*/  FFMA R4, R27, R4, R26 ;  /* 0x000000041b047223 */ /* 0x000fc8000000001a */
[----:B------:R-:W-:-:S04]  /*2f40*/  FFMA R25, R25, R4, R2 ;  /* 0x0000000419197223 */ /* 0x000fc80000000002 */
[----:B------:R-:W-:-:S05]  /*2f50*/  FFMA R2, R27, R25, R4 ;  /* 0x000000191b027223 */ /* 0x000fca0000000004 */
[----:B------:R-:W-:-:S04]  /*2f60*/  SHF.R.U32.HI R24, RZ, 0x17, R2 ;  /* 0x00000017ff187819 */ /* 0x000fc80000011602 */
[----:B------:R-:W-:-:S04]  /*2f70*/  LOP3.LUT R24, R24, 0xff, RZ, 0xc0, !PT ;  /* 0x000000ff18187812 */ /* 0x000fc800078ec0ff */
[----:B------:R-:W-:-:S05]  /*2f80*/  IADD3 R3, PT, PT, R24, R29, RZ ;  /* 0x0000001d18037210 */ /* 0x000fca0007ffe0ff */
[----:B------:R-:W-:-:S05]  /*2f90*/  VIADD R24, R3, 0xffffffff ;  /* 0xffffffff03187836 */ /* 0x000fca0000000000 */
        /* <DEDUP_REMOVED lines=16> */
[----:B------:R-:W-:-:S02]  /*30a0*/  ISETP.NE.AND P1, PT, R3, RZ, PT ;  /* 0x000000ff0300720c */ /* 0x000fc40003f25270 */
[----:B------:R-:W-:Y:S02]  /*30b0*/  IADD3 R3, PT, PT, -R3, RZ, RZ ;  /* 0x000000ff03037210 */ /* 0x000fe40007ffe1ff */
[----:B------:R-:W-:Y:S02]  /*30c0*/  SHF.L.U32 R4, R27, R4, RZ ;  /* 0x000000041b047219 */ /* 0x000fe400000006ff */
[----:B------:R-:W-:Y:S02]  /*30d0*/  FSETP.NEU.FTZ.AND P0, PT, R26, R25, PT ;  /* 0x000000191a00720b */ /* 0x000fe40003f1d000 */
[----:B------:R-:W-:Y:S02]  /*30e0*/  SEL R24, R3, RZ, P3 ;  /* 0x000000ff03187207 */ /* 0x000fe40001800000 */
[----:B------:R-:W-:Y:S02]  /*30f0*/  ISETP.NE.AND P1, PT, R4, RZ, P1 ;  /* 0x000000ff0400720c */ /* 0x000fe40000f25270 */
[----:B------:R-:W-:-:S02]  /*3100*/  SHF.R.U32.HI R24, RZ, R24, R27 ;  /* 0x00000018ff187219 */ /* 0x000fc4000001161b */
[----:B------:R-:W-:Y:S02]  /*3110*/  PLOP3.LUT P0, PT, P0, P1, PT, 0xf8, 0x8f ;  /* 0x00000000008f781c */ /* 0x000fe40000703f70 */
[----:B------:R-:W-:Y:S02]  /*3120*/  SHF.R.U32.HI R4, RZ, 0x1, R24 ;  /* 0x00000001ff047819 */ /* 0x000fe40000011618 */
[----:B------:R-:W-:-:S04]  /*3130*/  SEL R3, RZ, 0x1, !P0 ;  /* 0x00000001ff037807 */ /* 0x000fc80004000000 */
[----:B------:R-:W-:-:S04]  /*3140*/  LOP3.LUT R3, R3, 0x1, R4, 0xf8, !PT ;  /* 0x0000000103037812 */ /* 0x000fc800078ef804 */
[----:B------:R-:W-:-:S04]  /*3150*/  LOP3.LUT R3, R3, R24, RZ, 0xc0, !PT ;  /* 0x0000001803037212 */ /* 0x000fc800078ec0ff */
[----:B------:R-:W-:-:S04]  /*3160*/  IADD3 R3, PT, PT, R4, R3, RZ ;  /* 0x0000000304037210 */ /* 0x000fc80007ffe0ff */
[----:B------:R-:W-:Y:S01]  /*3170*/  LOP3.LUT R2, R3, R2, RZ, 0xfc, !PT ;  /* 0x0000000203027212 */ /* 0x000fe200078efcff */
[----:B------:R-:W-:Y:S06]  /*3180*/  BRA `(.L_x_443) ;  /* 0x0000000000107947 */ /* 0x000fec0003800000 */
.L_x_442:
[----:B------:R-:W-:-:S04]  /*3190*/  LOP3.LUT R2, R2, 0x80000000, RZ, 0xc0, !PT ;  /* 0x8000000002027812 */ /* 0x000fc800078ec0ff */
[----:B------:R-:W-:Y:S01]  /*31a0*/  LOP3.LUT R2, R2, 0x7f800000, RZ, 0xfc, !PT ;  /* 0x7f80000002027812 */ /* 0x000fe200078efcff */
[----:B------:R-:W-:Y:S06]  /*31b0*/  BRA `(.L_x_443) ;  /* 0x0000000000047947 */ /* 0x000fec0003800000 */
.L_x_441:
[----:B------:R-:W-:-:S07]  /*31c0*/  LEA R2, R29, R2, 0x17 ;  /* 0x000000021d027211 */ /* 0x000fce00078eb8ff */
.L_x_443:
[----:B------:R-:W-:Y:S05]  /*31d0*/  BSYNC.RECONVERGENT B1 ;  /* 0x0000000000017941 */ /* 0x000fea0003800200 */
.L_x_440:
[----:B------:R-:W-:Y:S05]  /*31e0*/  BRA `(.L_x_444) ;  /* 0x0000000000207947 */ /* 0x000fea0003800000 */
.L_x_439:
[----:B------:R-:W-:-:S04]  /*31f0*/  LOP3.LUT R3, R27, 0x80000000, R3, 0x48, !PT ;  /* 0x800000001b037812 */ /* 0x000fc800078e4803 */
[----:B------:R-:W-:Y:S01]  /*3200*/  LOP3.LUT R2, R3, 0x7f800000, RZ, 0xfc, !PT ;  /* 0x7f80000003027812 */ /* 0x000fe200078efcff */
[----:B------:R-:W-:Y:S06]  /*3210*/  BRA `(.L_x_444) ;  /* 0x0000000000147947 */ /* 0x000fec0003800000 */
.L_x_438:
[----:B------:R-:W-:Y:S01]  /*3220*/  LOP3.LUT R2, R27, 0x80000000, R3, 0x48, !PT ;  /* 0x800000001b027812 */ /* 0x000fe200078e4803 */
[----:B------:R-:W-:Y:S06]  /*3230*/  BRA `(.L_x_444) ;  /* 0x00000000000c7947 */ /* 0x000fec0003800000 */
.L_x_437:
[----:B------:R-:W0:Y:S01]  /*3240*/  MUFU.RSQ R2, -QNAN ;  /* 0xffc0000000027908 */ /* 0x000e220000001400 */
[----:B------:R-:W-:Y:S05]  /*3250*/  BRA `(.L_x_444) ;  /* 0x0000000000047947 */ /* 0x000fea0003800000 */
.L_x_436:
[----:B------:R-:W-:-:S07]  /*3260*/  FADD.FTZ R2, R3, R0 ;  /* 0x0000000003027221 */ /* 0x000fce0000010000 */
.L_x_444:
[----:B------:R-:W-:Y:S05]  /*3270*/  BSYNC.RECONVERGENT B0 ;  /* 0x0000000000007941 */ /* 0x000fea0003800200 */
.L_x_434:
[----:B------:R-:W-:Y:S01]  /*3280*/  HFMA2 R25, -RZ, RZ, 0, 0 ;  /* 0x00000000ff197431 */ /* 0x000fe200000001ff */
[----:B------:R-:W-:-:S04]  /*3290*/  MOV R24, R22 ;  /* 0x0000001600187202 */ /* 0x000fc80000000f00 */
[----:B0-----:R-:W-:Y:S05]  /*32a0*/  RET.REL.NODEC R24 `(_ZN3cub18CUB_300001_SM_10006detail9transform16transform_kernelINS2_10policy_hubILb1EN4cuda3std3__45tupleIJN6thrust24THRUST_300001_SM_1000_NS10device_ptrIfEEEEEE10policy1000Ei14custom_functorNSB_IiEEJPfEEEvT0_iT1_T2_DpNS2_10kernel_argIT3_EE) ;  /* 0xffffffcc18547950 */ /* 0x001fea0003c3ffff */
.L_x_445:
        /* <DEDUP_REMOVED lines=13> */
.L_x_953:


//--------------------- .text._ZN3cub18CUB_300001_SM_10006detail8for_each13static_kernelINS2_12policy_hub_t12policy_500_tElN6thrust24THRUST_300001_SM_1000_NS8cuda_cub6__fill7functorINS7_10device_ptrIiEEiEEEEvT0_T1_ --------------------------
	.section	.text._ZN3cub18CUB_300001_SM_10006detail8for_each13static_kernelINS2_12policy_hub_t12policy_500_tElN6thrust24THRUST_300001_SM_1000_NS8cuda_cub6__fill7functorINS7_10device_ptrIiEEiEEEEvT0_T1_,"ax",@progbits
	.align	128
        .global         _ZN3cub18CUB_300001_SM_10006detail8for_each13static_kernelINS2_12policy_hub_t12policy_500_tElN6thrust24THRUST_300001_SM_1000_NS8cuda_cub6__fill7functorINS7_10device_ptrIiEEiEEEEvT0_T1_
        .type           _ZN3cub18CUB_300001_SM_10006detail8for_each13static_kernelINS2_12policy_hub_t12policy_500_tElN6thrust24THRUST_300001_SM_1000_NS8cuda_cub6__fill7functorINS7_10device_ptrIiEEiEEEEvT0_T1_,@function
        .size           _ZN3cub18CUB_300001_SM_10006detail8for_each13static_kernelINS2_12policy_hub_t12policy_500_tElN6thrust24THRUST_300001_SM_1000_NS8cuda_cub6__fill7functorINS7_10device_ptrIiEEiEEEEvT0_T1_,(.L_x_960 - _ZN3cub18CUB_300001_SM_10006detail8for_each13static_kernelINS2_12policy_hub_t12policy_500_tElN6thrust24THRUST_300001_SM_1000_NS8cuda_cub6__fill7functorINS7_10device_ptrIiEEiEEEEvT0_T1_)
        .other          _ZN3cub18CUB_300001_SM_10006detail8for_each13static_kernelINS2_12policy_hub_t12policy_500_tElN6thrust24THRUST_300001_SM_1000_NS8cuda_cub6__fill7functorINS7_10device_ptrIiEEiEEEEvT0_T1_,@"STO_CUDA_ENTRY STV_DEFAULT"
_ZN3cub18CUB_300001_SM_10006detail8for_each13static_kernelINS2_12policy_hub_t12policy_500_tElN6thrust24THRUST_300001_SM_1000_NS8cuda_cub6__fill7functorINS7_10device_ptrIiEEiEEEEvT0_T1_:
.text._ZN3cub18CUB_300001_SM_10006detail8for_each13static_kernelINS2_12policy_hub_t12policy_500_tElN6thrust24THRUST_300001_SM_1000_NS8cuda_cub6__fill7functorINS7_10device_ptrIiEEiEEEEvT0_T1_:
[----:B------:R-:W-:Y:S08]  /*0000*/  LDC R1, c[0x0][0x37c] ;  /* 0x0000df00ff017b82 */ /* 0x000ff00000000800 */
[----:B------:R-:W0:Y:S01]  /*0010*/  S2UR UR4, SR_CTAID.X ;  /* 0x00000000000479c3 */ /* 0x000e220000002500 */
[----:B------:R-:W1:Y:S01]  /*0020*/  LDCU.64 UR6, c[0x0][0x380] ;  /* 0x00007000ff0677ac */ /* 0x000e620008000a00 */
[----:B------:R-:W2:Y:S01]  /*0030*/  LDCU.64 UR8, c[0x0][0x358] ;  /* 0x00006b00ff0877ac */ /* 0x000ea20008000a00 */
[----:B0-----:R-:W-:-:S04]  /*0040*/  UIMAD.WIDE.U32 UR4, UR4, 0x200, URZ ;  /* 0x00000200040478a5 */ /* 0x001fc8000f8e00ff */
[----:B-1----:R-:W-:-:S04]  /*0050*/  UIADD3 UR6, UP0, UPT, -UR4, UR6, URZ ;  /* 0x0000000604067290 */ /* 0x002fc8000ff1e1ff */
[----:B------:R-:W-:Y:S02]  /*0060*/  UIADD3.X UR7, UPT, UPT, ~UR5, UR7, URZ, UP0, !UPT ;  /* 0x0000000705077290 */ /* 0x000fe400087fe5ff */
[----:B------:R-:W-:-:S04]  /*0070*/  UISETP.GE.U32.AND UP0, UPT, UR6, 0x200, UPT ;  /* 0x000002000600788c */ /* 0x000fc8000bf06070 */
[----:B------:R-:W-:-:S09]  /*0080*/  UISETP.GE.AND.EX UP0, UPT, UR7, URZ, UPT, UP0 ;  /* 0x000000ff0700728c */ /* 0x000fd2000bf06300 */
[----:B--2---:R-:W-:Y:S05]  /*0090*/  BRA.U !UP0, `(.L_x_446) ;  /* 0x0000000108287547 */ /* 0x004fea000b800000 */
[----:B------:R-:W0:Y:S01]  /*00a0*/  S2R R0, SR_TID.X ;  /* 0x0000000000007919 */ /* 0x000e220000002100 */
[----:B------:R-:W1:Y:S01]  /*00b0*/  LDCU.64 UR6, c[0x0][0x388] ;  /* 0x00007100ff0677ac */ /* 0x000e620008000a00 */
[----:B------:R-:W2:Y:S01]  /*00c0*/  LDC R5, c[0x0][0x390] ;  /* 0x0000e400ff057b82 */ /* 0x000ea20000000800 */
[----:B0-----:R-:W-:-:S05]  /*00d0*/  IADD3 R0, P0, PT, R0, UR4, RZ ;  /* 0x0000000400007c10 */ /* 0x001fca000ff1e0ff */
[----:B------:R-:W-:Y:S01]  /*00e0*/  IMAD.X R3, RZ, RZ, UR5, P0 ;  /* 0x00000005ff037e24 */ /* 0x000fe200080e06ff */
[----:B-1----:R-:W-:-:S04]  /*00f0*/  LEA R2, P0, R0, UR6, 0x2 ;  /* 0x0000000600027c11 */ /* 0x002fc8000f8010ff */
[----:B------:R-:W-:-:S05]  /*0100*/  LEA.HI.X R3, R0, UR7, R3, 0x2, P0 ;  /* 0x0000000700037c11 */ /* 0x000fca00080f1403 */
[----:B--2---:R-:W-:Y:S04]  /*0110*/  STG.E desc[UR8][R2.64], R5 ;  /* 0x0000000502007986 */ /* 0x004fe8000c101908 */
[----:B------:R-:W-:Y:S01]  /*0120*/  STG.E desc[UR8][R2.64+0x400], R5 ;  /* 0x0004000502007986 */ /* 0x000fe2000c101908 */
[----:B------:R-:W-:Y:S05]  /*0130*/  EXIT ;  /* 0x000000000000794d */ /* 0x000fea0003800000 */
.L_x_446:
[----:B------:R-:W0:Y:S01]  /*0140*/  S2R R0, SR_TID.X ;  /* 0x0000000000007919 */ /* 0x000e220000002100 */
[----:B------:R-:W-:Y:S01]  /*0150*/  USHF.R.S32.HI UR7, URZ, 0x1f, UR6 ;  /* 0x0000001fff077899 */ /* 0x000fe20008011406 */
[----:B------:R-:W1:Y:S05]  /*0160*/  LDCU.64 UR10, c[0x0][0x388] ;  /* 0x00007100ff0a77ac */ /* 0x000e6a0008000a00 */
[----:B------:R-:W-:Y:S02]  /*0170*/  IMAD.U32 R2, RZ, RZ, UR7 ;  /* 0x00000007ff027e24 */ /* 0x000fe4000f8e00ff */
[----:B------:R-:W-:Y:S01]  /*0180*/  IMAD.U32 R4, RZ, RZ, UR7 ;  /* 0x00000007ff047e24 */ /* 0x000fe2000f8e00ff */
[----:B0-----:R-:W-:-:S04]  /*0190*/  ISETP.LT.U32.AND P0, PT, R0, UR6, PT ;  /* 0x0000000600007c0c */ /* 0x001fc8000bf01070 */
[----:B------:R-:W-:Y:S01]  /*01a0*/  ISETP.GT.AND.EX P0, PT, R2, RZ, PT, P0 ;  /* 0x000000ff0200720c */ /* 0x000fe20003f04300 */
[C---:B------:R-:W-:Y:S01]  /*01b0*/  VIADD R2, R0.reuse, 0x100 ;  /* 0x0000010000027836 */ /* 0x040fe20000000000 */
[----:B------:R-:W-:-:S04]  /*01c0*/  IADD3 R0, P2, PT, R0, UR4, RZ ;  /* 0x0000000400007c10 */ /* 0x000fc8000ff5e0ff */
[----:B------:R-:W-:Y:S01]  /*01d0*/  ISETP.LT.U32.AND P1, PT, R2, UR6, PT ;  /* 0x0000000602007c0c */ /* 0x000fe2000bf21070 */
[----:B------:R-:W-:Y:S01]  /*01e0*/  IMAD.X R3, RZ, RZ, UR5, P2 ;  /* 0x00000005ff037e24 */ /* 0x000fe200090e06ff */
[----:B-1----:R-:W-:Y:S02]  /*01f0*/  LEA R2, P2, R0, UR10, 0x2 ;  /* 0x0000000a00027c11 */ /* 0x002fe4000f8410ff */
[----:B------:R-:W-:Y:S02]  /*0200*/  ISETP.GT.AND.EX P1, PT, R4, RZ, PT, P1 ;  /* 0x000000ff0400720c */ /* 0x000fe40003f24310 */
[----:B------:R-:W-:Y:S01]  /*0210*/  LEA.HI.X R3, R0, UR11, R3, 0x2, P2 ;  /* 0x0000000b00037c11 */ /* 0x000fe200090f1403 */
[----:B------:R-:W0:Y:S04]  /*0220*/  @P0 LDC R5, c[0x0][0x390] ;  /* 0x0000e400ff050b82 */ /* 0x000e280000000800 */
[----:B0-----:R0:W-:Y:S06]  /*0230*/  @P0 STG.E desc[UR8][R2.64], R5 ;  /* 0x0000000502000986 */ /* 0x0011ec000c101908 */
[----:B------:R-:W-:Y:S05]  /*0240*/  @!P1 EXIT ;  /* 0x000000000000994d */ /* 0x000fea0003800000 */
[----:B0-----:R-:W0:Y:S02]  /*0250*/  LDC R5, c[0x0][0x390] ;  /* 0x0000e400ff057b82 */ /* 0x001e240000000800 */
[----:B0-----:R-:W-:Y:S01]  /*0260*/  STG.E desc[UR8][R2.64+0x400], R5 ;  /* 0x0004000502007986 */ /* 0x001fe2000c101908 */
[----:B------:R-:W-:Y:S05]  /*0270*/  EXIT ;  /* 0x000000000000794d */ /* 0x000fea0003800000 */
.L_x_447:
        /* <DEDUP_REMOVED lines=16> */
.L_x_960:


//--------------------- .text._ZN3cub18CUB_300001_SM_10006detail8for_each13static_kernelINS2_12policy_hub_t12policy_500_tElN6thrust24THRUST_300001_SM_1000_NS8cuda_cub6__fill7functorINS7_10device_ptrIfEEfEEEEvT0_T1_ --------------------------
	.section	.text._ZN3cub18CUB_300001_SM_10006detail8for_each13static_kernelINS2_12policy_hub_t12policy_500_tElN6thrust24THRUST_300001_SM_1000_NS8cuda_cub6__fill7functorINS7_10device_ptrIfEEfEEEEvT0_T1_,"ax",@progbits
	.align	128
        .global         _ZN3cub18CUB_300001_SM_10006detail8for_each13static_kernelINS2_12policy_hub_t12policy_500_tElN6thrust24THRUST_300001_SM_1000_NS8cuda_cub6__fill7functorINS7_10device_ptrIfEEfEEEEvT0_T1_
        .type           _ZN3cub18CUB_300001_SM_10006detail8for_each13static_kernelINS2_12policy_hub_t12policy_500_tElN6thrust24THRUST_300001_SM_1000_NS8cuda_cub6__fill7functorINS7_10device_ptrIfEEfEEEEvT0_T1_,@function
        .size           _ZN3cub18CUB_300001_SM_10006detail8for_each13static_kernelINS2_12policy_hub_t12policy_500_tElN6thrust24THRUST_300001_SM_1000_NS8cuda_cub6__fill7functorINS7_10device_ptrIfEEfEEEEvT0_T1_,(.L_x_961 - _ZN3cub18CUB_300001_SM_10006detail8for_each13static_kernelINS2_12policy_hub_t12policy_500_tElN6thrust24THRUST_300001_SM_1000_NS8cuda_cub6__fill7functorINS7_10device_ptrIfEEfEEEEvT0_T1_)
        .other          _ZN3cub18CUB_300001_SM_10006detail8for_each13static_kernelINS2_12policy_hub_t12policy_500_tElN6thrust24THRUST_300001_SM_1000_NS8cuda_cub6__fill7functorINS7_10device_ptrIfEEfEEEEvT0_T1_,@"STO_CUDA_ENTRY STV_DEFAULT"
_ZN3cub18CUB_300001_SM_10006detail8for_each13static_kernelINS2_12policy_hub_t12policy_500_tElN6thrust24THRUST_300001_SM_1000_NS8cuda_cub6__fill7functorINS7_10device_ptrIfEEfEEEEvT0_T1_:
.text._ZN3cub18CUB_300001_SM_10006detail8for_each13static_kernelINS2_12policy_hub_t12policy_500_tElN6thrust24THRUST_300001_SM_1000_NS8cuda_cub6__fill7functorINS7_10device_ptrIfEEfEEEEvT0_T1_:
        /* <DEDUP_REMOVED lines=20> */
.L_x_448:
        /* <DEDUP_REMOVED lines=20> */
.L_x_449:
        /* <DEDUP_REMOVED lines=16> */
.L_x_961:


//--------------------- .text._ZN3cub18CUB_300001_SM_10006detail11EmptyKernelIvEEvv --------------------------
	.section	.text._ZN3cub18CUB_300001_SM_10006detail11EmptyKernelIvEEvv,"ax",@progbits
	.align	128
        .global         _ZN3cub18CUB_300001_SM_10006detail11EmptyKernelIvEEvv
        .type           _ZN3cub18CUB_300001_SM_10006detail11EmptyKernelIvEEvv,@function
        .size           _ZN3cub18CUB_300001_SM_10006detail11EmptyKernelIvEEvv,(.L_x_962 - _ZN3cub18CUB_300001_SM_10006detail11EmptyKernelIvEEvv)
        .other          _ZN3cub18CUB_300001_SM_10006detail11EmptyKernelIvEEvv,@"STO_CUDA_ENTRY STV_DEFAULT"
_ZN3cub18CUB_300001_SM_10006detail11EmptyKernelIvEEvv:
.text._ZN3cub18CUB_300001_SM_10006detail11EmptyKernelIvEEvv:
[----:B------:R-:W-:Y:S01]  /*0000*/  LDC R1, c[0x0][0x37c] ;  /* 0x0000df00ff017b82 */ /* 0x000fe20000000800 */
[----:B------:R-:W-:Y:S05]  /*0010*/  EXIT ;  /* 0x000000000000794d */ /* 0x000fea0003800000 */
.L_x_450:
        /* <DEDUP_REMOVED lines=14> */
.L_x_962:


//--------------------- .text._ZN6thrust24THRUST_300001_SM_1000_NS8cuda_cub4core6detail13_kernel_agentINS1_15__reduce_by_key16ReduceByKeyAgentINS0_10device_ptrIiEES8_S8_S8_N4cuda3std3__48equal_toIiEENSB_4plusIiEEPllEEJS8_S8_S8_S8_SG_N3cub18CUB_300001_SM_100024ReduceByKeyScanTileStateIilLb1EEESD_SF_llEEEvDpT0_ --------------------------
	.section	.text._ZN6thrust24THRUST_300001_SM_1000_NS8cuda_cub4core6detail13_kernel_agentINS1_15__reduce_by_key16ReduceByKeyAgentINS0_10device_ptrIiEES8_S8_S8_N4cuda3std3__48equal_toIiEENSB_4plusIiEEPllEEJS8_S8_S8_S8_SG_N3cub18CUB_300001_SM_100024ReduceByKeyScanTileStateIilLb1EEESD_SF_llEEEvDpT0_,"ax",@progbits
	.align	128
        .global         _ZN6thrust24THRUST_300001_SM_1000_NS8cuda_cub4core6detail13_kernel_agentINS1_15__reduce_by_key16ReduceByKeyAgentINS0_10device_ptrIiEES8_S8_S8_N4cuda3std3__48equal_toIiEENSB_4plusIiEEPllEEJS8_S8_S8_S8_SG_N3cub18CUB_300001_SM_100024ReduceByKeyScanTileStateIilLb1EEESD_SF_llEEEvDpT0_
        .type           _ZN6thrust24THRUST_300001_SM_1000_NS8cuda_cub4core6detail13_kernel_agentINS1_15__reduce_by_key16ReduceByKeyAgentINS0_10device_ptrIiEES8_S8_S8_N4cuda3std3__48equal_toIiEENSB_4plusIiEEPllEEJS8_S8_S8_S8_SG_N3cub18CUB_300001_SM_100024ReduceByKeyScanTileStateIilLb1EEESD_SF_llEEEvDpT0_,@function
        .size           _ZN6thrust24THRUST_300001_SM_1000_NS8cuda_cub4core6detail13_kernel_agentINS1_15__reduce_by_key16ReduceByKeyAgentINS0_10device_ptrIiEES8_S8_S8_N4cuda3std3__48equal_toIiEENSB_4plusIiEEPllEEJS8_S8_S8_S8_SG_N3cub18CUB_300001_SM_100024ReduceByKeyScanTileStateIilLb1EEESD_SF_llEEEvDpT0_,(.L_x_963 - _ZN6thrust24THRUST_300001_SM_1000_NS8cuda_cub4core6detail13_kernel_agentINS1_15__reduce_by_key16ReduceByKeyAgentINS0_10device_ptrIiEES8_S8_S8_N4cuda3std3__48equal_toIiEENSB_4plusIiEEPllEEJS8_S8_S8_S8_SG_N3cub18CUB_300001_SM_100024ReduceByKeyScanTileStateIilLb1EEESD_SF_llEEEvDpT0_)
        .other          _ZN6thrust24THRUST_300001_SM_1000_NS8cuda_cub4core6detail13_kernel_agentINS1_15__reduce_by_key16ReduceByKeyAgentINS0_10device_ptrIiEES8_S8_S8_N4cuda3std3__48equal_toIiEENSB_4plusIiEEPllEEJS8_S8_S8_S8_SG_N3cub18CUB_300001_SM_100024ReduceByKeyScanTileStateIilLb1EEESD_SF_llEEEvDpT0_,@"STO_CUDA_ENTRY STV_DEFAULT"
_ZN6thrust24THRUST_300001_SM_1000_NS8cuda_cub4core6detail13_kernel_agentINS1_15__reduce_by_key16ReduceByKeyAgentINS0_10device_ptrIiEES8_S8_S8_N4cuda3std3__48equal_toIiEENSB_4plusIiEEPllEEJS8_S8_S8_S8_SG_N3cub18CUB_300001_SM_100024ReduceByKeyScanTileStateIilLb1EEESD_SF_llEEEvDpT0_:
.text._ZN6thrust24THRUST_300001_SM_1000_NS8cuda_cub4core6detail13_kernel_agentINS1_15__reduce_by_key16ReduceByKeyAgentINS0_10device_ptrIiEES8_S8_S8_N4cuda3std3__48equal_toIiEENSB_4plusIiEEPllEEJS8_S8_S8_S8_SG_N3cub18CUB_300001_SM_100024ReduceByKeyScanTileStateIilLb1EEESD_SF_llEEEvDpT0_:
[----:B------:R-:W-:Y:S01]  /*0000*/  LDC R1, c[0x0][0x37c] ;  /* 0x0000df00ff017b82 */ /* 0x000fe20000000800 */
[----:B------:R-:W0:Y:S01]  /*0010*/  S2R R39, SR_CTAID.X ;  /* 0x0000000000277919 */ /* 0x000e220000002500 */
[----:B------:R-:W1:Y:S01]  /*0020*/  LDCU.64 UR4, c[0x0][0x3b8] ;  /* 0x00007700ff0477ac */ /* 0x000e620008000a00 */
[----:B------:R-:W2:Y:S01]  /*0030*/  LDCU.64 UR8, c[0x0][0x358] ;  /* 0x00006b00ff0877ac */ /* 0x000ea20008000a00 */
[----:B0-----:R-:W-:-:S03]  /*0040*/  IMAD.WIDE.U32 R2, R39, 0x900, RZ ;  /* 0x0000090027027825 */ /* 0x001fc600078e00ff */
[----:B-1----:R-:W-:-:S04]  /*0050*/  IADD3 R26, P1, PT, -R2, UR4, RZ ;  /* 0x00000004021a7c10 */ /* 0x002fc8000ff3e1ff */
[----:B------:R-:W-:Y:S02]  /*0060*/  ISETP.GE.U32.AND P0, PT, R26, 0x901, PT ;  /* 0x000009011a00780c */ /* 0x000fe40003f06070 */
[----:B------:R-:W-:-:S04]  /*0070*/  IADD3.X R30, PT, PT, ~R3, UR5, RZ, P1, !PT ;  /* 0x00000005031e7c10 */ /* 0x000fc80008ffe5ff */
[----:B------:R-:W-:-:S13]  /*0080*/  ISETP.GE.AND.EX P0, PT, R30, RZ, PT, P0 ;  /* 0x000000ff1e00720c */ /* 0x000fda0003f06300 */
[----:B--2---:R-:W-:Y:S05]  /*0090*/  @!P0 BRA `(.L_x_451) ;  /* 0x0000005c00388947 */ /* 0x004fea0003800000 */
[----:B------:R-:W-:-:S13]  /*00a0*/  ISETP.NE.AND P0, PT, R39, RZ, PT ;  /* 0x000000ff2700720c */ /* 0x000fda0003f05270 */
[----:B------:R-:W-:Y:S05]  /*00b0*/  @P0 BRA `(.L_x_452) ;  /* 0x0000002400080947 */ /* 0x000fea0003800000 */
[----:B------:R-:W0:Y:S01]  /*00c0*/  S2R R0, SR_TID.X ;  /* 0x0000000000007919 */ /* 0x000e220000002100 */
[----:B------:R-:W1:Y:S01]  /*00d0*/  LDCU.64 UR4, c[0x0][0x380] ;  /* 0x00007000ff0477ac */ /* 0x000e620008000a00 */
[C---:B0-----:R-:W-:Y:S02]  /*00e0*/  LOP3.LUT R4, R0.reuse, 0x1f, RZ, 0xc0, !PT ;  /* 0x0000001f00047812 */ /* 0x041fe400078ec0ff */
[----:B------:R-:W-:-:S05]  /*00f0*/  LOP3.LUT R5, R0, 0x3e0, RZ, 0xc0, !PT ;  /* 0x000003e000057812 */ /* 0x000fca00078ec0ff */
[----:B------:R-:W-:-:S05]  /*0100*/  IMAD R5, R5, 0x9, R4 ;  /* 0x0000000905057824 */ /* 0x000fca00078e0204 */
[----:B------:R-:W-:-:S05]  /*0110*/  IADD3 R5, P0, PT, R2, R5, RZ ;  /* 0x0000000502057210 */ /* 0x000fca0007f1e0ff */
[----:B------:R-:W-:Y:S02]  /*0120*/  IMAD.X R2, RZ, RZ, R3, P0 ;  /* 0x000000ffff027224 */ /* 0x000fe400000e0603 */
[----:B------:R-:W-:-:S03]  /*0130*/  IMAD.SHL.U32 R4, R5, 0x4, RZ ;  /* 0x0000000405047824 */ /* 0x000fc600078e00ff */
[----:B------:R-:W-:Y:S02]  /*0140*/  SHF.L.U64.HI R5, R5, 0x2, R2 ;  /* 0x0000000205057819 */ /* 0x000fe40000010202 */
[----:B-1----:R-:W-:-:S04]  /*0150*/  IADD3 R2, P0, PT, R4, UR4, RZ ;  /* 0x0000000404027c10 */ /* 0x002fc8000ff1e0ff */
[----:B------:R-:W-:Y:S01]  /*0160*/  IADD3.X R3, PT, PT, R5, UR5, RZ, P0, !PT ;  /* 0x0000000505037c10 */ /* 0x000fe200087fe4ff */
[----:B------:R-:W0:Y:S04]  /*0170*/  LDCU.64 UR4, c[0x0][0x388] ;  /* 0x00007100ff0477ac */ /* 0x000e280008000a00 */
[----:B------:R-:W2:Y:S04]  /*0180*/  LDG.E.CONSTANT R6, desc[UR8][R2.64] ;  /* 0x0000000802067981 */ /* 0x000ea8000c1e9900 */
[----:B------:R-:W3:Y:S04]  /*0190*/  LDG.E.CONSTANT R7, desc[UR8][R2.64+0x80] ;  /* 0x0000800802077981 */ /* 0x000ee8000c1e9900 */
[----:B------:R-:W4:Y:S04]  /*01a0*/  LDG.E.CONSTANT R8, desc[UR8][R2.64+0x100] ;  /* 0x0001000802087981 */ /* 0x000f28000c1e9900 */
[----:B------:R-:W5:Y:S04]  /*01b0*/  LDG.E.CONSTANT R9, desc[UR8][R2.64+0x180] ;  /* 0x0001800802097981 */ /* 0x000f68000c1e9900 */
[----:B------:R-:W5:Y:S04]  /*01c0*/  LDG.E.CONSTANT R11, desc[UR8][R2.64+0x200] ;  /* 0x00020008020b7981 */ /* 0x000f68000c1e9900 */
[----:B------:R-:W5:Y:S04]  /*01d0*/  LDG.E.CONSTANT R13, desc[UR8][R2.64+0x280] ;  /* 0x00028008020d7981 */ /* 0x000f68000c1e9900 */
[----:B------:R-:W5:Y:S04]  /*01e0*/  LDG.E.CONSTANT R15, desc[UR8][R2.64+0x300] ;  /* 0x00030008020f7981 */ /* 0x000f68000c1e9900 */
[----:B------:R-:W5:Y:S04]  /*01f0*/  LDG.E.CONSTANT R17, desc[UR8][R2.64+0x380] ;  /* 0x0003800802117981 */ /* 0x000f68000c1e9900 */
[----:B------:R1:W5:Y:S01]  /*0200*/  LDG.E.CONSTANT R19, desc[UR8][R2.64+0x400] ;  /* 0x0004000802137981 */ /* 0x000362000c1e9900 */
[----:B0-----:R-:W-:-:S04]  /*0210*/  IADD3 R4, P0, PT, R4, UR4, RZ ;  /* 0x0000000404047c10 */ /* 0x001fc8000ff1e0ff */
[----:B------:R-:W-:-:S05]  /*0220*/  IADD3.X R5, PT, PT, R5, UR5, RZ, P0, !PT ;  /* 0x0000000505057c10 */ /* 0x000fca00087fe4ff */
[----:B------:R-:W5:Y:S04]  /*0230*/  LDG.E.CONSTANT R21, desc[UR8][R4.64] ;  /* 0x0000000804157981 */ /* 0x000f68000c1e9900 */
[----:B------:R-:W5:Y:S04]  /*0240*/  LDG.E.CONSTANT R23, desc[UR8][R4.64+0x80] ;  /* 0x0000800804177981 */ /* 0x000f68000c1e9900 */
[----:B------:R-:W5:Y:S04]  /*0250*/  LDG.E.CONSTANT R25, desc[UR8][R4.64+0x100] ;  /* 0x0001000804197981 */ /* 0x000f68000c1e9900 */
[----:B------:R-:W5:Y:S04]  /*0260*/  LDG.E.CONSTANT R29, desc[UR8][R4.64+0x180] ;  /* 0x00018008041d7981 */ /* 0x000f68000c1e9900 */
[----:B------:R-:W5:Y:S04]  /*0270*/  LDG.E.CONSTANT R31, desc[UR8][R4.64+0x200] ;  /* 0x00020008041f7981 */ /* 0x000f68000c1e9900 */
[----:B------:R-:W5:Y:S04]  /*0280*/  LDG.E.CONSTANT R33, desc[UR8][R4.64+0x280] ;  /* 0x0002800804217981 */ /* 0x000f68000c1e9900 */
[----:B------:R-:W5:Y:S04]  /*0290*/  LDG.E.CONSTANT R35, desc[UR8][R4.64+0x300] ;  /* 0x0003000804237981 */ /* 0x000f68000c1e9900 */
[----:B------:R-:W5:Y:S04]  /*02a0*/  LDG.E.CONSTANT R37, desc[UR8][R4.64+0x380] ;  /* 0x0003800804257981 */ /* 0x000f68000c1e9900 */
[----:B------:R0:W5:Y:S01]  /*02b0*/  LDG.E.CONSTANT R39, desc[UR8][R4.64+0x400] ;  /* 0x0004000804277981 */ /* 0x000162000c1e9900 */
[----:B------:R-:W0:Y:S01]  /*02c0*/  S2UR UR5, SR_CgaCtaId ;  /* 0x00000000000579c3 */ /* 0x000e220000008800 */
[----:B------:R-:W-:Y:S01]  /*02d0*/  SHF.R.U32.HI R40, RZ, 0x5, R0 ;  /* 0x00000005ff287819 */ /* 0x000fe20000011600 */
[----:B------:R-:W-:Y:S01]  /*02e0*/  UMOV UR4, 0x400 ;  /* 0x0000040000047882 */ /* 0x000fe20000000000 */
[----:B-1----:R-:W1:Y:S01]  /*02f0*/  S2R R3, SR_LANEID ;  /* 0x0000000000037919 */ /* 0x002e620000000000 */
[----:B------:R-:W-:Y:S01]  /*0300*/  ISETP.NE.AND P1, PT, R0, RZ, PT ;  /* 0x000000ff0000720c */ /* 0x000fe20003f25270 */
[----:B0-----:R-:W-:-:S03]  /*0310*/  ULEA UR5, UR5, UR4, 0x18 ;  /* 0x0000000405057291 */ /* 0x001fc6000f8ec0ff */
[----:B------:R-:W-:Y:S01]  /*0320*/  UMOV UR4, URZ ;  /* 0x000000ff00047c82 */ /* 0x000fe20008000000 */
[----:B-1----:R-:W-:-:S05]  /*0330*/  IMAD R2, R40, 0x120, R3 ;  /* 0x0000012028027824 */ /* 0x002fca00078e0203 */
[----:B------:R-:W-:-:S05]  /*0340*/  LEA R24, R2, UR5, 0x2 ;  /* 0x0000000502187c11 */ /* 0x000fca000f8e10ff */
[----:B------:R-:W-:Y:S01]  /*0350*/  IMAD R5, R3, 0x20, R24 ;  /* 0x0000002003057824 */ /* 0x000fe200078e0218 */
[----:B--2---:R0:W-:Y:S04]  /*0360*/  STS [R24], R6 ;  /* 0x0000000618007388 */ /* 0x0041e80000000800 */
[----:B---3--:R-:W-:Y:S04]  /*0370*/  STS [R24+0x80], R7 ;  /* 0x0000800718007388 */ /* 0x008fe80000000800 */
[----:B----4-:R-:W-:Y:S01]  /*0380*/  STS [R24+0x100], R8 ;  /* 0x0001000818007388 */ /* 0x010fe20000000800 */
[----:B0-----:R-:W-:-:S03]  /*0390*/  LEA R6, R0, UR5, 0x2 ;  /* 0x0000000500067c11 */ /* 0x001fc6000f8e10ff */
[----:B-----5:R-:W-:Y:S04]  /*03a0*/  STS [R24+0x180], R9 ;  /* 0x0001800918007388 */ /* 0x020fe80000000800 */
[----:B------:R-:W-:Y:S04]  /*03b0*/  STS [R24+0x200], R11 ;  /* 0x0002000b18007388 */ /* 0x000fe80000000800 */
[----:B------:R-:W-:Y:S04]  /*03c0*/  STS [R24+0x280], R13 ;  /* 0x0002800d18007388 */ /* 0x000fe80000000800 */
[----:B------:R-:W-:Y:S04]  /*03d0*/  STS [R24+0x300], R15 ;  /* 0x0003000f18007388 */ /* 0x000fe80000000800 */
[----:B------:R-:W-:Y:S04]  /*03e0*/  STS [R24+0x380], R17 ;  /* 0x0003801118007388 */ /* 0x000fe80000000800 */
[----:B------:R-:W-:Y:S01]  /*03f0*/  STS [R24+0x400], R19 ;  /* 0x0004001318007388 */ /* 0x000fe20000000800 */
[----:B------:R-:W-:-:S03]  /*0400*/  NOP ;  /* 0x0000000000007918 */ /* 0x000fc60000000000 */
[----:B------:R-:W-:Y:S04]  /*0410*/  LDS R27, [R5+0x20] ;  /* 0x00002000051b7984 */ /* 0x000fe80000000800 */
[----:B------:R-:W-:Y:S04]  /*0420*/  LDS R2, [R5] ;  /* 0x0000000005027984 */ /* 0x000fe80000000800 */
[----:B------:R-:W0:Y:S04]  /*0430*/  LDS R8, [R5+0x4] ;  /* 0x0000040005087984 */ /* 0x000e280000000800 */
[----:B------:R-:W1:Y:S04]  /*0440*/  LDS R10, [R5+0x8] ;  /* 0x00000800050a7984 */ /* 0x000e680000000800 */
[----:B------:R-:W2:Y:S04]  /*0450*/  LDS R12, [R5+0xc] ;  /* 0x00000c00050c7984 */ /* 0x000ea80000000800 */
[----:B------:R-:W3:Y:S04]  /*0460*/  LDS R14, [R5+0x10] ;  /* 0x00001000050e7984 */ /* 0x000ee80000000800 */
[----:B------:R-:W-:Y:S04]  /*0470*/  LDS R16, [R5+0x14] ;  /* 0x0000140005107984 */ /* 0x000fe80000000800 */
[----:B------:R-:W-:Y:S04]  /*0480*/  LDS R18, [R5+0x18] ;  /* 0x0000180005127984 */ /* 0x000fe80000000800 */
[----:B------:R-:W-:Y:S01]  /*0490*/  LDS R20, [R5+0x1c] ;  /* 0x00001c0005147984 */ /* 0x000fe20000000800 */
[----:B------:R-:W-:Y:S01]  /*04a0*/  BAR.SYNC.DEFER_BLOCKING 0x0 ;  /* 0x0000000000007b1d */ /* 0x000fe20000010000 */
[----:B0-----:R-:W-:-:S02]  /*04b0*/  ISETP.NE.AND P4, PT, R2, R8, PT ;  /* 0x000000080200720c */ /* 0x001fc40003f85270 */
[----:B-1----:R-:W-:-:S04]  /*04c0*/  ISETP.NE.AND P2, PT, R8, R10, PT ;  /* 0x0000000a0800720c */ /* 0x002fc80003f45270 */
[----:B------:R-:W-:Y:S02]  /*04d0*/  SEL R32, RZ, 0x1, !P2 ;  /* 0x00000001ff207807 */ /* 0x000fe40005000000 */
[----:B--2---:R-:W-:Y:S01]  /*04e0*/  ISETP.NE.AND P5, PT, R10, R12, PT ;  /* 0x0000000c0a00720c */ /* 0x004fe20003fa5270 */
[----:B------:R-:W-:Y:S01]  /*04f0*/  STS [R24], R21 ;  /* 0x0000001518007388 */ /* 0x000fe20000000800 */
[----:B---3--:R-:W-:Y:S02]  /*0500*/  ISETP.NE.AND P2, PT, R12, R14, PT ;  /* 0x0000000e0c00720c */ /* 0x008fe40003f45270 */
[----:B------:R-:W-:Y:S01]  /*0510*/  P2R R44, PR, RZ, 0x20 ;  /* 0x00000020ff2c7803 */ /* 0x000fe20000000000 */
[----:B------:R-:W-:Y:S04]  /*0520*/  STS [R24+0x80], R23 ;  /* 0x0000801718007388 */ /* 0x000fe80000000800 */
[----:B------:R-:W-:Y:S04]  /*0530*/  STS [R24+0x100], R25 ;  /* 0x0001001918007388 */ /* 0x000fe80000000800 */
[----:B------:R-:W-:Y:S04]  /*0540*/  STS [R24+0x180], R29 ;  /* 0x0001801d18007388 */ /* 0x000fe80000000800 */
[----:B------:R0:W-:Y:S04]  /*0550*/  STS [R24+0x200], R31 ;  /* 0x0002001f18007388 */ /* 0x0001e80000000800 */
[----:B------:R1:W-:Y:S04]  /*0560*/  STS [R24+0x280], R33 ;  /* 0x0002802118007388 */ /* 0x0003e80000000800 */
[----:B------:R-:W-:Y:S01]  /*0570*/  STS [R24+0x300], R35 ;  /* 0x0003002318007388 */ /* 0x000fe20000000800 */
[----:B0-----:R-:W-:-:S03]  /*0580*/  IMAD.MOV.U32 R31, RZ, RZ, RZ ;  /* 0x000000ffff1f7224 */ /* 0x001fc600078e00ff */
[----:B------:R-:W-:Y:S01]  /*0590*/  STS [R24+0x380], R37 ;  /* 0x0003802518007388 */ /* 0x000fe20000000800 */
[----:B-1----:R-:W-:-:S03]  /*05a0*/  SEL R33, RZ, 0x1, !P5 ;  /* 0x00000001ff217807 */ /* 0x002fc60006800000 */
[----:B------:R0:W-:Y:S01]  /*05b0*/  STS [R24+0x400], R39 ;  /* 0x0004002718007388 */ /* 0x0001e20000000800 */
[----:B------:R-:W-:-:S03]  /*05c0*/  NOP ;  /* 0x0000000000007918 */ /* 0x000fc60000000000 */
[----:B------:R-:W-:Y:S01]  /*05d0*/  LDS R42, [R5] ;  /* 0x00000000052a7984 */ /* 0x000fe20000000800 */
[----:B0-----:R-:W-:-:S03]  /*05e0*/  SEL R24, RZ, 0x1, !P4 ;  /* 0x00000001ff187807 */ /* 0x001fc60006000000 */
[----:B------:R-:W-:Y:S04]  /*05f0*/  LDS R9, [R5+0x4] ;  /* 0x0000040005097984 */ /* 0x000fe80000000800 */
[----:B------:R-:W-:Y:S04]  /*0600*/  LDS R11, [R5+0x8] ;  /* 0x00000800050b7984 */ /* 0x000fe80000000800 */
[----:B------:R-:W-:Y:S04]  /*0610*/  LDS R13, [R5+0xc] ;  /* 0x00000c00050d7984 */ /* 0x000fe80000000800 */
[----:B------:R-:W-:Y:S04]  /*0620*/  LDS R15, [R5+0x10] ;  /* 0x00001000050f7984 */ /* 0x000fe80000000800 */
[----:B------:R-:W-:Y:S04]  /*0630*/  LDS R17, [R5+0x14] ;  /* 0x0000140005117984 */ /* 0x000fe80000000800 */
[----:B------:R-:W-:Y:S04]  /*0640*/  LDS R19, [R5+0x18] ;  /* 0x0000180005137984 */ /* 0x000fe80000000800 */
[----:B------:R-:W-:Y:S04]  /*0650*/  LDS R21, [R5+0x1c] ;  /* 0x00001c0005157984 */ /* 0x000fe80000000800 */
[----:B------:R-:W-:Y:S01]  /*0660*/  LDS R4, [R5+0x20] ;  /* 0x0000200005047984 */ /* 0x000fe20000000800 */
[----:B------:R-:W-:Y:S06]  /*0670*/  BAR.SYNC.DEFER_BLOCKING 0x0 ;  /* 0x0000000000007b1d */ /* 0x000fec0000010000 */
[----:B------:R-:W-:Y:S02]  /*0680*/  STS [R6+0x4d8], R27 ;  /* 0x0004d81b06007388 */ /* 0x000fe40000000800 */
[----:B------:R-:W-:Y:S06]  /*0690*/  BAR.SYNC.DEFER_BLOCKING 0x0 ;  /* 0x0000000000007b1d */ /* 0x000fec0000010000 */
[----:B------:R0:W1:Y:S02]  /*06a0*/  @P1 LDS R22, [R6+0x4d4] ;  /* 0x0004d40006161984 */ /* 0x0000640000000800 */
[----:B0-----:R-:W-:-:S02]  /*06b0*/  SEL R6, RZ, 0x1, !P2 ;  /* 0x00000001ff067807 */ /* 0x001fc40005000000 */
[----:B-1----:R-:W-:-:S04]  /*06c0*/  @P1 ISETP.NE.AND P0, PT, R22, R2, PT ;  /* 0x000000021600120c */ /* 0x002fc80003f05270 */
[----:B------:R-:W-:-:S04]  /*06d0*/  @P1 SEL R31, RZ, 0x1, !P0 ;  /* 0x00000001ff1f1807 */ /* 0x000fc80004000000 */
[----:B------:R-:W-:-:S04]  /*06e0*/  IADD3 R5, P0, PT, R31, R24, RZ ;  /* 0x000000181f057210 */ /* 0x000fc80007f1e0ff */
[----:B------:R-:W-:Y:S01]  /*06f0*/  IADD3 R32, P3, PT, R5, R32, RZ ;  /* 0x0000002005207210 */ /* 0x000fe20007f7e0ff */
[----:B------:R-:W-:-:S03]  /*0700*/  IMAD.X R34, RZ, RZ, UR4, P0 ;  /* 0x00000004ff227e24 */ /* 0x000fc600080e06ff */
[----:B------:R-:W-:Y:S01]  /*0710*/  IADD3 R33, P1, PT, R32, R33, RZ ;  /* 0x0000002120217210 */ /* 0x000fe20007f3e0ff */
[----:B------:R-:W-:Y:S01]  /*0720*/  IMAD.X R34, RZ, RZ, R34, P3 ;  /* 0x000000ffff227224 */ /* 0x000fe200018e0622 */
[----:B------:R-:W-:Y:S02]  /*0730*/  ISETP.NE.AND P3, PT, R14, R16, PT ;  /* 0x000000100e00720c */ /* 0x000fe40003f65270 */
[----:B------:R-:W-:Y:S01]  /*0740*/  IADD3 R35, P0, PT, R33, R6, RZ ;  /* 0x0000000621237210 */ /* 0x000fe20007f1e0ff */
[----:B------:R-:W-:Y:S01]  /*0750*/  IMAD.X R36, RZ, RZ, R34, P1 ;  /* 0x000000ffff247224 */ /* 0x000fe200008e0622 */
[----:B------:R-:W-:Y:S02]  /*0760*/  SEL R6, RZ, 0x1, !P3 ;  /* 0x00000001ff067807 */ /* 0x000fe40005800000 */
[----:B------:R-:W-:Y:S01]  /*0770*/  ISETP.NE.AND P1, PT, R16, R18, PT ;  /* 0x000000121000720c */ /* 0x000fe20003f25270 */
[----:B------:R-:W-:Y:S01]  /*0780*/  IMAD.X R26, RZ, RZ, R36, P0 ;  /* 0x000000ffff1a7224 */ /* 0x000fe200000e0624 */
[----:B------:R-:W-:-:S02]  /*0790*/  IADD3 R37, P0, PT, R35, R6, RZ ;  /* 0x0000000623257210 */ /* 0x000fc40007f1e0ff */
[----:B------:R-:W-:Y:S02]  /*07a0*/  SEL R38, RZ, 0x1, !P1 ;  /* 0x00000001ff267807 */ /* 0x000fe40004800000 */
[----:B------:R-:W-:Y:S01]  /*07b0*/  SEL R6, R42, RZ, !P4 ;  /* 0x000000ff2a067207 */ /* 0x000fe20006000000 */
[----:B------:R-:W-:Y:S01]  /*07c0*/  IMAD.X R28, RZ, RZ, R26, P0 ;  /* 0x000000ffff1c7224 */ /* 0x000fe200000e061a */
[----:B------:R-:W-:-:S03]  /*07d0*/  IADD3 R38, P0, PT, R37, R38, RZ ;  /* 0x0000002625267210 */ /* 0x000fc60007f1e0ff */
[----:B------:R-:W-:Y:S02]  /*07e0*/  IMAD.IADD R6, R9, 0x1, R6 ;  /* 0x0000000109067824 */ /* 0x000fe400078e0206 */
[----:B------:R-:W-:Y:S01]  /*07f0*/  IMAD.X R29, RZ, RZ, R28, P0 ;  /* 0x000000ffff1d7224 */ /* 0x000fe200000e061c */
[----:B------:R-:W-:-:S04]  /*0800*/  ISETP.NE.AND P0, PT, R18, R20, PT ;  /* 0x000000141200720c */ /* 0x000fc80003f05270 */
[----:B------:R-:W-:-:S04]  /*0810*/  SEL R39, RZ, 0x1, !P0 ;  /* 0x00000001ff277807 */ /* 0x000fc80004000000 */
[----:B------:R-:W-:-:S05]  /*0820*/  IADD3 R39, P6, PT, R38, R39, RZ ;  /* 0x0000002726277210 */ /* 0x000fca0007fde0ff */
[----:B------:R-:W-:Y:S01]  /*0830*/  IMAD.X R30, RZ, RZ, R29, P6 ;  /* 0x000000ffff1e7224 */ /* 0x000fe200030e061d */
[----:B------:R-:W-:-:S04]  /*0840*/  ISETP.NE.AND P6, PT, R8, R10, PT ;  /* 0x0000000a0800720c */ /* 0x000fc80003fc5270 */
[----:B------:R-:W-:Y:S02]  /*0850*/  SEL R6, R6, RZ, !P6 ;  /* 0x000000ff06067207 */ /* 0x000fe40007000000 */
[----:B------:R-:W-:-:S03]  /*0860*/  ISETP.NE.AND P6, PT, R20, R27, PT ;  /* 0x0000001b1400720c */ /* 0x000fc60003fc5270 */
[----:B------:R-:W-:Y:S01]  /*0870*/  IMAD.IADD R6, R11, 0x1, R6 ;  /* 0x000000010b067824 */ /* 0x000fe200078e0206 */
[----:B------:R-:W-:-:S04]  /*0880*/  SEL R24, RZ, 0x1, !P6 ;  /* 0x00000001ff187807 */ /* 0x000fc80007000000 */
[----:B------:R-:W-:Y:S02]  /*0890*/  SEL R6, R6, RZ, !P5 ;  /* 0x000000ff06067207 */ /* 0x000fe40006800000 */
[----:B------:R-:W-:-:S03]  /*08a0*/  ISETP.GE.AND P5, PT, R3, 0x10, PT ;  /* 0x000000100300780c */ /* 0x000fc60003fa6270 */
[----:B------:R-:W-:-:S05]  /*08b0*/  IMAD.IADD R6, R13, 0x1, R6 ;  /* 0x000000010d067824 */ /* 0x000fca00078e0206 */
[----:B------:R-:W-:-:S05]  /*08c0*/  SEL R6, R6, RZ, !P2 ;  /* 0x000000ff06067207 */ /* 0x000fca0005000000 */
[----:B------:R-:W-:-:S05]  /*08d0*/  IMAD.IADD R6, R15, 0x1, R6 ;  /* 0x000000010f067824 */ /* 0x000fca00078e0206 */
[----:B------:R-:W-:-:S05]  /*08e0*/  SEL R6, R6, RZ, !P3 ;  /* 0x000000ff06067207 */ /* 0x000fca0005800000 */
[----:B------:R-:W-:-:S05]  /*08f0*/  IMAD.IADD R6, R17, 0x1, R6 ;  /* 0x0000000111067824 */ /* 0x000fca00078e0206 */
[----:B------:R-:W-:-:S05]  /*0900*/  SEL R6, R6, RZ, !P1 ;  /* 0x000000ff06067207 */ /* 0x000fca0004800000 */
[----:B------:R-:W-:-:S05]  /*0910*/  IMAD.IADD R6, R19, 0x1, R6 ;  /* 0x0000000113067824 */ /* 0x000fca00078e0206 */
[----:B------:R-:W-:-:S05]  /*0920*/  SEL R6, R6, RZ, !P0 ;  /* 0x000000ff06067207 */ /* 0x000fca0004000000 */
[----:B------:R-:W-:-:S05]  /*0930*/  IMAD.IADD R6, R21, 0x1, R6 ;  /* 0x0000000115067824 */ /* 0x000fca00078e0206 */
[----:B------:R-:W-:Y:S02]  /*0940*/  SEL R5, R6, RZ, !P6 ;  /* 0x000000ff06057207 */ /* 0x000fe40007000000 */
[----:B------:R-:W-:-:S03]  /*0950*/  IADD3 R24, P6, PT, R39, R24, RZ ;  /* 0x0000001827187210 */ /* 0x000fc60007fde0ff */
[----:B------:R-:W-:Y:S02]  /*0960*/  IMAD.IADD R4, R4, 0x1, R5 ;  /* 0x0000000104047824 */ /* 0x000fe400078e0205 */
[----:B------:R-:W-:Y:S01]  /*0970*/  IMAD.X R25, RZ, RZ, R30, P6 ;  /* 0x000000ffff197224 */ /* 0x000fe200030e061e */
[----:B------:R-:W-:Y:S02]  /*0980*/  ISETP.NE.U32.AND P6, PT, R24, RZ, PT ;  /* 0x000000ff1800720c */ /* 0x000fe40003fc5070 */
[----:B------:R-:W0:Y:S02]  /*0990*/  SHFL.UP PT, R5, R4, 0x1, RZ ;  /* 0x0420000004057989 */ /* 0x000e2400000e00ff */
[----:B------:R-:W-:Y:S02]  /*09a0*/  ISETP.NE.AND.EX P6, PT, R25, RZ, PT, P6 ;  /* 0x000000ff1900720c */ /* 0x000fe40003fc5360 */
[----:B------:R-:W1:Y:S02]  /*09b0*/  SHFL.UP PT, R6, R25, 0x1, RZ ;  /* 0x0420000019067989 */ /* 0x000e6400000e00ff */
[----:B0-----:R-:W-:-:S02]  /*09c0*/  SEL R7, R5, RZ, !P6 ;  /* 0x000000ff05077207 */ /* 0x001fc40007000000 */
[----:B------:R-:W0:Y:S01]  /*09d0*/  SHFL.UP PT, R5, R24, 0x1, RZ ;  /* 0x0420000018057989 */ /* 0x000e2200000e00ff */
[----:B------:R-:W-:-:S04]  /*09e0*/  ISETP.GE.AND P6, PT, R3, 0x1, PT ;  /* 0x000000010300780c */ /* 0x000fc80003fc6270 */
[----:B------:R-:W-:Y:S02]  /*09f0*/  SEL R7, R7, RZ, P6 ;  /* 0x000000ff07077207 */ /* 0x000fe40003000000 */
[----:B-1----:R-:W-:-:S03]  /*0a00*/  SEL R6, R6, RZ, P6 ;  /* 0x000000ff06067207 */ /* 0x002fc60003000000 */
[----:B------:R-:W-:-:S05]  /*0a10*/  IMAD.IADD R7, R4, 0x1, R7 ;  /* 0x0000000104077824 */ /* 0x000fca00078e0207 */
[----:B------:R-:W1:Y:S01]  /*0a20*/  SHFL.UP PT, R4, R7, 0x2, RZ ;  /* 0x0440000007047989 */ /* 0x000e6200000e00ff */
[----:B0-----:R-:W-:-:S04]  /*0a30*/  SEL R5, R5, RZ, P6 ;  /* 0x000000ff05057207 */ /* 0x001fc80003000000 */
[----:B------:R-:W-:-:S05]  /*0a40*/  IADD3 R23, P6, PT, R5, R24, RZ ;  /* 0x0000001805177210 */ /* 0x000fca0007fde0ff */
[----:B------:R-:W-:Y:S01]  /*0a50*/  IMAD.X R46, R6, 0x1, R25, P6 ;  /* 0x00000001062e7824 */ /* 0x000fe200030e0619 */
[----:B------:R-:W-:-:S04]  /*0a60*/  ISETP.NE.U32.AND P6, PT, R23, RZ, PT ;  /* 0x000000ff1700720c */ /* 0x000fc80003fc5070 */
[----:B------:R-:W-:Y:S01]  /*0a70*/  ISETP.NE.AND.EX P6, PT, R46, RZ, PT, P6 ;  /* 0x000000ff2e00720c */ /* 0x000fe20003fc5360 */
[----:B------:R-:W0:Y:S03]  /*0a80*/  SHFL.UP PT, R5, R46, 0x2, RZ ;  /* 0x044000002e057989 */ /* 0x000e2600000e00ff */
[----:B-1----:R-:W-:Y:S02]  /*0a90*/  SEL R6, R4, RZ, !P6 ;  /* 0x000000ff04067207 */ /* 0x002fe40007000000 */
[----:B------:R-:W1:Y:S01]  /*0aa0*/  SHFL.UP PT, R4, R23, 0x2, RZ ;  /* 0x0440000017047989 */ /* 0x000e6200000e00ff */
[----:B------:R-:W-:-:S04]  /*0ab0*/  ISETP.GE.AND P6, PT, R3, 0x2, PT ;  /* 0x000000020300780c */ /* 0x000fc80003fc6270 */
[----:B------:R-:W-:-:S05]  /*0ac0*/  SEL R6, R6, RZ, P6 ;  /* 0x000000ff06067207 */ /* 0x000fca0003000000 */
[----:B------:R-:W-:Y:S01]  /*0ad0*/  IMAD.IADD R6, R7, 0x1, R6 ;  /* 0x0000000107067824 */ /* 0x000fe200078e0206 */
[----:B0-----:R-:W-:Y:S02]  /*0ae0*/  SEL R5, R5, RZ, P6 ;  /* 0x000000ff05057207 */ /* 0x001fe40003000000 */
[----:B-1----:R-:W-:-:S04]  /*0af0*/  SEL R4, R4, RZ, P6 ;  /* 0x000000ff04047207 */ /* 0x002fc80003000000 */
[----:B------:R-:W-:Y:S02]  /*0b00*/  IADD3 R25, P6, PT, R4, R23, RZ ;  /* 0x0000001704197210 */ /* 0x000fe40007fde0ff */
[----:B------:R-:W0:Y:S03]  /*0b10*/  SHFL.UP PT, R4, R6, 0x4, RZ ;  /* 0x0480000006047989 */ /* 0x000e2600000e00ff */
[----:B------:R-:W-:Y:S01]  /*0b20*/  IMAD.X R24, R5, 0x1, R46, P6 ;  /* 0x0000000105187824 */ /* 0x000fe200030e062e */
[----:B------:R-:W-:-:S04]  /*0b30*/  ISETP.NE.U32.AND P6, PT, R25, RZ, PT ;  /* 0x000000ff1900720c */ /* 0x000fc80003fc5070 */
[----:B------:R-:W-:Y:S01]  /*0b40*/  ISETP.NE.AND.EX P6, PT, R24, RZ, PT, P6 ;  /* 0x000000ff1800720c */ /* 0x000fe20003fc5360 */
[----:B------:R-:W1:Y:S03]  /*0b50*/  SHFL.UP PT, R5, R24, 0x4, RZ ;  /* 0x0480000018057989 */ /* 0x000e6600000e00ff */
[----:B0-----:R-:W-:Y:S02]  /*0b60*/  SEL R7, R4, RZ, !P6 ;  /* 0x000000ff04077207 */ /* 0x001fe40007000000 */
[----:B------:R-:W0:Y:S01]  /*0b70*/  SHFL.UP PT, R4, R25, 0x4, RZ ;  /* 0x0480000019047989 */ /* 0x000e2200000e00ff */
[----:B------:R-:W-:-:S04]  /*0b80*/  ISETP.GE.AND P6, PT, R3, 0x4, PT ;  /* 0x000000040300780c */ /* 0x000fc80003fc6270 */
[----:B------:R-:W-:Y:S02]  /*0b90*/  SEL R7, R7, RZ, P6 ;  /* 0x000000ff07077207 */ /* 0x000fe40003000000 */
[----:B-1----:R-:W-:-:S03]  /*0ba0*/  SEL R5, R5, RZ, P6 ;  /* 0x000000ff05057207 */ /* 0x002fc60003000000 */
[----:B------:R-:W-:Y:S01]  /*0bb0*/  IMAD.IADD R7, R6, 0x1, R7 ;  /* 0x0000000106077824 */ /* 0x000fe200078e0207 */
[----:B0-----:R-:W-:-:S04]  /*0bc0*/  SEL R4, R4, RZ, P6 ;  /* 0x000000ff04047207 */ /* 0x001fc80003000000 */
        /* <DEDUP_REMOVED lines=20> */
[----:B------:R-:W0:Y:S02]  /*0d10*/  SHFL.UP PT, R4, R25, 0x10, RZ ;  /* 0x0600000019047989 */ /* 0x000e2400000e00ff */
[----:B------:R-:W-:Y:S02]  /*0d20*/  SEL R7, R7, RZ, P5 ;  /* 0x000000ff07077207 */ /* 0x000fe40002800000 */
[----:B-1----:R-:W-:-:S03]  /*0d30*/  SEL R5, R5, RZ, P5 ;  /* 0x000000ff05057207 */ /* 0x002fc60002800000 */
[----:B------:R-:W-:Y:S01]  /*0d40*/  IMAD.IADD R43, R6, 0x1, R7 ;  /* 0x00000001062b7824 */ /* 0x000fe200078e0207 */
[----:B0-----:R-:W-:Y:S02]  /*0d50*/  SEL R4, R4, RZ, P5 ;  /* 0x000000ff04047207 */ /* 0x001fe40002800000 */
[----:B------:R-:W-:Y:S02]  /*0d60*/  ISETP.NE.AND P5, PT, R3, RZ, PT ;  /* 0x000000ff0300720c */ /* 0x000fe40003fa5270 */
[----:B------:R-:W-:-:S05]  /*0d70*/  IADD3 R4, P6, PT, R4, R25, RZ ;  /* 0x0000001904047210 */ /* 0x000fca0007fde0ff */
[----:B------:R-:W-:Y:S01]  /*0d80*/  IMAD.X R5, R5, 0x1, R24, P6 ;  /* 0x0000000105057824 */ /* 0x000fe200030e0618 */
[----:B------:R-:W-:-:S13]  /*0d90*/  ISETP.NE.AND P6, PT, R3, 0x1f, PT ;  /* 0x0000001f0300780c */ /* 0x000fda0003fc5270 */
[----:B------:R-:W-:-:S05]  /*0da0*/  @!P6 LEA R23, R40, UR5, 0x4 ;  /* 0x000000052817ec11 */ /* 0x000fca000f8e20ff */
[----:B------:R-:W-:Y:S04]  /*0db0*/  @!P6 STS.64 [R23], R4 ;  /* 0x000000041700e388 */ /* 0x000fe80000000a00 */
[----:B------:R-:W-:Y:S01]  /*0dc0*/  @!P6 STS [R23+0x8], R43 ;  /* 0x0000082b1700e388 */ /* 0x000fe20000000800 */
[----:B------:R-:W-:Y:S06]  /*0dd0*/  BAR.SYNC.DEFER_BLOCKING 0x0 ;  /* 0x0000000000007b1d */ /* 0x000fec0000010000 */
[----:B------:R-:W-:Y:S04]  /*0de0*/  SHFL.UP PT, R4, R4, 0x1, RZ ;  /* 0x0420000004047989 */ /* 0x000fe800000e00ff */
[----:B------:R-:W-:Y:S04]  /*0df0*/  SHFL.UP PT, R5, R5, 0x1, RZ ;  /* 0x0420000005057989 */ /* 0x000fe800000e00ff */
[----:B------:R-:W-:Y:S04]  /*0e00*/  LDS.64 R24, [UR5+0x10] ;  /* 0x00001005ff187984 */ /* 0x000fe80008000a00 */
[----:B------:R-:W0:Y:S04]  /*0e10*/  LDS.64 R6, [UR5] ;  /* 0x00000005ff067984 */ /* 0x000e280008000a00 */
[----:B------:R-:W1:Y:S04]  /*0e20*/  LDS R41, [UR5+0x8] ;  /* 0x00000805ff297984 */ /* 0x000e680008000800 */
[----:B------:R-:W2:Y:S01]  /*0e30*/  LDS R23, [UR5+0x18] ;  /* 0x00001805ff177984 */ /* 0x000ea20008000800 */
[----:B0-----:R-:W-:-:S05]  /*0e40*/  IADD3 R49, P6, PT, R6, R24, RZ ;  /* 0x0000001806317210 */ /* 0x001fca0007fde0ff */
[----:B------:R-:W-:Y:S01]  /*0e50*/  IMAD.X R51, R7, 0x1, R25, P6 ;  /* 0x0000000107337824 */ /* 0x000fe200030e0619 */
[----:B------:R-:W-:-:S04]  /*0e60*/  ISETP.NE.U32.AND P6, PT, R24, RZ, PT ;  /* 0x000000ff1800720c */ /* 0x000fc80003fc5070 */
[----:B------:R-:W-:Y:S02]  /*0e70*/  ISETP.NE.AND.EX P6, PT, R25, RZ, PT, P6 ;  /* 0x000000ff1900720c */ /* 0x000fe40003fc5360 */
[----:B------:R-:W0:Y:S02]  /*0e80*/  LDS.64 R24, [UR5+0x20] ;  /* 0x00002005ff187984 */ /* 0x000e240008000a00 */
[----:B-1----:R-:W-:-:S05]  /*0e90*/  SEL R46, R41, RZ, !P6 ;  /* 0x000000ff292e7207 */ /* 0x002fca0007000000 */
[----:B--2---:R-:W-:Y:S02]  /*0ea0*/  IMAD.IADD R46, R23, 0x1, R46 ;  /* 0x00000001172e7824 */ /* 0x004fe400078e022e */
[----:B------:R-:W1:Y:S01]  /*0eb0*/  LDS R23, [UR5+0x28] ;  /* 0x00002805ff177984 */ /* 0x000e620008000800 */
[----:B0-----:R-:W-:-:S05]  /*0ec0*/  IADD3 R45, P6, PT, R24, R49, RZ ;  /* 0x00000031182d7210 */ /* 0x001fca0007fde0ff */
[----:B------:R-:W-:Y:S01]  /*0ed0*/  IMAD.X R47, R25, 0x1, R51, P6 ;  /* 0x00000001192f7824 */ /* 0x000fe200030e0633 */
[----:B------:R-:W-:-:S04]  /*0ee0*/  ISETP.NE.AND P6, PT, R40, 0x2, PT ;  /* 0x000000022800780c */ /* 0x000fc80003fc5270 */
[----:B------:R-:W-:Y:S02]  /*0ef0*/  SEL R48, R49, R6, !P6 ;  /* 0x0000000631307207 */ /* 0x000fe40007000000 */
[----:B------:R-:W-:Y:S02]  /*0f00*/  SEL R50, R51, R7, !P6 ;  /* 0x0000000733327207 */ /* 0x000fe40007000000 */
[----:B------:R-:W0:Y:S01]  /*0f10*/  LDS.64 R6, [UR5+0x30] ;  /* 0x00003005ff067984 */ /* 0x000e220008000a00 */
[----:B------:R-:W-:Y:S02]  /*0f20*/  SEL R41, R46, R41, !P6 ;  /* 0x000000292e297207 */ /* 0x000fe40007000000 */
[----:B------:R-:W-:-:S04]  /*0f30*/  ISETP.NE.U32.AND P6, PT, R24, RZ, PT ;  /* 0x000000ff1800720c */ /* 0x000fc80003fc5070 */
[----:B------:R-:W-:-:S04]  /*0f40*/  ISETP.NE.AND.EX P6, PT, R25, RZ, PT, P6 ;  /* 0x000000ff1900720c */ /* 0x000fc80003fc5360 */
[----:B------:R-:W-:-:S05]  /*0f50*/  SEL R46, R46, RZ, !P6 ;  /* 0x000000ff2e2e7207 */ /* 0x000fca0007000000 */
[----:B-1----:R-:W-:Y:S02]  /*0f60*/  IMAD.IADD R46, R23, 0x1, R46 ;  /* 0x00000001172e7824 */ /* 0x002fe400078e022e */
[----:B------:R-:W1:Y:S01]  /*0f70*/  LDS R23, [UR5+0x38] ;  /* 0x00003805ff177984 */ /* 0x000e620008000800 */
[----:B0-----:R-:W-:-:S05]  /*0f80*/  IADD3 R25, P6, PT, R6, R45, RZ ;  /* 0x0000002d06197210 */ /* 0x001fca0007fde0ff */
[----:B------:R-:W-:Y:S01]  /*0f90*/  IMAD.X R49, R7, 0x1, R47, P6 ;  /* 0x0000000107317824 */ /* 0x000fe200030e062f */
[----:B------:R-:W-:-:S04]  /*0fa0*/  ISETP.NE.AND P6, PT, R40, 0x3, PT ;  /* 0x000000032800780c */ /* 0x000fc80003fc5270 */
[----:B------:R-:W-:Y:S02]  /*0fb0*/  SEL R48, R45, R48, !P6 ;  /* 0x000000302d307207 */ /* 0x000fe40007000000 */
[----:B------:R-:W-:Y:S02]  /*0fc0*/  SEL R50, R47, R50, !P6 ;  /* 0x000000322f327207 */ /* 0x000fe40007000000 */
[----:B------:R-:W-:Y:S02]  /*0fd0*/  SEL R41, R46, R41, !P6 ;  /* 0x000000292e297207 */ /* 0x000fe40007000000 */
[----:B------:R-:W-:-:S04]  /*0fe0*/  ISETP.NE.U32.AND P6, PT, R6, RZ, PT ;  /* 0x000000ff0600720c */ /* 0x000fc80003fc5070 */
[----:B------:R-:W-:Y:S02]  /*0ff0*/  ISETP.NE.AND.EX P6, PT, R7, RZ, PT, P6 ;  /* 0x000000ff0700720c */ /* 0x000fe40003fc5360 */
[----:B------:R-:W0:Y:S02]  /*1000*/  LDS.64 R6, [UR5+0x40] ;  /* 0x00004005ff067984 */ /* 0x000e240008000a00 */
        /* <DEDUP_REMOVED lines=25> */
[----:B-1----:R-:W-:Y:S01]  /*11a0*/  IMAD.IADD R46, R23, 0x1, R46 ;  /* 0x00000001172e7824 */ /* 0x002fe200078e022e */
[----:B0-----:R-:W-:-:S05]  /*11b0*/  IADD3 R47, P6, PT, R6, R25, RZ ;  /* 0x00000019062f7210 */ /* 0x001fca0007fde0ff */
[----:B------:R-:W-:Y:S01]  /*11c0*/  IMAD.X R45, R7, 0x1, R49, P6 ;  /* 0x00000001072d7824 */ /* 0x000fe200030e0631 */
[----:B------:R-:W-:-:S04]  /*11d0*/  ISETP.NE.AND P6, PT, R40, 0x6, PT ;  /* 0x000000062800780c */ /* 0x000fc80003fc5270 */
[----:B------:R-:W-:Y:S02]  /*11e0*/  SEL R48, R25, R48, !P6 ;  /* 0x0000003019307207 */ /* 0x000fe40007000000 */
[----:B------:R-:W-:Y:S02]  /*11f0*/  SEL R50, R49, R50, !P6 ;  /* 0x0000003231327207 */ /* 0x000fe40007000000 */
[----:B------:R-:W-:Y:S02]  /*1200*/  SEL R24, R46, R41, !P6 ;  /* 0x000000292e187207 */ /* 0x000fe40007000000 */
[----:B------:R-:W-:Y:S02]  /*1210*/  ISETP.NE.U32.AND P6, PT, R6, RZ, PT ;  /* 0x000000ff0600720c */ /* 0x000fe40003fc5070 */
[----:B------:R-:W-:Y:S02]  /*1220*/  SEL R41, R5, RZ, P5 ;  /* 0x000000ff05297207 */ /* 0x000fe40002800000 */
[----:B------:R-:W-:-:S02]  /*1230*/  ISETP.NE.AND.EX P6, PT, R7, RZ, PT, P6 ;  /* 0x000000ff0700720c */ /* 0x000fc40003fc5360 */
[----:B------:R-:W0:Y:S02]  /*1240*/  LDS R7, [UR5+0x68] ;  /* 0x00006805ff077984 */ /* 0x000e240008000800 */
[----:B------:R-:W-:Y:S02]  /*1250*/  SEL R46, R46, RZ, !P6 ;  /* 0x000000ff2e2e7207 */ /* 0x000fe40007000000 */
[----:B------:R-:W-:Y:S02]  /*1260*/  ISETP.NE.AND P6, PT, R40, 0x7, PT ;  /* 0x000000072800780c */ /* 0x000fe40003fc5270 */
[----:B------:R-:W-:Y:S02]  /*1270*/  SEL R40, R4, RZ, P5 ;  /* 0x000000ff04287207 */ /* 0x000fe40002800000 */
[----:B------:R-:W-:Y:S02]  /*1280*/  SEL R6, R47, R48, !P6 ;  /* 0x000000302f067207 */ /* 0x000fe40007000000 */
[----:B------:R-:W-:Y:S01]  /*1290*/  SEL R23, R45, R50, !P6 ;  /* 0x000000322d177207 */ /* 0x000fe20007000000 */
[----:B0-----:R-:W-:Y:S01]  /*12a0*/  IMAD.IADD R7, R7, 0x1, R46 ;  /* 0x0000000107077824 */ /* 0x001fe200078e022e */
[----:B------:R-:W-:-:S04]  /*12b0*/  SEL R46, RZ, 0x1, !P4 ;  /* 0x00000001ff2e7807 */ /* 0x000fc80006000000 */
[----:B------:R-:W-:Y:S02]  /*12c0*/  SEL R24, R7, R24, !P6 ;  /* 0x0000001807187207 */ /* 0x000fe40007000000 */
[----:B------:R-:W-:-:S04]  /*12d0*/  ISETP.GE.U32.AND P6, PT, R0, 0x20, PT ;  /* 0x000000200000780c */ /* 0x000fc80003fc6070 */
[----:B------:R-:W-:Y:S02]  /*12e0*/  SEL R3, R6, RZ, P6 ;  /* 0x000000ff06037207 */ /* 0x000fe40003000000 */
[----:B------:R-:W-:Y:S02]  /*12f0*/  SEL R6, R23, RZ, P6 ;  /* 0x000000ff17067207 */ /* 0x000fe40003000000 */
[----:B------:R-:W-:-:S05]  /*1300*/  IADD3 R40, P6, PT, R40, R3, RZ ;  /* 0x0000000328287210 */ /* 0x000fca0007fde0ff */
[----:B------:R-:W-:Y:S01]  /*1310*/  IMAD.X R41, R41, 0x1, R6, P6 ;  /* 0x0000000129297824 */ /* 0x000fe200030e0606 */
[----:B------:R-:W-:-:S04]  /*1320*/  ISETP.GE.U32.AND P6, PT, R0, 0x20, PT ;  /* 0x000000200000780c */ /* 0x000fc80003fc6070 */
[----:B------:R-:W-:Y:S02]  /*1330*/  SEL R23, R24, RZ, P6 ;  /* 0x000000ff18177207 */ /* 0x000fe40003000000 */
[----:B------:R-:W-:Y:S02]  /*1340*/  ISETP.NE.U32.AND P6, PT, R4, RZ, PT ;  /* 0x000000ff0400720c */ /* 0x000fe40003fc5070 */
[----:B------:R-:W0:Y:S02]  /*1350*/  SHFL.UP PT, R4, R43, 0x1, RZ ;  /* 0x042000002b047989 */ /* 0x000e2400000e00ff */
[----:B------:R-:W-:-:S04]  /*1360*/  ISETP.NE.AND.EX P6, PT, R5, RZ, PT, P6 ;  /* 0x000000ff0500720c */ /* 0x000fc80003fc5360 */
[----:B------:R-:W-:Y:S02]  /*1370*/  SEL R3, R23, RZ, !P6 ;  /* 0x000000ff17037207 */ /* 0x000fe40007000000 */
[----:B------:R-:W-:-:S04]  /*1380*/  ISETP.NE.U32.AND P6, PT, R31, RZ, PT ;  /* 0x000000ff1f00720c */ /* 0x000fc80003fc5070 */
[----:B------:R-:W-:Y:S01]  /*1390*/  ISETP.NE.AND.EX P6, PT, RZ, UR4, PT, P6 ;  /* 0x00000004ff007c0c */ /* 0x000fe2000bfc5360 */
[----:B0-----:R-:W-:Y:S01]  /*13a0*/  @P5 IMAD.IADD R23, R4, 0x1, R3 ;  /* 0x0000000104175824 */ /* 0x001fe200078e0203 */
[----:B------:R-:W-:-:S04]  /*13b0*/  ISETP.NE.AND P5, PT, R8, R10, PT ;  /* 0x0000000a0800720c */ /* 0x000fc80003fa5270 */
[----:B------:R-:W-:-:S05]  /*13c0*/  SEL R3, R23, RZ, !P6 ;  /* 0x000000ff17037207 */ /* 0x000fca0007000000 */
[----:B------:R-:W-:Y:S02]  /*13d0*/  IMAD.IADD R3, R42, 0x1, R3 ;  /* 0x000000012a037824 */ /* 0x000fe400078e0203 */
[----:B------:R-:W-:Y:S03]  /*13e0*/  LDS R42, [UR5+0x78] ;  /* 0x00007805ff2a7984 */ /* 0x000fe60008000800 */
[----:B------:R-:W-:Y:S02]  /*13f0*/  SEL R4, R3, RZ, !P4 ;  /* 0x000000ff03047207 */ /* 0x000fe40006000000 */
[----:B------:R-:W-:-:S03]  /*1400*/  IADD3 R32, P4, PT, R40, R32, RZ ;  /* 0x0000002028207210 */ /* 0x000fc60007f9e0ff */
[----:B------:R-:W-:Y:S02]  /*1410*/  IMAD.IADD R9, R9, 0x1, R4 ;  /* 0x0000000109097824 */ /* 0x000fe400078e0204 */
[----:B------:R-:W0:Y:S03]  /*1420*/  LDS.64 R4, [UR5+0x70] ;  /* 0x00007005ff047984 */ /* 0x000e260008000a00 */
[----:B------:R-:W-:Y:S02]  /*1430*/  SEL R6, R9, RZ, !P5 ;  /* 0x000000ff09067207 */ /* 0x000fe40006800000 */
[----:B------:R-:W-:-:S03]  /*1440*/  ISETP.NE.AND P5, PT, R44, RZ, PT ;  /* 0x000000ff2c00720c */ /* 0x000fc60003fa5270 */
[----:B------:R-:W-:-:S05]  /*1450*/  IMAD.IADD R11, R11, 0x1, R6 ;  /* 0x000000010b0b7824 */ /* 0x000fca00078e0206 */
[----:B------:R-:W-:Y:S02]  /*1460*/  SEL R6, R11, RZ, !P5 ;  /* 0x000000ff0b067207 */ /* 0x000fe40006800000 */
[----:B------:R-:W-:-:S03]  /*1470*/  ISETP.NE.AND P5, PT, R0, RZ, PT ;  /* 0x000000ff0000720c */ /* 0x000fc60003fa5270 */
[----:B------:R-:W-:-:S05]  /*1480*/  IMAD.IADD R13, R13, 0x1, R6 ;  /* 0x000000010d0d7824 */ /* 0x000fca00078e0206 */
[----:B------:R-:W-:-:S05]  /*1490*/  SEL R6, R13, RZ, !P2 ;  /* 0x000000ff0d067207 */ /* 0x000fca0005000000 */
[----:B------:R-:W1:Y:S01]  /*14a0*/  @!P5 LDC.64 R24, c[0x0][0x3a8] ;  /* 0x0000ea00ff18db82 */ /* 0x000e620000000a00 */
[----:B------:R-:W-:-:S05]  /*14b0*/  IMAD.IADD R15, R15, 0x1, R6 ;  /* 0x000000010f0f7824 */ /* 0x000fca00078e0206 */
[----:B------:R-:W-:-:S05]  /*14c0*/  SEL R44, R15, RZ, !P3 ;  /* 0x000000ff0f2c7207 */ /* 0x000fca0005800000 */
[----:B------:R-:W-:Y:S01]  /*14d0*/  IMAD.IADD R17, R17, 0x1, R44 ;  /* 0x0000000111117824 */ /* 0x000fe200078e022c */
[C---:B0-----:R-:W-:Y:S02]  /*14e0*/  ISETP.NE.U32.AND P2, PT, R4.reuse, RZ, PT ;  /* 0x000000ff0400720c */ /* 0x041fe40003f45070 */
[----:B------:R-:W-:Y:S02]  /*14f0*/  IADD3 R6, P3, PT, R4, R47, RZ ;  /* 0x0000002f04067210 */ /* 0x000fe40007f7e0ff */
[----:B------:R-:W-:-:S04]  /*1500*/  ISETP.NE.AND.EX P2, PT, R5, RZ, PT, P2 ;  /* 0x000000ff0500720c */ /* 0x000fc80003f45320 */
[----:B------:R-:W-:Y:S01]  /*1510*/  SEL R43, R7, RZ, !P2 ;  /* 0x000000ff072b7207 */ /* 0x000fe20005000000 */
[----:B------:R-:W-:Y:S01]  /*1520*/  IMAD.X R7, R5, 0x1, R45, P3 ;  /* 0x0000000105077824 */ /* 0x000fe200018e062d */
[----:B------:R-:W-:Y:S01]  /*1530*/  ISETP.GE.U32.AND P2, PT, R6, 0x101, PT ;  /* 0x000001010600780c */ /* 0x000fe20003f46070 */
[----:B------:R-:W-:Y:S01]  /*1540*/  @!P5 IMAD.MOV.U32 R5, RZ, RZ, 0x65 ;  /* 0x00000065ff05d424 */ /* 0x000fe200078e00ff */
[----:B------:R-:W-:Y:S01]  /*1550*/  IADD3 R45, P3, PT, R31, R46, RZ ;  /* 0x0000002e1f2d7210 */ /* 0x000fe20007f7e0ff */
[----:B------:R-:W-:Y:S01]  /*1560*/  IMAD.IADD R4, R42, 0x1, R43 ;  /* 0x000000012a047824 */ /* 0x000fe200078e022b */
[----:B------:R-:W-:Y:S02]  /*1570*/  SEL R42, R17, RZ, !P1 ;  /* 0x000000ff112a7207 */ /* 0x000fe40004800000 */
[----:B------:R-:W-:Y:S02]  /*1580*/  ISETP.GE.AND.EX P1, PT, R7, RZ, PT, P2 ;  /* 0x000000ff0700720c */ /* 0x000fe40003f26320 */
[----:B-1----:R0:W-:Y:S01]  /*1590*/  @!P5 ST.E.128.STRONG.GPU desc[UR8][R24.64+0x200], R4 ;  /* 0x000200041800d985 */ /* 0x0021e2000c10fd08 */
[----:B------:R-:W-:Y:S01]  /*15a0*/  IMAD.IADD R19, R19, 0x1, R42 ;  /* 0x0000000113137824 */ /* 0x000fe200078e022a */
[----:B------:R-:W-:Y:S01]  /*15b0*/  IADD3 R43, P2, PT, R31, R40, RZ ;  /* 0x000000281f2b7210 */ /* 0x000fe20007f5e0ff */
[----:B------:R-:W-:Y:S01]  /*15c0*/  IMAD.X R42, RZ, RZ, UR4, P3 ;  /* 0x00000004ff2a7e24 */ /* 0x000fe200098e06ff */
[----:B------:R-:W-:-:S02]  /*15d0*/  IADD3 R31, P3, PT, R40, R45, RZ ;  /* 0x0000002d281f7210 */ /* 0x000fc40007f7e0ff */
[C---:B------:R-:W-:Y:S02]  /*15e0*/  IADD3 R33, P5, PT, R40.reuse, R33, RZ ;  /* 0x0000002128217210 */ /* 0x040fe40007fbe0ff */
[----:B------:R-:W-:Y:S01]  /*15f0*/  SEL R44, R19, RZ, !P0 ;  /* 0x000000ff132c7207 */ /* 0x000fe20004000000 */
[C---:B------:R-:W-:Y:S01]  /*1600*/  IMAD.X R42, R41.reuse, 0x1, R42, P3 ;  /* 0x00000001292a7824 */ /* 0x040fe200018e062a */
[C---:B------:R-:W-:Y:S01]  /*1610*/  IADD3 R35, P0, PT, R40.reuse, R35, RZ ;  /* 0x0000002328237210 */ /* 0x040fe20007f1e0ff */
[----:B------:R-:W-:Y:S01]  /*1620*/  IMAD.X R36, R41, 0x1, R36, P5 ;  /* 0x0000000129247824 */ /* 0x000fe200028e0624 */
[C---:B------:R-:W-:Y:S01]  /*1630*/  IADD3 R37, P3, PT, R40.reuse, R37, RZ ;  /* 0x0000002528257210 */ /* 0x040fe20007f7e0ff */
[----:B------:R-:W-:Y:S01]  /*1640*/  IMAD.IADD R21, R21, 0x1, R44 ;  /* 0x0000000115157824 */ /* 0x000fe200078e022c */
[C---:B------:R-:W-:Y:S01]  /*1650*/  IADD3 R39, P5, PT, R40.reuse, R39, RZ ;  /* 0x0000002728277210 */ /* 0x040fe20007fbe0ff */
[C---:B------:R-:W-:Y:S02]  /*1660*/  IMAD.X R26, R41.reuse, 0x1, R26, P0 ;  /* 0x00000001291a7824 */ /* 0x040fe400000e061a */
[C---:B------:R-:W-:Y:S01]  /*1670*/  IMAD.X R28, R41.reuse, 0x1, R28, P3 ;  /* 0x00000001291c7824 */ /* 0x040fe200018e061c */
[C---:B0-----:R-:W-:Y:S01]  /*1680*/  IADD3.X R4, PT, PT, R41.reuse, UR4, RZ, P2, !PT ;  /* 0x0000000429047c10 */ /* 0x041fe200097fe4ff */
[C---:B------:R-:W-:Y:S01]  /*1690*/  IMAD.X R5, R41.reuse, 0x1, R34, P4 ;  /* 0x0000000129057824 */ /* 0x040fe200020e0622 */
[----:B------:R-:W-:Y:S01]  /*16a0*/  IADD3 R38, P4, PT, R40, R38, RZ ;  /* 0x0000002628267210 */ /* 0x000fe20007f9e0ff */
[----:B------:R-:W-:-:S04]  /*16b0*/  IMAD.X R30, R41, 0x1, R30, P5 ;  /* 0x00000001291e7824 */ /* 0x000fc800028e061e */
[----:B------:R-:W-:Y:S01]  /*16c0*/  IMAD.X R29, R41, 0x1, R29, P4 ;  /* 0x00000001291d7824 */ /* 0x000fe200020e061d */
[----:B------:R-:W-:Y:S07]  /*16d0*/  @!P1 BRA `(.L_x_453) ;  /* 0x0000000400b49947 */ /* 0x000fee0003800000 */
[----:B------:R-:W-:Y:S01]  /*16e0*/  BAR.SYNC.DEFER_BLOCKING 0x0 ;  /* 0x0000000000007b1d */ /* 0x000fe20000010000 */
[----:B------:R-:W-:Y:S02]  /*16f0*/  ISETP.NE.AND P2, PT, R2, R8, PT ;  /* 0x000000080200720c */ /* 0x000fe40003f45270 */
[----:B------:R-:W-:Y:S02]  /*1700*/  @P6 LEA R40, R40, UR5, 0x3 ;  /* 0x0000000528286c11 */ /* 0x000fe4000f8e18ff */
[----:B------:R-:W-:Y:S02]  /*1710*/  ISETP.NE.AND P0, PT, R8, R10, PT ;  /* 0x0000000a0800720c */ /* 0x000fe40003f05270 */
[----:B------:R-:W-:Y:S02]  /*1720*/  ISETP.NE.AND P1, PT, R10, R12, PT ;  /* 0x0000000c0a00720c */ /* 0x000fe40003f25270 */
[----:B------:R-:W-:Y:S02]  /*1730*/  ISETP.NE.AND P5, PT, R14, R16, PT ;  /* 0x000000100e00720c */ /* 0x000fe40003fa5270 */
[----:B------:R-:W-:-:S02]  /*1740*/  ISETP.NE.AND P4, PT, R16, R18, PT ;  /* 0x000000121000720c */ /* 0x000fc40003f85270 */
[----:B------:R-:W-:Y:S02]  /*1750*/  ISETP.NE.AND P3, PT, R18, R20, PT ;  /* 0x000000141200720c */ /* 0x000fe40003f65270 */
[----:B------:R-:W-:-:S03]  /*1760*/  @P2 LEA R43, R43, UR5, 0x3 ;  /* 0x000000052b2b2c11 */ /* 0x000fc6000f8e18ff */
[----:B------:R-:W-:Y:S02]  /*1770*/  @P0 LEA R31, R31, UR5, 0x3 ;  /* 0x000000051f1f0c11 */ /* 0x000fe4000f8e18ff */
[----:B------:R-:W-:Y:S02]  /*1780*/  @P1 LEA R32, R32, UR5, 0x3 ;  /* 0x0000000520201c11 */ /* 0x000fe4000f8e18ff */
[----:B------:R-:W-:Y:S01]  /*1790*/  @P5 LEA R35, R35, UR5, 0x3 ;  /* 0x0000000523235c11 */ /* 0x000fe2000f8e18ff */
[----:B------:R0:W-:Y:S01]  /*17a0*/  @P6 STS.64 [R40], R22 ;  /* 0x0000001628006388 */ /* 0x0001e20000000a00 */
[----:B------:R-:W-:Y:S02]  /*17b0*/  ISETP.NE.AND P6, PT, R12, R14, PT ;  /* 0x0000000e0c00720c */ /* 0x000fe40003fc5270 */
[----:B------:R-:W-:Y:S01]  /*17c0*/  @P4 LEA R37, R37, UR5, 0x3 ;  /* 0x0000000525254c11 */ /* 0x000fe2000f8e18ff */
[----:B------:R0:W-:Y:S01]  /*17d0*/  @P2 STS.64 [R43], R2 ;  /* 0x000000022b002388 */ /* 0x0001e20000000a00 */
[----:B------:R-:W-:-:S02]  /*17e0*/  ISETP.NE.AND P2, PT, R20, R27, PT ;  /* 0x0000001b1400720c */ /* 0x000fc40003f45270 */
[----:B------:R-:W-:Y:S01]  /*17f0*/  @P3 LEA R38, R38, UR5, 0x3 ;  /* 0x0000000526263c11 */ /* 0x000fe2000f8e18ff */
[----:B------:R0:W-:Y:S01]  /*1800*/  @P0 STS.64 [R31], R8 ;  /* 0x000000081f000388 */ /* 0x0001e20000000a00 */
[----:B------:R-:W-:-:S03]  /*1810*/  ISETP.GT.U32.AND P0, PT, R6, R0, PT ;  /* 0x000000000600720c */ /* 0x000fc60003f04070 */
[----:B------:R0:W-:Y:S01]  /*1820*/  @P1 STS.64 [R32], R10 ;  /* 0x0000000a20001388 */ /* 0x0001e20000000a00 */
[----:B------:R-:W-:Y:S02]  /*1830*/  ISETP.GT.U32.AND.EX P0, PT, R7, RZ, PT, P0 ;  /* 0x000000ff0700720c */ /* 0x000fe40003f04100 */
[----:B------:R-:W-:-:S03]  /*1840*/  @P6 LEA R33, R33, UR5, 0x3 ;  /* 0x0000000521216c11 */ /* 0x000fc6000f8e18ff */
[----:B------:R-:W-:Y:S02]  /*1850*/  @P2 LEA R39, R39, UR5, 0x3 ;  /* 0x0000000527272c11 */ /* 0x000fe4000f8e18ff */
[----:B------:R0:W-:Y:S04]  /*1860*/  @P6 STS.64 [R33], R12 ;  /* 0x0000000c21006388 */ /* 0x0001e80000000a00 */
[----:B------:R0:W-:Y:S04]  /*1870*/  @P5 STS.64 [R35], R14 ;  /* 0x0000000e23005388 */ /* 0x0001e80000000a00 */
[----:B------:R0:W-:Y:S04]  /*1880*/  @P4 STS.64 [R37], R16 ;  /* 0x0000001025004388 */ /* 0x0001e80000000a00 */
[----:B------:R0:W-:Y:S04]  /*1890*/  @P3 STS.64 [R38], R18 ;  /* 0x0000001226003388 */ /* 0x0001e80000000a00 */
[----:B------:R0:W-:Y:S01]  /*18a0*/  @P2 STS.64 [R39], R20 ;  /* 0x0000001427002388 */ /* 0x0001e20000000a00 */
[----:B------:R-:W-:Y:S06]  /*18b0*/  BAR.SYNC.DEFER_BLOCKING 0x0 ;  /* 0x0000000000007b1d */ /* 0x000fec0000010000 */
[----:B------:R-:W-:Y:S05]  /*18c0*/  @!P0 EXIT ;  /* 0x000000000000894d */ /* 0x000fea0003800000 */
[----:B0-----:R-:W-:Y:S01]  /*18d0*/  IMAD.MOV.U32 R21, RZ, RZ, R0 ;  /* 0x000000ffff157224 */ /* 0x001fe200078e0000 */
[----:B------:R-:W0:Y:S01]  /*18e0*/  LDCU.128 UR16, c[0x0][0x390] ;  /* 0x00007200ff1077ac */ /* 0x000e220008000c00 */
[----:B------:R-:W-:Y:S01]  /*18f0*/  IMAD.MOV.U32 R20, RZ, RZ, RZ ;  /* 0x000000ffff147224 */ /* 0x000fe200078e00ff */
[----:B------:R-:W-:Y:S02]  /*1900*/  BSSY.RECONVERGENT B0, `(.L_x_454) ;  /* 0x000002a000007945 */ /* 0x000fe40003800200 */
[----:B------:R-:W-:Y:S02]  /*1910*/  LOP3.LUT R3, RZ, R21, RZ, 0x33, !PT ;  /* 0x00000015ff037212 */ /* 0x000fe400078e33ff */
[----:B------:R-:W-:Y:S02]  /*1920*/  LOP3.LUT R2, RZ, R20, RZ, 0x33, !PT ;  /* 0x00000014ff027212 */ /* 0x000fe400078e33ff */
[----:B------:R-:W-:-:S04]  /*1930*/  IADD3 R3, P0, PT, R3, R6, RZ ;  /* 0x0000000603037210 */ /* 0x000fc80007f1e0ff */
[C---:B------:R-:W-:Y:S01]  /*1940*/  LOP3.LUT R4, R3.reuse, 0x300, RZ, 0xc0, !PT ;  /* 0x0000030003047812 */ /* 0x040fe200078ec0ff */
[----:B------:R-:W-:Y:S01]  /*1950*/  IMAD.X R2, R2, 0x1, R7, P0 ;  /* 0x0000000102027824 */ /* 0x000fe200000e0607 */
[----:B------:R-:W-:Y:S02]  /*1960*/  ISETP.GE.U32.AND P0, PT, R3, 0x300, PT ;  /* 0x000003000300780c */ /* 0x000fe40003f06070 */
[----:B------:R-:W-:Y:S02]  /*1970*/  ISETP.NE.U32.AND P1, PT, R4, 0x300, PT ;  /* 0x000003000400780c */ /* 0x000fe40003f25070 */
[----:B------:R-:W-:Y:S02]  /*1980*/  ISETP.GE.U32.AND.EX P0, PT, R2, RZ, PT, P0 ;  /* 0x000000ff0200720c */ /* 0x000fe40003f06100 */
[----:B------:R-:W-:-:S13]  /*1990*/  ISETP.NE.AND.EX P1, PT, RZ, RZ, PT, P1 ;  /* 0x000000ffff00720c */ /* 0x000fda0003f25310 */
[----:B0-----:R-:W-:Y:S05]  /*19a0*/  @!P1 BRA `(.L_x_455) ;  /* 0x00000000007c9947 */ /* 0x001fea0003800000 */
[----:B------:R-:W0:Y:S01]  /*19b0*/  LDCU.128 UR12, c[0x0][0x390] ;  /* 0x00007200ff0c77ac */ /* 0x000e220008000c00 */
[----:B------:R-:W-:Y:S01]  /*19c0*/  SHF.R.U64 R14, R3, 0x8, R2 ;  /* 0x00000008030e7819 */ /* 0x000fe20000001202 */
[C---:B------:R-:W-:Y:S01]  /*19d0*/  IMAD.SHL.U32 R10, R21.reuse, 0x4, RZ ;  /* 0x00000004150a7824 */ /* 0x040fe200078e00ff */
[----:B------:R-:W-:Y:S01]  /*19e0*/  SHF.L.U64.HI R11, R21, 0x2, R20 ;  /* 0x00000002150b7819 */ /* 0x000fe20000010214 */
[----:B------:R-:W-:Y:S01]  /*19f0*/  IMAD.MOV.U32 R15, RZ, RZ, RZ ;  /* 0x000000ffff0f7224 */ /* 0x000fe200078e00ff */
[----:B------:R-:W-:Y:S01]  /*1a00*/  LEA R0, R0, UR5, 0x3 ;  /* 0x0000000500007c11 */ /* 0x000fe2000f8e18ff */
[----:B------:R-:W-:-:S05]  /*1a10*/  VIADD R14, R14, 0x1 ;  /* 0x000000010e0e7836 */ /* 0x000fca0000000000 */
[----:B------:R-:W-:-:S04]  /*1a20*/  LOP3.LUT R14, R14, 0x3, RZ, 0xc0, !PT ;  /* 0x000000030e0e7812 */ /* 0x000fc800078ec0ff */
[----:B------:R-:W-:Y:S02]  /*1a30*/  LEA R21, P3, R14, R21, 0x8 ;  /* 0x000000150e157211 */ /* 0x000fe400078640ff */
[C---:B0-----:R-:W-:Y:S02]  /*1a40*/  IADD3 R12, P1, PT, R10.reuse, UR14, RZ ;  /* 0x0000000e0a0c7c10 */ /* 0x041fe4000ff3e0ff */
[----:B------:R-:W-:Y:S02]  /*1a50*/  IADD3 R10, P2, PT, R10, UR12, RZ ;  /* 0x0000000c0a0a7c10 */ /* 0x000fe4000ff5e0ff */
[C---:B------:R-:W-:Y:S02]  /*1a60*/  IADD3.X R13, PT, PT, R11.reuse, UR15, RZ, P1, !PT ;  /* 0x0000000f0b0d7c10 */ /* 0x040fe40008ffe4ff */
[----:B------:R-:W-:Y:S02]  /*1a70*/  IADD3.X R11, PT, PT, R11, UR13, RZ, P2, !PT ;  /* 0x0000000d0b0b7c10 */ /* 0x000fe400097fe4ff */
[----:B------:R-:W-:-:S07]  /*1a80*/  LEA.HI.X R20, R14, R20, R15, 0x8, P3 ;  /* 0x000000140e147211 */ /* 0x000fce00018f440f */
.L_x_456:
[----:B0-----:R0:W1:Y:S01]  /*1a90*/  LDS.64 R8, [R0] ;  /* 0x0000000000087984 */ /* 0x0010620000000a00 */
[----:B------:R-:W-:Y:S01]  /*1aa0*/  IMAD.MOV.U32 R2, RZ, RZ, R10 ;  /* 0x000000ffff027224 */ /* 0x000fe200078e000a */
[----:B------:R-:W-:Y:S01]  /*1ab0*/  IADD3 R14, P1, PT, R14, -0x1, RZ ;  /* 0xffffffff0e0e7810 */ /* 0x000fe20007f3e0ff */
[----:B------:R-:W-:Y:S01]  /*1ac0*/  IMAD.MOV.U32 R3, RZ, RZ, R11 ;  /* 0x000000ffff037224 */ /* 0x000fe200078e000b */
[----:B------:R-:W-:Y:S01]  /*1ad0*/  IADD3 R10, P3, PT, R10, 0x400, RZ ;  /* 0x000004000a0a7810 */ /* 0x000fe20007f7e0ff */
[----:B------:R-:W-:Y:S01]  /*1ae0*/  IMAD.MOV.U32 R4, RZ, RZ, R12 ;  /* 0x000000ffff047224 */ /* 0x000fe200078e000c */
[----:B------:R-:W-:Y:S01]  /*1af0*/  IADD3.X R15, PT, PT, R15, -0x1, RZ, P1, !PT ;  /* 0xffffffff0f0f7810 */ /* 0x000fe20000ffe4ff */
[----:B------:R-:W-:Y:S01]  /*1b00*/  IMAD.MOV.U32 R5, RZ, RZ, R13 ;  /* 0x000000ffff057224 */ /* 0x000fe200078e000d */
[----:B------:R-:W-:Y:S01]  /*1b10*/  ISETP.NE.U32.AND P1, PT, R14, RZ, PT ;  /* 0x000000ff0e00720c */ /* 0x000fe20003f25070 */
[----:B0-----:R-:W-:Y:S01]  /*1b20*/  VIADD R0, R0, 0x800 ;  /* 0x0000080000007836 */ /* 0x001fe20000000000 */
[----:B------:R-:W-:Y:S01]  /*1b30*/  IADD3 R12, P2, PT, R12, 0x400, RZ ;  /* 0x000004000c0c7810 */ /* 0x000fe20007f5e0ff */
[----:B------:R-:W-:Y:S01]  /*1b40*/  IMAD.X R11, RZ, RZ, R11, P3 ;  /* 0x000000ffff0b7224 */ /* 0x000fe200018e060b */
[----:B------:R-:W-:-:S03]  /*1b50*/  ISETP.NE.AND.EX P1, PT, R15, RZ, PT, P1 ;  /* 0x000000ff0f00720c */ /* 0x000fc60003f25310 */
[----:B------:R-:W-:Y:S01]  /*1b60*/  IMAD.X R13, RZ, RZ, R13, P2 ;  /* 0x000000ffff0d7224 */ /* 0x000fe200010e060d */
[----:B-1----:R0:W-:Y:S04]  /*1b70*/  STG.E desc[UR8][R2.64], R8 ;  /* 0x0000000802007986 */ /* 0x0021e8000c101908 */
[----:B------:R0:W-:Y:S05]  /*1b80*/  STG.E desc[UR8][R4.64], R9 ;  /* 0x0000000904007986 */ /* 0x0001ea000c101908 */
[----:B------:R-:W-:Y:S05]  /*1b90*/  @P1 BRA `(.L_x_456) ;  /* 0xfffffffc00bc1947 */ /* 0x000fea000383ffff */
.L_x_455:
[----:B------:R-:W-:Y:S05]  /*1ba0*/  BSYNC.RECONVERGENT B0 ;  /* 0x0000000000007941 */ /* 0x000fea0003800200 */
.L_x_454:
[----:B------:R-:W-:Y:S05]  /*1bb0*/  @!P0 EXIT ;  /* 0x000000000000894d */ /* 0x000fea0003800000 */
.L_x_457:
[C---:B------:R-:W-:Y:S01]  /*1bc0*/  LEA R0, R21.reuse, UR5, 0x3 ;  /* 0x0000000515007c11 */ /* 0x040fe2000f8e18ff */
[C---:B----4-:R-:W-:Y:S01]  /*1bd0*/  IMAD.SHL.U32 R10, R21.reuse, 0x4, RZ ;  /* 0x00000004150a7824 */ /* 0x050fe200078e00ff */
[C---:B0-----:R-:W-:Y:S01]  /*1be0*/  SHF.L.U64.HI R3, R21.reuse, 0x2, R20 ;  /* 0x0000000215037819 */ /* 0x041fe20000010214 */
[----:B------:R-:W-:Y:S02]  /*1bf0*/  VIADD R21, R21, 0x400 ;  /* 0x0000040015157836 */ /* 0x000fe40000000000 */
[----:B------:R-:W0:Y:S01]  /*1c00*/  LDS.64 R12, [R0] ;  /* 0x00000000000c7984 */ /* 0x000e220000000a00 */
[C---:B------:R-:W-:Y:S01]  /*1c10*/  IADD3 R8, P0, PT, R10.reuse, UR16, RZ ;  /* 0x000000100a087c10 */ /* 0x040fe2000ff1e0ff */
[----:B------:R-:W-:Y:S01]  /*1c20*/  IMAD.MOV.U32 R20, RZ, RZ, RZ ;  /* 0x000000ffff147224 */ /* 0x000fe200078e00ff */
[C---:B------:R-:W-:Y:S01]  /*1c30*/  LOP3.LUT R4, R10.reuse, 0xfffffffc, RZ, 0xc0, !PT ;  /* 0xfffffffc0a047812 */ /* 0x040fe200078ec0ff */
[----:B------:R-:W1:Y:S01]  /*1c40*/  LDS.64 R14, [R0+0x800] ;  /* 0x00080000000e7984 */ /* 0x000e620000000a00 */
[----:B------:R-:W-:-:S02]  /*1c50*/  IADD3 R10, P1, PT, R10, UR18, RZ ;  /* 0x000000120a0a7c10 */ /* 0x000fc4000ff3e0ff */
[C---:B------:R-:W-:Y:S01]  /*1c60*/  IADD3.X R9, PT, PT, R3.reuse, UR17, RZ, P0, !PT ;  /* 0x0000001103097c10 */ /* 0x040fe200087fe4ff */
[----:B------:R-:W2:Y:S01]  /*1c70*/  LDS.64 R16, [R0+0x1000] ;  /* 0x0010000000107984 */ /* 0x000ea20000000a00 */
[C---:B------:R-:W-:Y:S02]  /*1c80*/  LOP3.LUT R5, R3.reuse, 0x3, RZ, 0xc0, !PT ;  /* 0x0000000303057812 */ /* 0x040fe400078ec0ff */
[C---:B------:R-:W-:Y:S01]  /*1c90*/  IADD3 R2, P0, PT, R4.reuse, UR16, RZ ;  /* 0x0000001004027c10 */ /* 0x040fe2000ff1e0ff */
[----:B------:R-:W3:Y:S01]  /*1ca0*/  LDS.64 R18, [R0+0x1800] ;  /* 0x0018000000127984 */ /* 0x000ee20000000a00 */
[----:B------:R-:W-:Y:S02]  /*1cb0*/  IADD3.X R11, PT, PT, R3, UR19, RZ, P1, !PT ;  /* 0x00000013030b7c10 */ /* 0x000fe40008ffe4ff */
[----:B------:R-:W-:Y:S02]  /*1cc0*/  IADD3 R4, P1, PT, R4, UR18, RZ ;  /* 0x0000001204047c10 */ /* 0x000fe4000ff3e0ff */
[----:B------:R-:W-:-:S02]  /*1cd0*/  IADD3.X R3, PT, PT, R5, UR17, RZ, P0, !PT ;  /* 0x0000001105037c10 */ /* 0x000fc400087fe4ff */
[----:B------:R-:W-:Y:S02]  /*1ce0*/  IADD3.X R5, PT, PT, R5, UR19, RZ, P1, !PT ;  /* 0x0000001305057c10 */ /* 0x000fe40008ffe4ff */
[----:B------:R-:W-:-:S04]  /*1cf0*/  ISETP.GT.U32.AND P0, PT, R6, R21, PT ;  /* 0x000000150600720c */ /* 0x000fc80003f04070 */
[----:B------:R-:W-:Y:S01]  /*1d00*/  ISETP.GT.U32.AND.EX P0, PT, R7, RZ, PT, P0 ;  /* 0x000000ff0700720c */ /* 0x000fe20003f04100 */
[----:B0-----:R4:W-:Y:S04]  /*1d10*/  STG.E desc[UR8][R8.64], R12 ;  /* 0x0000000c08007986 */ /* 0x0019e8000c101908 */
[----:B------:R4:W-:Y:S04]  /*1d20*/  STG.E desc[UR8][R10.64], R13 ;  /* 0x0000000d0a007986 */ /* 0x0009e8000c101908 */
[----:B-1----:R4:W-:Y:S04]  /*1d30*/  STG.E desc[UR8][R2.64+0x400], R14 ;  /* 0x0004000e02007986 */ /* 0x0029e8000c101908 */
[----:B------:R4:W-:Y:S04]  /*1d40*/  STG.E desc[UR8][R4.64+0x400], R15 ;  /* 0x0004000f04007986 */ /* 0x0009e8000c101908 */
[----:B--2---:R4:W-:Y:S04]  /*1d50*/  STG.E desc[UR8][R2.64+0x800], R16 ;  /* 0x0008001002007986 */ /* 0x0049e8000c101908 */
[----:B------:R4:W-:Y:S04]  /*1d60*/  STG.E desc[UR8][R4.64+0x800], R17 ;  /* 0x0008001104007986 */ /* 0x0009e8000c101908 */
[----:B---3--:R4:W-:Y:S04]  /*1d70*/  STG.E desc[UR8][R2.64+0xc00], R18 ;  /* 0x000c001202007986 */ /* 0x0089e8000c101908 */
[----:B------:R4:W-:Y:S01]  /*1d80*/  STG.E desc[UR8][R4.64+0xc00], R19 ;  /* 0x000c001304007986 */ /* 0x0009e2000c101908 */
[----:B------:R-:W-:Y:S05]  /*1d90*/  @P0 BRA `(.L_x_457) ;  /* 0xfffffffc00880947 */ /* 0x000fea000383ffff */
[----:B------:R-:W-:Y:S05]  /*1da0*/  EXIT ;  /* 0x000000000000794d */ /* 0x000fea0003800000 */
.L_x_453:
[----:B------:R-:W-:Y:S01]  /*1db0*/  BSSY.RECONVERGENT B0, `(.L_x_458) ;  /* 0x000000e000007945 */ /* 0x000fe20003800200 */
[----:B------:R-:W-:Y:S02]  /*1dc0*/  ISETP.NE.AND P1, PT, R20, R27, PT ;  /* 0x0000001b1400720c */ /* 0x000fe40003f25270 */
[----:B------:R-:W-:Y:S02]  /*1dd0*/  ISETP.NE.AND P4, PT, R2, R8, PT ;  /* 0x000000080200720c */ /* 0x000fe40003f85270 */
[----:B------:R-:W-:Y:S01]  /*1de0*/  ISETP.NE.AND P0, PT, R8, R10, PT ;  /* 0x0000000a0800720c */ /* 0x000fe20003f05270 */
[----:B------:R-:W-:-:S12]  /*1df0*/  @!P6 BRA `(.L_x_459) ;  /* 0x000000000024e947 */ /* 0x000fd80003800000 */
[----:B------:R-:W0:Y:S01]  /*1e00*/  LDCU.128 UR4, c[0x0][0x390] ;  /* 0x00007200ff0477ac */ /* 0x000e220008000c00 */
[C---:B------:R-:W-:Y:S01]  /*1e10*/  IMAD.SHL.U32 R24, R40.reuse, 0x4, RZ ;  /* 0x0000000428187824 */ /* 0x040fe200078e00ff */
[----:B------:R-:W-:-:S04]  /*1e20*/  SHF.L.U64.HI R40, R40, 0x2, R41 ;  /* 0x0000000228287819 */ /* 0x000fc80000010229 */
[C---:B0-----:R-:W-:Y:S02]  /*1e30*/  IADD3 R6, P2, PT, R24.reuse, UR4, RZ ;  /* 0x0000000418067c10 */ /* 0x041fe4000ff5e0ff */
[----:B------:R-:W-:Y:S02]  /*1e40*/  IADD3 R24, P3, PT, R24, UR6, RZ ;  /* 0x0000000618187c10 */ /* 0x000fe4000ff7e0ff */
[C---:B------:R-:W-:Y:S02]  /*1e50*/  IADD3.X R7, PT, PT, R40.reuse, UR5, RZ, P2, !PT ;  /* 0x0000000528077c10 */ /* 0x040fe400097fe4ff */
[----:B------:R-:W-:-:S03]  /*1e60*/  IADD3.X R25, PT, PT, R40, UR7, RZ, P3, !PT ;  /* 0x0000000728197c10 */ /* 0x000fc60009ffe4ff */
[----:B------:R0:W-:Y:S04]  /*1e70*/  STG.E desc[UR8][R6.64], R22 ;  /* 0x0000001606007986 */ /* 0x0001e8000c101908 */
[----:B------:R0:W-:Y:S02]  /*1e80*/  STG.E desc[UR8][R24.64], R23 ;  /* 0x0000001718007986 */ /* 0x0001e4000c101908 */
.L_x_459:
[----:B------:R-:W-:Y:S05]  /*1e90*/  BSYNC.RECONVERGENT B0 ;  /* 0x0000000000007941 */ /* 0x000fea0003800200 */
.L_x_458:
[----:B------:R-:W-:Y:S04]  /*1ea0*/  BSSY.RECONVERGENT B0, `(.L_x_460) ;  /* 0x000000b000007945 */ /* 0x000fe80003800200 */
[----:B------:R-:W-:Y:S05]  /*1eb0*/  @!P4 BRA `(.L_x_461) ;  /* 0x000000000024c947 */ /* 0x000fea0003800000 */
[----:B------:R-:W1:Y:S01]  /*1ec0*/  LDCU.128 UR4, c[0x0][0x390] ;  /* 0x00007200ff0477ac */ /* 0x000e620008000c00 */
[C---:B0-----:R-:W-:Y:S01]  /*1ed0*/  IMAD.SHL.U32 R22, R43.reuse, 0x4, RZ ;  /* 0x000000042b167824 */ /* 0x041fe200078e00ff */
[----:B------:R-:W-:-:S04]  /*1ee0*/  SHF.L.U64.HI R43, R43, 0x2, R4 ;  /* 0x000000022b2b7819 */ /* 0x000fc80000010204 */
[C---:B-1----:R-:W-:Y:S02]  /*1ef0*/  IADD3 R6, P2, PT, R22.reuse, UR4, RZ ;  /* 0x0000000416067c10 */ /* 0x042fe4000ff5e0ff */
[----:B------:R-:W-:Y:S02]  /*1f00*/  IADD3 R22, P3, PT, R22, UR6, RZ ;  /* 0x0000000616167c10 */ /* 0x000fe4000ff7e0ff */
[C---:B------:R-:W-:Y:S02]  /*1f10*/  IADD3.X R7, PT, PT, R43.reuse, UR5, RZ, P2, !PT ;  /* 0x000000052b077c10 */ /* 0x040fe400097fe4ff */
[----:B------:R-:W-:-:S03]  /*1f20*/  IADD3.X R23, PT, PT, R43, UR7, RZ, P3, !PT ;  /* 0x000000072b177c10 */ /* 0x000fc60009ffe4ff */
[----:B------:R1:W-:Y:S04]  /*1f30*/  STG.E desc[UR8][R6.64], R2 ;  /* 0x0000000206007986 */ /* 0x0003e8000c101908 */
[----:B------:R1:W-:Y:S02]  /*1f40*/  STG.E desc[UR8][R22.64], R3 ;  /* 0x0000000316007986 */ /* 0x0003e4000c101908 */
.L_x_461:
[----:B------:R-:W-:Y:S05]  /*1f50*/  BSYNC.RECONVERGENT B0 ;  /* 0x0000000000007941 */ /* 0x000fea0003800200 */
.L_x_460:
[----:B------:R-:W-:Y:S01]  /*1f60*/  BSSY.RECONVERGENT B0, `(.L_x_462) ;  /* 0x0000010000007945 */ /* 0x000fe20003800200 */
[----:B------:R-:W-:Y:S02]  /*1f70*/  ISETP.NE.AND P2, PT, R10, R12, PT ;  /* 0x0000000c0a00720c */ /* 0x000fe40003f45270 */
[----:B------:R-:W-:Y:S02]  /*1f80*/  ISETP.NE.AND P3, PT, R12, R14, PT ;  /* 0x0000000e0c00720c */ /* 0x000fe40003f65270 */
[----:B------:R-:W-:Y:S02]  /*1f90*/  ISETP.NE.AND P4, PT, R14, R16, PT ;  /* 0x000000100e00720c */ /* 0x000fe40003f85270 */
[----:B------:R-:W-:Y:S02]  /*1fa0*/  ISETP.NE.AND P5, PT, R16, R18, PT ;  /* 0x000000121000720c */ /* 0x000fe40003fa5270 */
[----:B------:R-:W-:Y:S01]  /*1fb0*/  ISETP.NE.AND P6, PT, R18, R20, PT ;  /* 0x000000141200720c */ /* 0x000fe20003fc5270 */
[----:B------:R-:W-:-:S12]  /*1fc0*/  @!P0 BRA `(.L_x_463) ;  /* 0x0000000000248947 */ /* 0x000fd80003800000 */
[----:B------:R-:W2:Y:S01]  /*1fd0*/  LDCU.128 UR4, c[0x0][0x390] ;  /* 0x00007200ff0477ac */ /* 0x000ea20008000c00 */
[C---:B01----:R-:W-:Y:S01]  /*1fe0*/  IMAD.SHL.U32 R6, R31.reuse, 0x4, RZ ;  /* 0x000000041f067824 */ /* 0x043fe200078e00ff */
[----:B------:R-:W-:-:S04]  /*1ff0*/  SHF.L.U64.HI R42, R31, 0x2, R42 ;  /* 0x000000021f2a7819 */ /* 0x000fc8000001022a */
[----:B--2---:R-:W-:-:S04]  /*2000*/  IADD3 R2, P0, PT, R6, UR4, RZ ;  /* 0x0000000406027c10 */ /* 0x004fc8000ff1e0ff */
[----:B------:R-:W-:Y:S02]  /*2010*/  IADD3.X R3, PT, PT, R42, UR5, RZ, P0, !PT ;  /* 0x000000052a037c10 */ /* 0x000fe400087fe4ff */
[----:B------:R-:W-:-:S03]  /*2020*/  IADD3 R6, P0, PT, R6, UR6, RZ ;  /* 0x0000000606067c10 */ /* 0x000fc6000ff1e0ff */
[----:B------:R2:W-:Y:S01]  /*2030*/  STG.E desc[UR8][R2.64], R8 ;  /* 0x0000000802007986 */ /* 0x0005e2000c101908 */
[----:B------:R-:W-:-:S05]  /*2040*/  IADD3.X R7, PT, PT, R42, UR7, RZ, P0, !PT ;  /* 0x000000072a077c10 */ /* 0x000fca00087fe4ff */
[----:B------:R2:W-:Y:S04]  /*2050*/  STG.E desc[UR8][R6.64], R9 ;  /* 0x0000000906007986 */ /* 0x0005e8000c101908 */
.L_x_463:
[----:B------:R-:W-:Y:S05]  /*2060*/  BSYNC.RECONVERGENT B0 ;  /* 0x0000000000007941 */ /* 0x000fea0003800200 */
.L_x_462:
[----:B------:R-:W-:Y:S04]  /*2070*/  BSSY.RECONVERGENT B0, `(.L_x_464) ;  /* 0x000000b000007945 */ /* 0x000fe80003800200 */
[----:B------:R-:W-:Y:S05]  /*2080*/  @!P2 BRA `(.L_x_465) ;  /* 0x000000000024a947 */ /* 0x000fea0003800000 */
[----:B------:R-:W1:Y:S01]  /*2090*/  LDCU.128 UR4, c[0x0][0x390] ;  /* 0x00007200ff0477ac */ /* 0x000e620008000c00 */
[C---:B------:R-:W-:Y:S01]  /*20a0*/  IMAD.SHL.U32 R4, R32.reuse, 0x4, RZ ;  /* 0x0000000420047824 */ /* 0x040fe200078e00ff */
[----:B------:R-:W-:-:S04]  /*20b0*/  SHF.L.U64.HI R5, R32, 0x2, R5 ;  /* 0x0000000220057819 */ /* 0x000fc80000010205 */
[C---:B-12---:R-:W-:Y:S02]  /*20c0*/  IADD3 R2, P0, PT, R4.reuse, UR4, RZ ;  /* 0x0000000404027c10 */ /* 0x046fe4000ff1e0ff */
[----:B------:R-:W-:Y:S02]  /*20d0*/  IADD3 R4, P2, PT, R4, UR6, RZ ;  /* 0x0000000604047c10 */ /* 0x000fe4000ff5e0ff */
[C---:B------:R-:W-:Y:S02]  /*20e0*/  IADD3.X R3, PT, PT, R5.reuse, UR5, RZ, P0, !PT ;  /* 0x0000000505037c10 */ /* 0x040fe400087fe4ff */
[----:B------:R-:W-:-:S03]  /*20f0*/  IADD3.X R5, PT, PT, R5, UR7, RZ, P2, !PT ;  /* 0x0000000705057c10 */ /* 0x000fc600097fe4ff */
[----:B------:R3:W-:Y:S04]  /*2100*/  STG.E desc[UR8][R2.64], R10 ;  /* 0x0000000a02007986 */ /* 0x0007e8000c101908 */
[----:B------:R3:W-:Y:S02]  /*2110*/  STG.E desc[UR8][R4.64], R11 ;  /* 0x0000000b04007986 */ /* 0x0007e4000c101908 */
.L_x_465:
[----:B------:R-:W-:Y:S05]  /*2120*/  BSYNC.RECONVERGENT B0 ;  /* 0x0000000000007941 */ /* 0x000fea0003800200 */
.L_x_464:
[----:B------:R-:W-:Y:S04]  /*2130*/  BSSY.RECONVERGENT B0, `(.L_x_466) ;  /* 0x000000b000007945 */ /* 0x000fe80003800200 */
[----:B------:R-:W-:Y:S05]  /*2140*/  @!P3 BRA `(.L_x_467) ;  /* 0x000000000024b947 */ /* 0x000fea0003800000 */
[----:B------:R-:W1:Y:S01]  /*2150*/  LDCU.128 UR4, c[0x0][0x390] ;  /* 0x00007200ff0477ac */ /* 0x000e620008000c00 */
[C---:B---3--:R-:W-:Y:S01]  /*2160*/  IMAD.SHL.U32 R4, R33.reuse, 0x4, RZ ;  /* 0x0000000421047824 */ /* 0x048fe200078e00ff */
[----:B------:R-:W-:-:S04]  /*2170*/  SHF.L.U64.HI R36, R33, 0x2, R36 ;  /* 0x0000000221247819 */ /* 0x000fc80000010224 */
[C---:B-12---:R-:W-:Y:S02]  /*2180*/  IADD3 R2, P0, PT, R4.reuse, UR4, RZ ;  /* 0x0000000404027c10 */ /* 0x046fe4000ff1e0ff */
[----:B------:R-:W-:Y:S02]  /*2190*/  IADD3 R4, P2, PT, R4, UR6, RZ ;  /* 0x0000000604047c10 */ /* 0x000fe4000ff5e0ff */
[C---:B------:R-:W-:Y:S02]  /*21a0*/  IADD3.X R3, PT, PT, R36.reuse, UR5, RZ, P0, !PT ;  /* 0x0000000524037c10 */ /* 0x040fe400087fe4ff */
[----:B------:R-:W-:-:S03]  /*21b0*/  IADD3.X R5, PT, PT, R36, UR7, RZ, P2, !PT ;  /* 0x0000000724057c10 */ /* 0x000fc600097fe4ff */
[----:B------:R4:W-:Y:S04]  /*21c0*/  STG.E desc[UR8][R2.64], R12 ;  /* 0x0000000c02007986 */ /* 0x0009e8000c101908 */
[----:B------:R4:W-:Y:S02]  /*21d0*/  STG.E desc[UR8][R4.64], R13 ;  /* 0x0000000d04007986 */ /* 0x0009e4000c101908 */
.L_x_467:
[----:B------:R-:W-:Y:S05]  /*21e0*/  BSYNC.RECONVERGENT B0 ;  /* 0x0000000000007941 */ /* 0x000fea0003800200 */
.L_x_466:
[----:B------:R-:W-:Y:S04]  /*21f0*/  BSSY.RECONVERGENT B0, `(.L_x_468) ;  /* 0x000000b000007945 */ /* 0x000fe80003800200 */
[----:B------:R-:W-:Y:S05]  /*2200*/  @!P4 BRA `(.L_x_469) ;  /* 0x000000000024c947 */ /* 0x000fea0003800000 */
[----:B------:R-:W1:Y:S01]  /*2210*/  LDCU.128 UR4, c[0x0][0x390] ;  /* 0x00007200ff0477ac */ /* 0x000e620008000c00 */
[C---:B---34-:R-:W-:Y:S01]  /*2220*/  IMAD.SHL.U32 R4, R35.reuse, 0x4, RZ ;  /* 0x0000000423047824 */ /* 0x058fe200078e00ff */
[----:B------:R-:W-:-:S04]  /*2230*/  SHF.L.U64.HI R26, R35, 0x2, R26 ;  /* 0x00000002231a7819 */ /* 0x000fc8000001021a */
[C---:B-12---:R-:W-:Y:S02]  /*2240*/  IADD3 R2, P0, PT, R4.reuse, UR4, RZ ;  /* 0x0000000404027c10 */ /* 0x046fe4000ff1e0ff */
[----:B------:R-:W-:Y:S02]  /*2250*/  IADD3 R4, P2, PT, R4, UR6, RZ ;  /* 0x0000000604047c10 */ /* 0x000fe4000ff5e0ff */
[C---:B------:R-:W-:Y:S02]  /*2260*/  IADD3.X R3, PT, PT, R26.reuse, UR5, RZ, P0, !PT ;  /* 0x000000051a037c10 */ /* 0x040fe400087fe4ff */
[----:B------:R-:W-:-:S03]  /*2270*/  IADD3.X R5, PT, PT, R26, UR7, RZ, P2, !PT ;  /* 0x000000071a057c10 */ /* 0x000fc600097fe4ff */
[----:B------:R1:W-:Y:S04]  /*2280*/  STG.E desc[UR8][R2.64], R14 ;  /* 0x0000000e02007986 */ /* 0x0003e8000c101908 */
[----:B------:R1:W-:Y:S02]  /*2290*/  STG.E desc[UR8][R4.64], R15 ;  /* 0x0000000f04007986 */ /* 0x0003e4000c101908 */
.L_x_469:
[----:B------:R-:W-:Y:S05]  /*22a0*/  BSYNC.RECONVERGENT B0 ;  /* 0x0000000000007941 */ /* 0x000fea0003800200 */
.L_x_468:
[----:B------:R-:W-:Y:S04]  /*22b0*/  BSSY.RECONVERGENT B0, `(.L_x_470) ;  /* 0x000000b000007945 */ /* 0x000fe80003800200 */
[----:B------:R-:W-:Y:S05]  /*22c0*/  @!P5 BRA `(.L_x_471) ;  /* 0x000000000024d947 */ /* 0x000fea0003800000 */
[----:B------:R-:W2:Y:S01]  /*22d0*/  LDCU.128 UR4, c[0x0][0x390] ;  /* 0x00007200ff0477ac */ /* 0x000ea20008000c00 */
[C---:B-1-34-:R-:W-:Y:S01]  /*22e0*/  IMAD.SHL.U32 R4, R37.reuse, 0x4, RZ ;  /* 0x0000000425047824 */ /* 0x05afe200078e00ff */
[----:B------:R-:W-:-:S04]  /*22f0*/  SHF.L.U64.HI R28, R37, 0x2, R28 ;  /* 0x00000002251c7819 */ /* 0x000fc8000001021c */
[C---:B--2---:R-:W-:Y:S02]  /*2300*/  IADD3 R2, P0, PT, R4.reuse, UR4, RZ ;  /* 0x0000000404027c10 */ /* 0x044fe4000ff1e0ff */
[----:B------:R-:W-:Y:S02]  /*2310*/  IADD3 R4, P2, PT, R4, UR6, RZ ;  /* 0x0000000604047c10 */ /* 0x000fe4000ff5e0ff */
[C---:B------:R-:W-:Y:S02]  /*2320*/  IADD3.X R3, PT, PT, R28.reuse, UR5, RZ, P0, !PT ;  /* 0x000000051c037c10 */ /* 0x040fe400087fe4ff */
[----:B------:R-:W-:-:S03]  /*2330*/  IADD3.X R5, PT, PT, R28, UR7, RZ, P2, !PT ;  /* 0x000000071c057c10 */ /* 0x000fc600097fe4ff */
[----:B------:R1:W-:Y:S04]  /*2340*/  STG.E desc[UR8][R2.64], R16 ;  /* 0x0000001002007986 */ /* 0x0003e8000c101908 */
[----:B------:R1:W-:Y:S02]  /*2350*/  STG.E desc[UR8][R4.64], R17 ;  /* 0x0000001104007986 */ /* 0x0003e4000c101908 */
.L_x_471:
[----:B------:R-:W-:Y:S05]  /*2360*/  BSYNC.RECONVERGENT B0 ;  /* 0x0000000000007941 */ /* 0x000fea0003800200 */
.L_x_470:
        /* <DEDUP_REMOVED lines=11> */
.L_x_473:
[----:B------:R-:W-:Y:S05]  /*2420*/  BSYNC.RECONVERGENT B0 ;  /* 0x0000000000007941 */ /* 0x000fea0003800200 */
.L_x_472:
[----:B------:R-:W-:Y:S05]  /*2430*/  @!P1 EXIT ;  /* 0x000000000000994d */ /* 0x000fea0003800000 */
[----:B------:R-:W2:Y:S01]  /*2440*/  LDCU.128 UR4, c[0x0][0x390] ;  /* 0x00007200ff0477ac */ /* 0x000ea20008000c00 */
[C---:B-1-34-:R-:W-:Y:S01]  /*2450*/  IMAD.SHL.U32 R4, R39.reuse, 0x4, RZ ;  /* 0x0000000427047824 */ /* 0x05afe200078e00ff */
[----:B------:R-:W-:-:S04]  /*2460*/  SHF.L.U64.HI R30, R39, 0x2, R30 ;  /* 0x00000002271e7819 */ /* 0x000fc8000001021e */
[C---:B--2---:R-:W-:Y:S02]  /*2470*/  IADD3 R2, P0, PT, R4.reuse, UR4, RZ ;  /* 0x0000000404027c10 */ /* 0x044fe4000ff1e0ff */
[----:B------:R-:W-:Y:S02]  /*2480*/  IADD3 R4, P1, PT, R4, UR6, RZ ;  /* 0x0000000604047c10 */ /* 0x000fe4000ff3e0ff */
[C---:B------:R-:W-:Y:S02]  /*2490*/  IADD3.X R3, PT, PT, R30.reuse, UR5, RZ, P0, !PT ;  /* 0x000000051e037c10 */ /* 0x040fe400087fe4ff */
[----:B------:R-:W-:-:S03]  /*24a0*/  IADD3.X R5, PT, PT, R30, UR7, RZ, P1, !PT ;  /* 0x000000071e057c10 */ /* 0x000fc60008ffe4ff */
[----:B------:R-:W-:Y:S04]  /*24b0*/  STG.E desc[UR8][R2.64], R20 ;  /* 0x0000001402007986 */ /* 0x000fe8000c101908 */
[----:B------:R-:W-:Y:S01]  /*24c0*/  STG.E desc[UR8][R4.64], R21 ;  /* 0x0000001504007986 */ /* 0x000fe2000c101908 */
[----:B------:R-:W-:Y:S05]  /*24d0*/  EXIT ;  /* 0x000000000000794d */ /* 0x000fea0003800000 */
.L_x_452:
        /* <DEDUP_REMOVED lines=21> */
[----:B0-----:R-:W-:-:S02]  /*2630*/  IADD3 R6, P0, PT, R6, UR4, RZ ;  /* 0x0000000406067c10 */ /* 0x001fc4000ff1e0ff */
[----:B------:R-:W-:Y:S02]  /*2640*/  ISETP.NE.AND P1, PT, R40, RZ, PT ;  /* 0x000000ff2800720c */ /* 0x000fe40003f25270 */
[----:B------:R-:W-:-:S05]  /*2650*/  IADD3.X R7, PT, PT, R5, UR5, RZ, P0, !PT ;  /* 0x0000000505077c10 */ /* 0x000fca00087fe4ff */
[----:B------:R-:W5:Y:S04]  /*2660*/  LDG.E.CONSTANT R23, desc[UR8][R6.64] ;  /* 0x0000000806177981 */ /* 0x000f68000c1e9900 */
[----:B------:R-:W5:Y:S02]  /*2670*/  LDG.E.CONSTANT R27, desc[UR8][R6.64+0x80] ;  /* 0x00008008061b7981 */ /* 0x000f64000c1e9900 */
[----:B------:R-:W0:Y:S02]  /*2680*/  @!P1 LDC.64 R4, c[0x0][0x380] ;  /* 0x0000e000ff049b82 */ /* 0x000e240000000a00 */
[----:B------:R-:W5:Y:S04]  /*2690*/  LDG.E.CONSTANT R29, desc[UR8][R6.64+0x100] ;  /* 0x00010008061d7981 */ /* 0x000f68000c1e9900 */
[----:B------:R-:W5:Y:S04]  /*26a0*/  LDG.E.CONSTANT R31, desc[UR8][R6.64+0x180] ;  /* 0x00018008061f7981 */ /* 0x000f68000c1e9900 */
[----:B------:R-:W5:Y:S04]  /*26b0*/  LDG.E.CONSTANT R33, desc[UR8][R6.64+0x200] ;  /* 0x0002000806217981 */ /* 0x000f68000c1e9900 */
[----:B------:R-:W5:Y:S04]  /*26c0*/  LDG.E.CONSTANT R35, desc[UR8][R6.64+0x280] ;  /* 0x0002800806237981 */ /* 0x000f68000c1e9900 */
[----:B------:R-:W5:Y:S04]  /*26d0*/  LDG.E.CONSTANT R37, desc[UR8][R6.64+0x300] ;  /* 0x0003000806257981 */ /* 0x000f68000c1e9900 */
[----:B------:R-:W5:Y:S04]  /*26e0*/  LDG.E.CONSTANT R41, desc[UR8][R6.64+0x380] ;  /* 0x0003800806297981 */ /* 0x000f68000c1e9900 */
[----:B------:R0:W5:Y:S01]  /*26f0*/  LDG.E.CONSTANT R43, desc[UR8][R6.64+0x400] ;  /* 0x00040008062b7981 */ /* 0x000162000c1e9900 */
[----:B-1----:R-:W-:-:S02]  /*2700*/  IMAD.MOV.U32 R2, RZ, RZ, RZ ;  /* 0x000000ffff027224 */ /* 0x002fc400078e00ff */
[----:B0-----:R-:W-:-:S05]  /*2710*/  @!P1 IMAD.WIDE.U32 R4, R39, 0x2400, R4 ;  /* 0x0000240027049825 */ /* 0x001fca00078e0004 */
[----:B------:R0:W5:Y:S01]  /*2720*/  @!P1 LDG.E.CONSTANT R2, desc[UR8][R4.64+-0x4] ;  /* 0xfffffc0804029981 */ /* 0x000162000c1e9900 */
[----:B------:R-:W1:Y:S01]  /*2730*/  S2UR UR5, SR_CgaCtaId ;  /* 0x00000000000579c3 */ /* 0x000e620000008800 */
[----:B------:R-:W-:Y:S01]  /*2740*/  SHF.R.U32.HI R3, RZ, 0x5, R40 ;  /* 0x00000005ff037819 */ /* 0x000fe20000011628 */
[----:B------:R-:W-:Y:S01]  /*2750*/  UMOV UR4, 0x400 ;  /* 0x0000040000047882 */ /* 0x000fe20000000000 */
[----:B------:R-:W0:Y:S01]  /*2760*/  S2R R38, SR_LANEID ;  /* 0x0000000000267919 */ /* 0x000e220000000000 */
[----:B------:R-:W-:Y:S01]  /*2770*/  ISETP.NE.AND P0, PT, R40, RZ, PT ;  /* 0x000000ff2800720c */ /* 0x000fe20003f05270 */
[----:B-1----:R-:W-:-:S06]  /*2780*/  ULEA UR4, UR5, UR4, 0x18 ;  /* 0x0000000405047291 */ /* 0x002fcc000f8ec0ff */
[----:B------:R-:W-:Y:S01]  /*2790*/  LEA R24, R40, UR4, 0x2 ;  /* 0x0000000428187c11 */ /* 0x000fe2000f8e10ff */
[----:B0-----:R-:W-:-:S05]  /*27a0*/  IMAD R10, R3, 0x120, R38 ;  /* 0x00000120030a7824 */ /* 0x001fca00078e0226 */
[----:B------:R-:W-:-:S05]  /*27b0*/  LEA R6, R10, UR4, 0x2 ;  /* 0x000000040a067c11 */ /* 0x000fca000f8e10ff */
[----:B------:R-:W-:Y:S01]  /*27c0*/  IMAD R5, R38, 0x20, R6 ;  /* 0x0000002026057824 */ /* 0x000fe200078e0206 */
[----:B--2---:R-:W-:Y:S04]  /*27d0*/  STS [R6], R0 ;  /* 0x0000000006007388 */ /* 0x004fe80000000800 */
[----:B---3--:R-:W-:Y:S04]  /*27e0*/  STS [R6+0x80], R8 ;  /* 0x0000800806007388 */ /* 0x008fe80000000800 */
[----:B----4-:R-:W-:Y:S04]  /*27f0*/  STS [R6+0x100], R9 ;  /* 0x0001000906007388 */ /* 0x010fe80000000800 */
        /* <DEDUP_REMOVED lines=13> */
[----:B------:R-:W4:Y:S04]  /*28d0*/  LDS R18, [R5+0x14] ;  /* 0x0000140005127984 */ /* 0x000f280000000800 */
[----:B------:R-:W-:Y:S04]  /*28e0*/  LDS R20, [R5+0x18] ;  /* 0x0000180005147984 */ /* 0x000fe80000000800 */
[----:B------:R-:W-:Y:S01]  /*28f0*/  LDS R22, [R5+0x1c] ;  /* 0x00001c0005167984 */ /* 0x000fe20000000800 */
[----:B------:R-:W-:Y:S01]  /*2900*/  BAR.SYNC.DEFER_BLOCKING 0x0 ;  /* 0x0000000000007b1d */ /* 0x000fe20000010000 */
[----:B0-----:R-:W-:-:S02]  /*2910*/  ISETP.NE.AND P2, PT, R8, R10, PT ;  /* 0x0000000a0800720c */ /* 0x001fc40003f45270 */
[----:B-1----:R-:W-:Y:S02]  /*2920*/  ISETP.NE.AND P3, PT, R10, R12, PT ;  /* 0x0000000c0a00720c */ /* 0x002fe40003f65270 */
[----:B--2---:R-:W-:Y:S01]  /*2930*/  ISETP.NE.AND P4, PT, R12, R14, PT ;  /* 0x0000000e0c00720c */ /* 0x004fe20003f85270 */
[----:B------:R-:W-:Y:S01]  /*2940*/  STS [R6], R23 ;  /* 0x0000001706007388 */ /* 0x000fe20000000800 */
[----:B---3--:R-:W-:-:S03]  /*2950*/  ISETP.NE.AND P6, PT, R14, R16, PT ;  /* 0x000000100e00720c */ /* 0x008fc60003fc5270 */
[----:B------:R-:W-:Y:S01]  /*2960*/  STS [R6+0x80], R27 ;  /* 0x0000801b06007388 */ /* 0x000fe20000000800 */
[----:B----4-:R-:W-:-:S03]  /*2970*/  ISETP.NE.AND P5, PT, R16, R18, PT ;  /* 0x000000121000720c */ /* 0x010fc60003fa5270 */
[----:B------:R-:W-:Y:S04]  /*2980*/  STS [R6+0x100], R29 ;  /* 0x0001001d06007388 */ /* 0x000fe80000000800 */
[----:B------:R-:W-:Y:S04]  /*2990*/  STS [R6+0x180], R31 ;  /* 0x0001801f06007388 */ /* 0x000fe80000000800 */
[----:B------:R-:W-:Y:S04]  /*29a0*/  STS [R6+0x200], R33 ;  /* 0x0002002106007388 */ /* 0x000fe80000000800 */
[----:B------:R-:W-:Y:S04]  /*29b0*/  STS [R6+0x280], R35 ;  /* 0x0002802306007388 */ /* 0x000fe80000000800 */
[----:B------:R-:W-:Y:S04]  /*29c0*/  STS [R6+0x300], R37 ;  /* 0x0003002506007388 */ /* 0x000fe80000000800 */
[----:B------:R-:W-:Y:S04]  /*29d0*/  STS [R6+0x380], R41 ;  /* 0x0003802906007388 */ /* 0x000fe80000000800 */
[----:B------:R0:W-:Y:S01]  /*29e0*/  STS [R6+0x400], R43 ;  /* 0x0004002b06007388 */ /* 0x0001e20000000800 */
[----:B------:R-:W-:-:S03]  /*29f0*/  NOP ;  /* 0x0000000000007918 */ /* 0x000fc60000000000 */
[----:B------:R-:W1:Y:S01]  /*2a00*/  LDS R9, [R5] ;  /* 0x0000000005097984 */ /* 0x000e620000000800 */
[----:B0-----:R-:W-:-:S03]  /*2a10*/  SEL R6, RZ, 0x1, !P4 ;  /* 0x00000001ff067807 */ /* 0x001fc60006000000 */
[----:B------:R-:W0:Y:S04]  /*2a20*/  LDS R11, [R5+0x4] ;  /* 0x00000400050b7984 */ /* 0x000e280000000800 */
[----:B------:R-:W2:Y:S04]  /*2a30*/  LDS R13, [R5+0x8] ;  /* 0x00000800050d7984 */ /* 0x000ea80000000800 */
[----:B------:R-:W3:Y:S04]  /*2a40*/  LDS R15, [R5+0xc] ;  /* 0x00000c00050f7984 */ /* 0x000ee80000000800 */
[----:B------:R-:W4:Y:S04]  /*2a50*/  LDS R17, [R5+0x10] ;  /* 0x0000100005117984 */ /* 0x000f280000000800 */
[----:B------:R-:W5:Y:S04]  /*2a60*/  LDS R19, [R5+0x14] ;  /* 0x0000140005137984 */ /* 0x000f680000000800 */
[----:B------:R-:W5:Y:S04]  /*2a70*/  LDS R21, [R5+0x18] ;  /* 0x0000180005157984 */ /* 0x000f680000000800 */
[----:B------:R-:W-:Y:S04]  /*2a80*/  LDS R23, [R5+0x1c] ;  /* 0x00001c0005177984 */ /* 0x000fe80000000800 */
[----:B------:R0:W-:Y:S01]  /*2a90*/  LDS R4, [R5+0x20] ;  /* 0x0000200005047984 */ /* 0x0001e20000000800 */
[----:B------:R-:W-:Y:S01]  /*2aa0*/  BAR.SYNC.DEFER_BLOCKING 0x0 ;  /* 0x0000000000007b1d */ /* 0x000fe20000010000 */
[----:B-1----:R-:W-:-:S02]  /*2ab0*/  SEL R0, R9, RZ, !P2 ;  /* 0x000000ff09007207 */ /* 0x002fc40005000000 */
[----:B0-----:R-:W-:-:S03]  /*2ac0*/  SEL R5, RZ, 0x1, !P3 ;  /* 0x00000001ff057807 */ /* 0x001fc60005800000 */
[----:B------:R-:W-:-:S05]  /*2ad0*/  IMAD.IADD R0, R11, 0x1, R0 ;  /* 0x000000010b007824 */ /* 0x000fca00078e0200 */
[----:B------:R-:W-:Y:S02]  /*2ae0*/  SEL R0, R0, RZ, !P3 ;  /* 0x000000ff00007207 */ /* 0x000fe40005800000 */
[----:B------:R-:W-:-:S03]  /*2af0*/  ISETP.NE.AND P3, PT, R18, R20, PT ;  /* 0x000000141200720c */ /* 0x000fc60003f65270 */
[----:B--2---:R-:W-:Y:S01]  /*2b00*/  IMAD.IADD R0, R13, 0x1, R0 ;  /* 0x000000010d007824 */ /* 0x004fe200078e0200 */
[----:B------:R-:W-:Y:S04]  /*2b10*/  STS [R24+0x4d8], R25 ;  /* 0x0004d81918007388 */ /* 0x000fe80000000800 */
[----:B------:R-:W-:Y:S01]  /*2b20*/  SEL R0, R0, RZ, !P4 ;  /* 0x000000ff00007207 */ /* 0x000fe20006000000 */
[----:B------:R-:W-:Y:S04]  /*2b30*/  BAR.SYNC.DEFER_BLOCKING 0x0 ;  /* 0x0000000000007b1d */ /* 0x000fe80000010000 */
[----:B---3--:R-:W-:-:S05]  /*2b40*/  IMAD.IADD R0, R15, 0x1, R0 ;  /* 0x000000010f007824 */ /* 0x008fca00078e0200 */
[----:B------:R-:W-:-:S05]  /*2b50*/  SEL R0, R0, RZ, !P6 ;  /* 0x000000ff00007207 */ /* 0x000fca0007000000 */
[----:B----4-:R-:W-:-:S05]  /*2b60*/  IMAD.IADD R0, R17, 0x1, R0 ;  /* 0x0000000111007824 */ /* 0x010fca00078e0200 */
[----:B------:R-:W-:-:S05]  /*2b70*/  SEL R0, R0, RZ, !P5 ;  /* 0x000000ff00007207 */ /* 0x000fca0006800000 */
[----:B-----5:R-:W-:Y:S01]  /*2b80*/  IMAD.IADD R0, R19, 0x1, R0 ;  /* 0x0000000113007824 */ /* 0x020fe200078e0200 */
[----:B------:R0:W1:Y:S04]  /*2b90*/  @P0 LDS R2, [R24+0x4d4] ;  /* 0x0004d40018020984 */ /* 0x0000680000000800 */
[----:B------:R-:W-:Y:S02]  /*2ba0*/  SEL R0, R0, RZ, !P3 ;  /* 0x000000ff00007207 */ /* 0x000fe40005800000 */
[----:B0-----:R-:W-:-:S03]  /*2bb0*/  SEL R24, RZ, 0x1, !P2 ;  /* 0x00000001ff187807 */ /* 0x001fc60005000000 */
[----:B------:R-:W-:Y:S01]  /*2bc0*/  IMAD.IADD R0, R21, 0x1, R0 ;  /* 0x0000000115007824 */ /* 0x000fe200078e0200 */
[----:B-1----:R-:W-:-:S04]  /*2bd0*/  ISETP.NE.AND P0, PT, R2, R8, PT ;  /* 0x000000080200720c */ /* 0x002fc80003f05270 */
[----:B------:R-:W-:-:S04]  /*2be0*/  SEL R7, RZ, 0x1, !P0 ;  /* 0x00000001ff077807 */ /* 0x000fc80004000000 */
[----:B------:R-:W-:-:S04]  /*2bf0*/  IADD3 R5, P0, P2, R5, R24, R7 ;  /* 0x0000001805057210 */ /* 0x000fc80007a1e007 */
[----:B------:R-:W-:Y:S02]  /*2c00*/  IADD3 R24, P4, PT, R5, R6, RZ ;  /* 0x0000000605187210 */ /* 0x000fe40007f9e0ff */
[----:B------:R-:W-:Y:S02]  /*2c10*/  SEL R5, RZ, 0x1, !P6 ;  /* 0x00000001ff057807 */ /* 0x000fe40007000000 */
[----:B------:R-:W-:Y:S02]  /*2c20*/  ISETP.NE.AND P6, PT, R20, R22, PT ;  /* 0x000000161400720c */ /* 0x000fe40003fc5270 */
[----:B------:R-:W-:Y:S02]  /*2c30*/  SEL R6, RZ, 0x1, !P5 ;  /* 0x00000001ff067807 */ /* 0x000fe40006800000 */
[----:B------:R-:W-:Y:S02]  /*2c40*/  IADD3 R7, P5, PT, R24, R5, RZ ;  /* 0x0000000518077210 */ /* 0x000fe40007fbe0ff */
[----:B------:R-:W-:-:S02]  /*2c50*/  IADD3.X R5, PT, PT, RZ, RZ, RZ, P0, P2 ;  /* 0x000000ffff057210 */ /* 0x000fc400007e44ff */
[----:B------:R-:W-:Y:S02]  /*2c60*/  SEL R0, R0, RZ, !P6 ;  /* 0x000000ff00007207 */ /* 0x000fe40007000000 */
[----:B------:R-:W-:Y:S01]  /*2c70*/  IADD3 R7, P2, PT, R7, R6, RZ ;  /* 0x0000000607077210 */ /* 0x000fe20007f5e0ff */
[----:B------:R-:W-:Y:S01]  /*2c80*/  IMAD.X R5, RZ, RZ, R5, P4 ;  /* 0x000000ffff057224 */ /* 0x000fe200020e0605 */
[----:B------:R-:W-:Y:S01]  /*2c90*/  SEL R6, RZ, 0x1, !P3 ;  /* 0x00000001ff067807 */ /* 0x000fe20005800000 */
[----:B------:R-:W-:Y:S01]  /*2ca0*/  IMAD.IADD R0, R23, 0x1, R0 ;  /* 0x0000000117007824 */ /* 0x000fe200078e0200 */
[----:B------:R-:W-:Y:S02]  /*2cb0*/  ISETP.NE.AND P0, PT, R22, R25, PT ;  /* 0x000000191600720c */ /* 0x000fe40003f05270 */
[----:B------:R-:W-:Y:S01]  /*2cc0*/  IADD3 R7, P3, PT, R7, R6, RZ ;  /* 0x0000000607077210 */ /* 0x000fe20007f7e0ff */
[----:B------:R-:W-:Y:S01]  /*2cd0*/  IMAD.X R6, RZ, RZ, R5, P5 ;  /* 0x000000ffff067224 */ /* 0x000fe200028e0605 */
[----:B------:R-:W-:-:S02]  /*2ce0*/  SEL R5, R0, RZ, !P0 ;  /* 0x000000ff00057207 */ /* 0x000fc40004000000 */
[----:B------:R-:W-:Y:S01]  /*2cf0*/  SEL R24, RZ, 0x1, !P6 ;  /* 0x00000001ff187807 */ /* 0x000fe20007000000 */
[----:B------:R-:W-:Y:S01]  /*2d00*/  IMAD.X R0, RZ, RZ, R6, P2 ;  /* 0x000000ffff007224 */ /* 0x000fe200010e0606 */
[----:B------:R-:W-:Y:S01]  /*2d10*/  ISETP.NE.AND P5, PT, R3, 0x4, PT ;  /* 0x000000040300780c */ /* 0x000fe20003fa5270 */
[----:B------:R-:W-:Y:S01]  /*2d20*/  IMAD.IADD R4, R4, 0x1, R5 ;  /* 0x0000000104047824 */ /* 0x000fe200078e0205 */
[----:B------:R-:W-:Y:S01]  /*2d30*/  IADD3 R24, P2, PT, R7, R24, RZ ;  /* 0x0000001807187210 */ /* 0x000fe20007f5e0ff */
[----:B------:R-:W-:Y:S01]  /*2d40*/  IMAD.X R26, RZ, RZ, R0, P3 ;  /* 0x000000ffff1a7224 */ /* 0x000fe200018e0600 */
[----:B------:R-:W-:Y:S02]  /*2d50*/  SEL R5, RZ, 0x1, !P0 ;  /* 0x00000001ff057807 */ /* 0x000fe40004000000 */
[----:B------:R-:W0:Y:S01]  /*2d60*/  SHFL.UP PT, R7, R4, 0x1, RZ ;  /* 0x0420000004077989 */ /* 0x000e2200000e00ff */
[----:B------:R-:W-:Y:S01]  /*2d70*/  IMAD.X R27, RZ, RZ, R26, P2 ;  /* 0x000000ffff1b7224 */ /* 0x000fe200010e061a */
[----:B------:R-:W-:-:S02]  /*2d80*/  IADD3 R30, P0, PT, R24, R5, RZ ;  /* 0x00000005181e7210 */ /* 0x000fc40007f1e0ff */
[C---:B------:R-:W-:Y:S02]  /*2d90*/  ISETP.GE.AND P2, PT, R38.reuse, 0x1, PT ;  /* 0x000000012600780c */ /* 0x040fe40003f46270 */
[----:B------:R-:W-:Y:S01]  /*2da0*/  ISETP.NE.AND P3, PT, R38, 0x1f, PT ;  /* 0x0000001f2600780c */ /* 0x000fe20003f65270 */
[----:B------:R-:W-:Y:S01]  /*2db0*/  IMAD.X R29, RZ, RZ, R27, P0 ;  /* 0x000000ffff1d7224 */ /* 0x000fe200000e061b */
[----:B------:R-:W1:Y:S01]  /*2dc0*/  SHFL.UP PT, R5, R30, 0x1, RZ ;  /* 0x042000001e057989 */ /* 0x000e6200000e00ff */
[----:B------:R-:W-:Y:S02]  /*2dd0*/  ISETP.NE.U32.AND P0, PT, R30, RZ, PT ;  /* 0x000000ff1e00720c */ /* 0x000fe40003f05070 */
[----:B------:R-:W-:Y:S01]  /*2de0*/  ISETP.NE.AND P4, PT, R3, 0x5, PT ;  /* 0x000000050300780c */ /* 0x000fe20003f85270 */
[----:B------:R-:W2:Y:S01]  /*2df0*/  SHFL.UP PT, R6, R29, 0x1, RZ ;  /* 0x042000001d067989 */ /* 0x000ea200000e00ff */
[----:B------:R-:W-:-:S04]  /*2e00*/  ISETP.NE.AND.EX P0, PT, R29, RZ, PT, P0 ;  /* 0x000000ff1d00720c */ /* 0x000fc80003f05300 */
[----:B0-----:R-:W-:-:S04]  /*2e10*/  SEL R7, R7, RZ, !P0 ;  /* 0x000000ff07077207 */ /* 0x001fc80004000000 */
[----:B------:R-:W-:Y:S02]  /*2e20*/  SEL R7, R7, RZ, P2 ;  /* 0x000000ff07077207 */ /* 0x000fe40001000000 */
[----:B-1----:R-:W-:-:S03]  /*2e30*/  SEL R5, R5, RZ, P2 ;  /* 0x000000ff05057207 */ /* 0x002fc60001000000 */
[----:B------:R-:W-:Y:S01]  /*2e40*/  IMAD.IADD R7, R4, 0x1, R7 ;  /* 0x0000000104077824 */ /* 0x000fe200078e0207 */
[----:B--2---:R-:W-:-:S04]  /*2e50*/  SEL R28, R6, RZ, P2 ;  /* 0x000000ff061c7207 */ /* 0x004fc80001000000 */
[----:B------:R-:W0:Y:S01]  /*2e60*/  SHFL.UP PT, R6, R7, 0x2, RZ ;  /* 0x0440000007067989 */ /* 0x000e2200000e00ff */
[----:B------:R-:W-:Y:S02]  /*2e70*/  IADD3 R31, P0, PT, R5, R30, RZ ;  /* 0x0000001e051f7210 */ /* 0x000fe40007f1e0ff */
[----:B------:R-:W-:-:S03]  /*2e80*/  ISETP.GE.AND P2, PT, R38, 0x2, PT ;  /* 0x000000022600780c */ /* 0x000fc60003f46270 */
[----:B------:R-:W-:Y:S01]  /*2e90*/  IMAD.X R28, R28, 0x1, R29, P0 ;  /* 0x000000011c1c7824 */ /* 0x000fe200000e061d */
[----:B------:R-:W1:Y:S01]  /*2ea0*/  SHFL.UP PT, R4, R31, 0x2, RZ ;  /* 0x044000001f047989 */ /* 0x000e6200000e00ff */
[----:B------:R-:W-:-:S03]  /*2eb0*/  ISETP.NE.U32.AND P0, PT, R31, RZ, PT ;  /* 0x000000ff1f00720c */ /* 0x000fc60003f05070 */
[----:B------:R-:W2:Y:S01]  /*2ec0*/  SHFL.UP PT, R5, R28, 0x2, RZ ;  /* 0x044000001c057989 */ /* 0x000ea200000e00ff */
[----:B------:R-:W-:-:S04]  /*2ed0*/  ISETP.NE.AND.EX P0, PT, R28, RZ, PT, P0 ;  /* 0x000000ff1c00720c */ /* 0x000fc80003f05300 */
[----:B0-----:R-:W-:-:S04]  /*2ee0*/  SEL R6, R6, RZ, !P0 ;  /* 0x000000ff06067207 */ /* 0x001fc80004000000 */
[----:B------:R-:W-:Y:S02]  /*2ef0*/  SEL R6, R6, RZ, P2 ;  /* 0x000000ff06067207 */ /* 0x000fe40001000000 */
[----:B-1----:R-:W-:-:S03]  /*2f00*/  SEL R4, R4, RZ, P2 ;  /* 0x000000ff04047207 */ /* 0x002fc60001000000 */
[----:B------:R-:W-:Y:S01]  /*2f10*/  IMAD.IADD R6, R7, 0x1, R6 ;  /* 0x0000000107067824 */ /* 0x000fe200078e0206 */
[----:B------:R-:W-:Y:S02]  /*2f20*/  IADD3 R29, P0, PT, R4, R31, RZ ;  /* 0x0000001f041d7210 */ /* 0x000fe40007f1e0ff */
[----:B--2---:R-:W-:Y:S02]  /*2f30*/  SEL R5, R5, RZ, P2 ;  /* 0x000000ff05057207 */ /* 0x004fe40001000000 */
[----:B------:R-:W0:Y:S01]  /*2f40*/  SHFL.UP PT, R7, R6, 0x4, RZ ;  /* 0x0480000006077989 */ /* 0x000e2200000e00ff */
[----:B------:R-:W-:Y:S02]  /*2f50*/  ISETP.GE.AND P2, PT, R38, 0x4, PT ;  /* 0x000000042600780c */ /* 0x000fe40003f46270 */
        /* <DEDUP_REMOVED lines=18> */
[----:B0-----:R-:W-:Y:S02]  /*3080*/  SEL R6, R6, RZ, !P0 ;  /* 0x000000ff06067207 */ /* 0x001fe40004000000 */
[----:B-1----:R-:W-:Y:S02]  /*3090*/  SEL R4, R4, RZ, P2 ;  /* 0x000000ff04047207 */ /* 0x002fe40001000000 */
[----:B------:R-:W-:Y:S02]  /*30a0*/  SEL R6, R6, RZ, P2 ;  /* 0x000000ff06067207 */ /* 0x000fe40001000000 */
[----:B------:R-:W-:Y:S02]  /*30b0*/  IADD3 R29, P0, PT, R4, R31, RZ ;  /* 0x0000001f041d7210 */ /* 0x000fe40007f1e0ff */
[----:B--2---:R-:W-:Y:S01]  /*30c0*/  SEL R5, R5, RZ, P2 ;  /* 0x000000ff05057207 */ /* 0x004fe20001000000 */
[----:B------:R-:W-:Y:S01]  /*30d0*/  IMAD.IADD R6, R7, 0x1, R6 ;  /* 0x0000000107067824 */ /* 0x000fe200078e0206 */
[----:B------:R-:W-:Y:S01]  /*30e0*/  ISETP.GE.AND P2, PT, R38, 0x10, PT ;  /* 0x000000102600780c */ /* 0x000fe20003f46270 */
[----:B------:R-:W0:Y:S02]  /*30f0*/  SHFL.UP PT, R4, R29, 0x10, RZ ;  /* 0x060000001d047989 */ /* 0x000e2400000e00ff */
[----:B------:R-:W-:Y:S01]  /*3100*/  IMAD.X R28, R5, 0x1, R30, P0 ;  /* 0x00000001051c7824 */ /* 0x000fe200000e061e */
[----:B------:R-:W-:Y:S01]  /*3110*/  ISETP.NE.U32.AND P0, PT, R29, RZ, PT ;  /* 0x000000ff1d00720c */ /* 0x000fe20003f05070 */
[----:B------:R-:W1:Y:S03]  /*3120*/  SHFL.UP PT, R7, R6, 0x10, RZ ;  /* 0x0600000006077989 */ /* 0x000e6600000e00ff */
[----:B------:R-:W-:Y:S01]  /*3130*/  ISETP.NE.AND.EX P0, PT, R28, RZ, PT, P0 ;  /* 0x000000ff1c00720c */ /* 0x000fe20003f05300 */
[----:B------:R-:W2:Y:S01]  /*3140*/  SHFL.UP PT, R5, R28, 0x10, RZ ;  /* 0x060000001c057989 */ /* 0x000ea200000e00ff */
[----:B0-----:R-:W-:-:S02]  /*3150*/  SEL R4, R4, RZ, P2 ;  /* 0x000000ff04047207 */ /* 0x001fc40001000000 */
[----:B-1----:R-:W-:Y:S02]  /*3160*/  SEL R7, R7, RZ, !P0 ;  /* 0x000000ff07077207 */ /* 0x002fe40004000000 */
[----:B------:R-:W-:Y:S02]  /*3170*/  IADD3 R4, P0, PT, R4, R29, RZ ;  /* 0x0000001d04047210 */ /* 0x000fe40007f1e0ff */
[----:B--2---:R-:W-:Y:S02]  /*3180*/  SEL R5, R5, RZ, P2 ;  /* 0x000000ff05057207 */ /* 0x004fe40001000000 */
[----:B------:R-:W-:-:S03]  /*3190*/  SEL R7, R7, RZ, P2 ;  /* 0x000000ff07077207 */ /* 0x000fc60001000000 */
[----:B------:R-:W-:Y:S01]  /*31a0*/  IMAD.X R5, R5, 0x1, R28, P0 ;  /* 0x0000000105057824 */ /* 0x000fe200000e061c */
[----:B------:R-:W-:Y:S01]  /*31b0*/  @!P3 LEA R28, R3, UR4, 0x4 ;  /* 0x00000004031cbc11 */ /* 0x000fe2000f8e20ff */
[----:B------:R-:W-:-:S04]  /*31c0*/  IMAD.IADD R41, R6, 0x1, R7 ;  /* 0x0000000106297824 */ /* 0x000fc800078e0207 */
[----:B------:R-:W-:Y:S04]  /*31d0*/  @!P3 STS.64 [R28], R4 ;  /* 0x000000041c00b388 */ /* 0x000fe80000000a00 */
[----:B------:R-:W-:Y:S01]  /*31e0*/  @!P3 STS [R28+0x8], R41 ;  /* 0x000008291c00b388 */ /* 0x000fe20000000800 */
[----:B------:R-:W-:Y:S01]  /*31f0*/  BAR.SYNC.DEFER_BLOCKING 0x0 ;  /* 0x0000000000007b1d */ /* 0x000fe20000010000 */
[----:B------:R-:W-:-:S05]  /*3200*/  ISETP.NE.AND P3, PT, R3, 0x2, PT ;  /* 0x000000020300780c */ /* 0x000fca0003f65270 */
[----:B------:R-:W0:Y:S04]  /*3210*/  LDS.64 R32, [UR4+0x10] ;  /* 0x00001004ff207984 */ /* 0x000e280008000a00 */
[----:B------:R-:W1:Y:S04]  /*3220*/  LDS.64 R34, [UR4] ;  /* 0x00000004ff227984 */ /* 0x000e680008000a00 */
[----:B------:R-:W2:Y:S04]  /*3230*/  LDS R44, [UR4+0x8] ;  /* 0x00000804ff2c7984 */ /* 0x000ea80008000800 */
[----:B------:R-:W3:Y:S04]  /*3240*/  LDS.64 R36, [UR4+0x20] ;  /* 0x00002004ff247984 */ /* 0x000ee80008000a00 */
[----:B------:R-:W4:Y:S04]  /*3250*/  LDS R45, [UR4+0x18] ;  /* 0x00001804ff2d7984 */ /* 0x000f280008000800 */
[----:B------:R-:W5:Y:S04]  /*3260*/  LDS.64 R30, [UR4+0x30] ;  /* 0x00003004ff1e7984 */ /* 0x000f680008000a00 */
[----:B------:R-:W5:Y:S04]  /*3270*/  LDS R46, [UR4+0x28] ;  /* 0x00002804ff2e7984 */ /* 0x000f680008000800 */
[----:B------:R-:W5:Y:S04]  /*3280*/  LDS.64 R6, [UR4+0x40] ;  /* 0x00004004ff067984 */ /* 0x000f680008000a00 */
[----:B------:R-:W5:Y:S04]  /*3290*/  LDS R43, [UR4+0x38] ;  /* 0x00003804ff2b7984 */ /* 0x000f680008000800 */
[----:B------:R-:W5:Y:S01]  /*32a0*/  LDS.64 R28, [UR4+0x50] ;  /* 0x00005004ff1c7984 */ /* 0x000f620008000a00 */
[----:B0-----:R-:W-:-:S03]  /*32b0*/  ISETP.NE.U32.AND P0, PT, R32, RZ, PT ;  /* 0x000000ff2000720c */ /* 0x001fc60003f05070 */
[----:B------:R-:W0:Y:S01]  /*32c0*/  LDS R42, [UR4+0x48] ;  /* 0x00004804ff2a7984 */ /* 0x000e220008000800 */
[----:B-1----:R-:W-:Y:S02]  /*32d0*/  IADD3 R47, P2, PT, R34, R32, RZ ;  /* 0x00000020222f7210 */ /* 0x002fe40007f5e0ff */
[----:B------:R-:W-:Y:S02]  /*32e0*/  ISETP.NE.AND.EX P0, PT, R33, RZ, PT, P0 ;  /* 0x000000ff2100720c */ /* 0x000fe40003f05300 */
[----:B------:R-:W-:Y:S01]  /*32f0*/  SEL R48, R47, R34, !P3 ;  /* 0x000000222f307207 */ /* 0x000fe20005800000 */
[----:B------:R-:W-:Y:S01]  /*3300*/  IMAD.X R49, R35, 0x1, R33, P2 ;  /* 0x0000000123317824 */ /* 0x000fe200010e0621 */
[----:B--2---:R-:W-:Y:S02]  /*3310*/  SEL R32, R44, RZ, !P0 ;  /* 0x000000ff2c207207 */ /* 0x004fe40004000000 */
[C---:B---3--:R-:W-:Y:S02]  /*3320*/  ISETP.NE.U32.AND P0, PT, R36.reuse, RZ, PT ;  /* 0x000000ff2400720c */ /* 0x048fe40003f05070 */
[----:B------:R-:W-:-:S02]  /*3330*/  IADD3 R47, P2, PT, R36, R47, RZ ;  /* 0x0000002f242f7210 */ /* 0x000fc40007f5e0ff */
[----:B------:R-:W-:Y:S01]  /*3340*/  ISETP.NE.AND.EX P0, PT, R37, RZ, PT, P0 ;  /* 0x000000ff2500720c */ /* 0x000fe20003f05300 */
[----:B----4-:R-:W-:Y:S01]  /*3350*/  IMAD.IADD R45, R45, 0x1, R32 ;  /* 0x000000012d2d7824 */ /* 0x010fe200078e0220 */
[----:B------:R-:W-:Y:S01]  /*3360*/  SEL R34, R49, R35, !P3 ;  /* 0x0000002331227207 */ /* 0x000fe20005800000 */
[----:B------:R-:W-:Y:S01]  /*3370*/  IMAD.X R37, R37, 0x1, R49, P2 ;  /* 0x0000000125257824 */ /* 0x000fe200010e0631 */
[----:B------:R-:W-:Y:S01]  /*3380*/  ISETP.NE.AND P2, PT, R3, 0x3, PT ;  /* 0x000000030300780c */ /* 0x000fe20003f45270 */
[----:B------:R-:W1:Y:S01]  /*3390*/  LDS.64 R32, [UR4+0x60] ;  /* 0x00006004ff207984 */ /* 0x000e620008000a00 */
[----:B------:R-:W-:Y:S02]  /*33a0*/  SEL R44, R45, R44, !P3 ;  /* 0x0000002c2d2c7207 */ /* 0x000fe40005800000 */
[----:B------:R-:W-:Y:S01]  /*33b0*/  SEL R48, R47, R48, !P2 ;  /* 0x000000302f307207 */ /* 0x000fe20005000000 */
[----:B------:R-:W2:Y:S01]  /*33c0*/  LDS R35, [UR4+0x58] ;  /* 0x00005804ff237984 */ /* 0x000ea20008000800 */
[----:B------:R-:W-:-:S02]  /*33d0*/  SEL R45, R45, RZ, !P0 ;  /* 0x000000ff2d2d7207 */ /* 0x000fc40004000000 */
[C---:B-----5:R-:W-:Y:S02]  /*33e0*/  IADD3 R47, P3, PT, R30.reuse, R47, RZ ;  /* 0x0000002f1e2f7210 */ /* 0x060fe40007f7e0ff */
[----:B------:R-:W-:Y:S01]  /*33f0*/  ISETP.NE.U32.AND P0, PT, R30, RZ, PT ;  /* 0x000000ff1e00720c */ /* 0x000fe20003f05070 */
[----:B------:R-:W-:Y:S01]  /*3400*/  IMAD.IADD R45, R46, 0x1, R45 ;  /* 0x000000012e2d7824 */ /* 0x000fe200078e022d */
[----:B------:R-:W-:Y:S01]  /*3410*/  SEL R46, R37, R34, !P2 ;  /* 0x00000022252e7207 */ /* 0x000fe20005000000 */
[C---:B------:R-:W-:Y:S01]  /*3420*/  IMAD.X R49, R31.reuse, 0x1, R37, P3 ;  /* 0x000000011f317824 */ /* 0x040fe200018e0625 */
[----:B------:R-:W-:Y:S01]  /*3430*/  ISETP.NE.AND.EX P0, PT, R31, RZ, PT, P0 ;  /* 0x000000ff1f00720c */ /* 0x000fe20003f05300 */
[----:B------:R-:W-:Y:S01]  /*3440*/  LDS R34, [UR4+0x68] ;  /* 0x00006804ff227984 */ /* 0x000fe20008000800 */
[----:B------:R-:W-:Y:S02]  /*3450*/  ISETP.NE.U32.AND P6, PT, R6, RZ, PT ;  /* 0x000000ff0600720c */ /* 0x000fe40003fc5070 */
[C---:B------:R-:W-:Y:S01]  /*3460*/  SEL R36, R45.reuse, RZ, !P0 ;  /* 0x000000ff2d247207 */ /* 0x040fe20004000000 */
[----:B------:R-:W3:Y:S01]  /*3470*/  LDS.64 R30, [UR4+0x70] ;  /* 0x00007004ff1e7984 */ /* 0x000ee20008000a00 */
[----:B------:R-:W-:-:S02]  /*3480*/  SEL R44, R45, R44, !P2 ;  /* 0x0000002c2d2c7207 */ /* 0x000fc40005000000 */
[----:B------:R-:W-:Y:S01]  /*3490*/  ISETP.NE.AND.EX P6, PT, R7, RZ, PT, P6 ;  /* 0x000000ff0700720c */ /* 0x000fe20003fc5360 */
[----:B------:R-:W-:Y:S01]  /*34a0*/  IMAD.IADD R43, R43, 0x1, R36 ;  /* 0x000000012b2b7824 */ /* 0x000fe200078e0224 */
[----:B------:R-:W4:Y:S01]  /*34b0*/  LDS R37, [UR4+0x78] ;  /* 0x00007804ff257984 */ /* 0x000f220008000800 */
[----:B------:R-:W-:Y:S02]  /*34c0*/  ISETP.NE.U32.AND P0, PT, R28, RZ, PT ;  /* 0x000000ff1c00720c */ /* 0x000fe40003f05070 */
[----:B------:R-:W-:Y:S02]  /*34d0*/  ISETP.NE.AND P3, PT, R3, 0x6, PT ;  /* 0x000000060300780c */ /* 0x000fe40003f65270 */
[C---:B------:R-:W-:Y:S02]  /*34e0*/  SEL R44, R43.reuse, R44, !P5 ;  /* 0x0000002c2b2c7207 */ /* 0x040fe40006800000 */
[----:B------:R-:W-:Y:S02]  /*34f0*/  SEL R43, R43, RZ, !P6 ;  /* 0x000000ff2b2b7207 */ /* 0x000fe40007000000 */
[----:B------:R-:W-:-:S02]  /*3500*/  ISETP.NE.AND P2, PT, R3, 0x7, PT ;  /* 0x000000070300780c */ /* 0x000fc40003f45270 */
[----:B------:R-:W-:Y:S01]  /*3510*/  SEL R36, R47, R48, !P5 ;  /* 0x000000302f247207 */ /* 0x000fe20006800000 */
[----:B0-----:R-:W-:Y:S01]  /*3520*/  IMAD.IADD R43, R42, 0x1, R43 ;  /* 0x000000012a2b7824 */ /* 0x001fe200078e022b */
[----:B------:R-:W-:Y:S02]  /*3530*/  SEL R46, R49, R46, !P5 ;  /* 0x0000002e312e7207 */ /* 0x000fe40006800000 */
[----:B------:R-:W-:Y:S02]  /*3540*/  IADD3 R3, P5, PT, R6, R47, RZ ;  /* 0x0000002f06037210 */ /* 0x000fe40007fbe0ff */
[----:B------:R-:W-:Y:S02]  /*3550*/  ISETP.NE.AND.EX P0, PT, R29, RZ, PT, P0 ;  /* 0x000000ff1d00720c */ /* 0x000fe40003f05300 */
[----:B------:R-:W-:Y:S01]  /*3560*/  SEL R36, R3, R36, !P4 ;  /* 0x0000002403247207 */ /* 0x000fe20006000000 */
[----:B------:R-:W-:Y:S01]  /*3570*/  IMAD.X R45, R7, 0x1, R49, P5 ;  /* 0x00000001072d7824 */ /* 0x000fe200028e0631 */
[----:B------:R-:W-:-:S02]  /*3580*/  SEL R6, R43, RZ, !P0 ;  /* 0x000000ff2b067207 */ /* 0x000fc40004000000 */
[----:B------:R-:W-:Y:S02]  /*3590*/  IADD3 R7, P5, PT, R28, R3, RZ ;  /* 0x000000031c077210 */ /* 0x000fe40007fbe0ff */
[C---:B-1----:R-:W-:Y:S01]  /*35a0*/  ISETP.NE.U32.AND P0, PT, R32.reuse, RZ, PT ;  /* 0x000000ff2000720c */ /* 0x042fe20003f05070 */
[----:B--2---:R-:W-:Y:S01]  /*35b0*/  IMAD.IADD R35, R35, 0x1, R6 ;  /* 0x0000000123237824 */ /* 0x004fe200078e0206 */
[----:B------:R-:W-:Y:S01]  /*35c0*/  SEL R44, R43, R44, !P4 ;  /* 0x0000002c2b2c7207 */ /* 0x000fe20006000000 */
[----:B------:R-:W0:Y:S01]  /*35d0*/  SHFL.UP PT, R28, R5, 0x1, RZ ;  /* 0x04200000051c7989 */ /* 0x000e2200000e00ff */
[----:B------:R-:W-:Y:S01]  /*35e0*/  SEL R42, R45, R46, !P4 ;  /* 0x0000002e2d2a7207 */ /* 0x000fe20006000000 */
[----:B------:R-:W-:Y:S01]  /*35f0*/  IMAD.X R45, R29, 0x1, R45, P5 ;  /* 0x000000011d2d7824 */ /* 0x000fe200028e062d */
[----:B------:R-:W-:Y:S01]  /*3600*/  IADD3 R43, P4, PT, R32, R7, RZ ;  /* 0x00000007202b7210 */ /* 0x000fe20007f9e0ff */
[----:B------:R1:W2:Y:S01]  /*3610*/  SHFL.UP PT, R29, R4, 0x1, RZ ;  /* 0x04200000041d7989 */ /* 0x0002a200000e00ff */
[----:B------:R-:W-:-:S02]  /*3620*/  ISETP.NE.AND.EX P0, PT, R33, RZ, PT, P0 ;  /* 0x000000ff2100720c */ /* 0x000fc40003f05300 */
[----:B------:R-:W-:Y:S01]  /*3630*/  SEL R44, R35, R44, !P3 ;  /* 0x0000002c232c7207 */ /* 0x000fe20005800000 */
[----:B------:R-:W-:Y:S01]  /*3640*/  IMAD.X R33, R33, 0x1, R45, P4 ;  /* 0x0000000121217824 */ /* 0x000fe200020e062d */
[----:B------:R-:W-:Y:S01]  /*3650*/  SEL R35, R35, RZ, !P0 ;  /* 0x000000ff23237207 */ /* 0x000fe20004000000 */
[----:B------:R0:W0:Y:S01]  /*3660*/  SHFL.UP PT, R3, R41, 0x1, RZ ;  /* 0x0420000029037989 */ /* 0x00002200000e00ff */
[----:B------:R-:W-:Y:S02]  /*3670*/  ISETP.GE.U32.AND P4, PT, R40, 0x20, PT ;  /* 0x000000202800780c */ /* 0x000fe40003f86070 */
[----:B---3--:R-:W-:Y:S02]  /*3680*/  ISETP.NE.U32.AND P0, PT, R30, RZ, PT ;  /* 0x000000ff1e00720c */ /* 0x008fe40003f05070 */
[----:B------:R-:W-:Y:S01]  /*3690*/  SEL R6, R7, R36, !P3 ;  /* 0x0000002407067207 */ /* 0x000fe20005800000 */
[----:B------:R-:W-:Y:S01]  /*36a0*/  IMAD.IADD R7, R34, 0x1, R35 ;  /* 0x0000000122077824 */ /* 0x000fe200078e0223 */
[----:B------:R-:W-:-:S02]  /*36b0*/  ISETP.NE.AND.EX P0, PT, R31, RZ, PT, P0 ;  /* 0x000000ff1f00720c */ /* 0x000fc40003f05300 */
[----:B------:R-:W-:Y:S02]  /*36c0*/  SEL R32, R45, R42, !P3 ;  /* 0x0000002a2d207207 */ /* 0x000fe40005800000 */
[----:B------:R-:W-:Y:S02]  /*36d0*/  IADD3 R35, P3, PT, R30, R43, RZ ;  /* 0x0000002b1e237210 */ /* 0x000fe40007f7e0ff */
[----:B-1----:R-:W-:Y:S02]  /*36e0*/  SEL R4, R7, RZ, !P0 ;  /* 0x000000ff07047207 */ /* 0x002fe40004000000 */
[----:B------:R-:W-:Y:S01]  /*36f0*/  SEL R6, R43, R6, !P2 ;  /* 0x000000062b067207 */ /* 0x000fe20005000000 */
[----:B------:R-:W-:Y:S01]  /*3700*/  IMAD.X R36, R31, 0x1, R33, P3 ;  /* 0x000000011f247824 */ /* 0x000fe200018e0621 */
[----:B------:R-:W-:Y:S01]  /*3710*/  SEL R7, R7, R44, !P2 ;  /* 0x0000002c07077207 */ /* 0x000fe20005000000 */
[----:B----4-:R-:W-:Y:S01]  /*3720*/  IMAD.IADD R37, R37, 0x1, R4 ;  /* 0x0000000125257824 */ /* 0x010fe200078e0204 */
[----:B------:R-:W-:Y:S01]  /*3730*/  SEL R5, R33, R32, !P2 ;  /* 0x0000002021057207 */ /* 0x000fe20005000000 */
[----:B--2---:R-:W-:Y:S06]  /*3740*/  @!P4 BRA `(.L_x_474) ;  /* 0x00000000002cc947 */ /* 0x004fec0003800000 */
[----:B------:R-:W-:Y:S02]  /*3750*/  ISETP.NE.AND P1, PT, R38, RZ, PT ;  /* 0x000000ff2600720c */ /* 0x000fe40003f25270 */
[C---:B------:R-:W-:Y:S02]  /*3760*/  ISETP.NE.U32.AND P0, PT, R29.reuse, RZ, PT ;  /* 0x000000ff1d00720c */ /* 0x040fe40003f05070 */
[----:B------:R-:W-:Y:S02]  /*3770*/  SEL R29, R29, RZ, P1 ;  /* 0x000000ff1d1d7207 */ /* 0x000fe40000800000 */
[C---:B0-----:R-:W-:Y:S02]  /*3780*/  ISETP.NE.AND.EX P0, PT, R28.reuse, RZ, PT, P0 ;  /* 0x000000ff1c00720c */ /* 0x041fe40003f05300 */
[----:B------:R-:W-:Y:S02]  /*3790*/  SEL R28, R28, RZ, P1 ;  /* 0x000000ff1c1c7207 */ /* 0x000fe40000800000 */
[----:B------:R-:W-:-:S02]  /*37a0*/  SEL R4, R7, RZ, !P0 ;  /* 0x000000ff07047207 */ /* 0x000fc40004000000 */
[----:B------:R-:W-:-:S03]  /*37b0*/  IADD3 R29, P0, PT, R29, R6, RZ ;  /* 0x000000061d1d7210 */ /* 0x000fc60007f1e0ff */
[----:B------:R-:W-:Y:S02]  /*37c0*/  @P1 IMAD.IADD R7, R3, 0x1, R4 ;  /* 0x0000000103071824 */ /* 0x000fe400078e0204 */
[----:B------:R-:W-:Y:S02]  /*37d0*/  IMAD.X R28, R28, 0x1, R5, P0 ;  /* 0x000000011c1c7824 */ /* 0x000fe400000e0605 */
[----:B------:R-:W-:Y:S01]  /*37e0*/  IMAD.MOV.U32 R3, RZ, RZ, R7 ;  /* 0x000000ffff037224 */ /* 0x000fe200078e0007 */
[----:B------:R-:W-:Y:S06]  /*37f0*/  BRA `(.L_x_475) ;  /* 0x0000001000387947 */ /* 0x000fec0003800000 */
.L_x_474:
[----:B------:R-:W1:Y:S01]  /*3800*/  LDC.64 R30, c[0x0][0x3a8] ;  /* 0x0000ea00ff1e7b82 */ /* 0x000e620000000a00 */
[----:B------:R-:W2:Y:S01]  /*3810*/  LDCU UR5, c[0x0][0x370] ;  /* 0x00006e00ff0577ac */ /* 0x000ea20008000800 */
[----:B------:R-:W-:Y:S01]  /*3820*/  @!P1 IMAD.MOV.U32 R6, RZ, RZ, R35 ;  /* 0x000000ffff069224 */ /* 0x000fe200078e0023 */
[----:B------:R3:W-:Y:S01]  /*3830*/  @!P1 STS [UR4+0xd0], R37 ;  /* 0x0000d025ff009988 */ /* 0x0007e20008000804 */
[----:B------:R-:W-:Y:S01]  /*3840*/  @!P1 IMAD.MOV.U32 R7, RZ, RZ, R36 ;  /* 0x000000ffff079224 */ /* 0x000fe200078e0024 */
[----:B------:R-:W-:Y:S01]  /*3850*/  LOP3.LUT R32, RZ, R40, RZ, 0x33, !PT ;  /* 0x00000028ff207212 */ /* 0x000fe200078e33ff */
[----:B------:R-:W-:Y:S02]  /*3860*/  @!P1 IMAD.MOV.U32 R4, RZ, RZ, R37 ;  /* 0x000000ffff049224 */ /* 0x000fe400078e0025 */
[----:B------:R-:W-:Y:S01]  /*3870*/  @!P1 IMAD.MOV.U32 R5, RZ, RZ, 0x64 ;  /* 0x00000064ff059424 */ /* 0x000fe200078e00ff */
[----:B------:R3:W-:Y:S01]  /*3880*/  @!P1 STS.64 [UR4+0xc8], R6 ;  /* 0x0000c806ff009988 */ /* 0x0007e20008000a04 */
[----:B--2---:R-:W-:Y:S01]  /*3890*/  UISETP.GT.U32.AND UP0, UPT, UR5, 0x1f3, UPT ;  /* 0x000001f30500788c */ /* 0x004fe2000bf04070 */
[----:B-1----:R-:W-:-:S05]  /*38a0*/  IMAD.WIDE.U32 R30, R39, 0x10, R30 ;  /* 0x00000010271e7825 */ /* 0x002fca00078e001e */
[----:B------:R3:W-:Y:S03]  /*38b0*/  @!P1 ST.E.128.STRONG.GPU desc[UR8][R30.64+0x200], R4 ;  /* 0x000200041e009985 */ /* 0x0007e6000c10fd08 */
[----:B------:R-:W-:Y:S05]  /*38c0*/  BRA.U UP0, `(.L_x_476) ;  /* 0x0000000100087547 */ /* 0x000fea000b800000 */
[----:B------:R1:W-:Y:S06]  /*38d0*/  MEMBAR.SC.CTA ;  /* 0x0000000000007992 */ /* 0x0003ec0000000000 */
[----:B-1----:R-:W-:Y:S05]  /*38e0*/  BRA `(.L_x_477) ;  /* 0x0000000000087947 */ /* 0x002fea0003800000 */
.L_x_476:
[----:B------:R-:W-:Y:S05]  /*38f0*/  NANOSLEEP 0x1c2 ;  /* 0x000001c20000795d */ /* 0x000fea0003800000 */
[----:B------:R-:W-:Y:S01]  /*3900*/  NOP ;  /* 0x0000000000007918 */ /* 0x000fe20000000000 */
.L_x_477:
[----:B---3--:R-:W-:-:S07]  /*3910*/  IMAD.WIDE R30, R32, 0x10, R30 ;  /* 0x00000010201e7825 */ /* 0x008fce00078e021e */
.L_x_479:
[----:B------:R-:W2:Y:S01]  /*3920*/  LD.E.128.STRONG.GPU R4, desc[UR8][R30.64+0x200] ;  /* 0x000200081e047980 */ /* 0x000ea2000c10fd00 */
[----:B------:R-:W-:Y:S05]  /*3930*/  YIELD ;  /* 0x0000000000007946 */ /* 0x000fea0003800000 */
[----:B------:R-:W-:Y:S01]  /*3940*/  UMOV UR5, 0xffffffff ;  /* 0xffffffff00057882 */ /* 0x000fe20000000000 */
[----:B--2---:R-:W-:Y:S02]  /*3950*/  ISETP.NE.AND P0, PT, R5, 0x63, PT ;  /* 0x000000630500780c */ /* 0x004fe40003f05270 */
[----:B------:R-:W-:Y:S11]  /*3960*/  BRA.DIV UR5, `(.L_x_478) ;  /* 0x0000008e05687947 */ /* 0x000ff6000b800000 */
[----:B------:R-:W-:-:S13]  /*3970*/  VOTE.ANY P0, !P0 ;  /* 0x0000000000ff7806 */ /* 0x000fda0004000100 */
.L_x_622:
[----:B------:R-:W-:Y:S05]  /*3980*/  @P0 BRA `(.L_x_479) ;  /* 0xfffffffc00e40947 */ /* 0x000fea000383ffff */
[----:B------:R-:W-:Y:S01]  /*3990*/  UMOV UR5, 0xffffffff ;  /* 0xffffffff00057882 */ /* 0x000fe20000000000 */
[----:B------:R-:W-:Y:S01]  /*39a0*/  ISETP.NE.AND P0, PT, R5, 0x65, PT ;  /* 0x000000650500780c */ /* 0x000fe20003f05270 */
[----:B0-----:R-:W-:Y:S02]  /*39b0*/  IMAD.MOV.U32 R41, RZ, RZ, R6 ;  /* 0x000000ffff297224 */ /* 0x001fe400078e0006 */
[----:B------:R-:W-:Y:S02]  /*39c0*/  IMAD.MOV.U32 R42, RZ, RZ, R7 ;  /* 0x000000ffff2a7224 */ /* 0x000fe400078e0007 */
[----:B------:R-:W-:Y:S01]  /*39d0*/  IMAD.MOV.U32 R40, RZ, RZ, R4 ;  /* 0x000000ffff287224 */ /* 0x000fe200078e0004 */
[----:B------:R-:W-:Y:S07]  /*39e0*/  BRA.DIV UR5, `(.L_x_480) ;  /* 0x0000008e056c7947 */ /* 0x000fee000b800000 */
[----:B------:R-:W0:Y:S01]  /*39f0*/  S2R R47, SR_GEMASK ;  /* 0x00000000002f7919 */ /* 0x000e220000003c00 */
[----:B------:R-:W-:-:S04]  /*3a00*/  VOTE.ANY R34, PT, !P0 ;  /* 0x0000000000227806 */ /* 0x000fc800040e0100 */
[----:B0-----:R-:W-:-:S05]  /*3a10*/  LOP3.LUT R34, R34, 0x80000000, R47, 0xec, !PT ;  /* 0x8000000022227812 */ /* 0x001fca00078eec2f */
[----:B------:R-:W-:-:S05]  /*3a20*/  VIADD R7, R34, 0xffffffff ;  /* 0xffffffff22077836 */ /* 0x000fca0000000000 */
[----:B------:R-:W-:-:S04]  /*3a30*/  LOP3.LUT R7, R34, R7, RZ, 0xc, !PT ;  /* 0x0000000722077212 */ /* 0x000fc800078e0cff */
[----:B------:R-:W0:Y:S02]  /*3a40*/  POPC R33, R7 ;  /* 0x0000000700217309 */ /* 0x000e240000000000 */
[----:B0-----:R0:W1:Y:S04]  /*3a50*/  SHFL.DOWN PT, R30, R41, 0x1, R33 ;  /* 0x08200000291e7989 */ /* 0x00106800000e0021 */
[----:B------:R0:W2:Y:S04]  /*3a60*/  SHFL.DOWN PT, R31, R42, 0x1, R33 ;  /* 0x082000002a1f7989 */ /* 0x0000a800000e0021 */
[----:B------:R0:W3:Y:S02]  /*3a70*/  SHFL.DOWN PT, R6, R40, 0x1, R33 ;  /* 0x0820000028067989 */ /* 0x0000e400000e0021 */
.L_x_628:
[----:B------:R-:W-:Y:S01]  /*3a80*/  ISETP.GE.AND P2, PT, R38, R33, PT ;  /* 0x000000212600720c */ /* 0x000fe20003f46270 */
[----:B------:R-:W-:-:S12]  /*3a90*/  UMOV UR5, 0xffffffff ;  /* 0xffffffff00057882 */ /* 0x000fd80000000000 */
[----:B------:R-:W-:Y:S02]  /*3aa0*/  @!P2 ISETP.NE.U32.AND P0, PT, R41, RZ, PT ;  /* 0x000000ff2900a20c */ /* 0x000fe40003f05070 */
[----:B-1----:R-:W-:Y:S02]  /*3ab0*/  @!P2 IADD3 R30, P3, PT, R30, R41, RZ ;  /* 0x000000291e1ea210 */ /* 0x002fe40007f7e0ff */
[----:B------:R-:W-:-:S03]  /*3ac0*/  @!P2 ISETP.NE.AND.EX P0, PT, R42, RZ, PT, P0 ;  /* 0x000000ff2a00a20c */ /* 0x000fc60003f05300 */
[----:B0-----:R-:W-:Y:S02]  /*3ad0*/  @!P2 IMAD.MOV.U32 R41, RZ, RZ, R30 ;  /* 0x000000ffff29a224 */ /* 0x001fe400078e001e */
[----:B--2---:R-:W-:Y:S01]  /*3ae0*/  @!P2 IMAD.X R30, R31, 0x1, R42, P3 ;  /* 0x000000011f1ea824 */ /* 0x004fe200018e062a */
[----:B---3--:R-:W-:Y:S01]  /*3af0*/  @!P2 SEL R31, R6, RZ, !P0 ;  /* 0x000000ff061fa207 */ /* 0x008fe20004000000 */
[----:B------:R-:W-:Y:S06]  /*3b00*/  BRA.DIV UR5, `(.L_x_481) ;  /* 0x0000008e05987947 */ /* 0x000fec000b800000 */
.L_x_631:
[----:B------:R-:W-:Y:S01]  /*3b10*/  UMOV UR5, 0xffffffff ;  /* 0xffffffff00057882 */ /* 0x000fe20000000000 */
[----:B------:R-:W-:Y:S02]  /*3b20*/  @!P2 IMAD.MOV.U32 R42, RZ, RZ, R30 ;  /* 0x000000ffff2aa224 */ /* 0x000fe400078e001e */
[----:B------:R-:W-:Y:S01]  /*3b30*/  @!P2 IMAD.IADD R40, R40, 0x1, R31 ;  /* 0x000000012828a824 */ /* 0x000fe200078e021f */
[----:B------:R-:W-:Y:S06]  /*3b40*/  BRA.DIV UR5, `(.L_x_482) ;  /* 0x0000008e05a87947 */ /* 0x000fec000b800000 */
[----:B------:R0:W1:Y:S04]  /*3b50*/  SHFL.DOWN PT, R30, R41, 0x2, R33 ;  /* 0x08400000291e7989 */ /* 0x00006800000e0021 */
[----:B------:R0:W2:Y:S04]  /*3b60*/  SHFL.DOWN PT, R31, R42, 0x2, R33 ;  /* 0x084000002a1f7989 */ /* 0x0000a800000e0021 */
[----:B------:R0:W3:Y:S02]  /*3b70*/  SHFL.DOWN PT, R6, R40, 0x2, R33 ;  /* 0x0840000028067989 */ /* 0x0000e400000e0021 */
.L_x_636:
[----:B------:R-:W-:Y:S01]  /*3b80*/  VIADD R46, R38, 0x2 ;  /* 0x00000002262e7836 */ /* 0x000fe20000000000 */
[----:B------:R-:W-:-:S04]  /*3b90*/  UMOV UR5, 0xffffffff ;  /* 0xffffffff00057882 */ /* 0x000fc80000000000 */
[----:B------:R-:W-:-:S13]  /*3ba0*/  ISETP.GT.AND P2, PT, R46, R33, PT ;  /* 0x000000212e00720c */ /* 0x000fda0003f44270 */
[----:B------:R-:W-:Y:S02]  /*3bb0*/  @!P2 ISETP.NE.U32.AND P0, PT, R41, RZ, PT ;  /* 0x000000ff2900a20c */ /* 0x000fe40003f05070 */
[----:B-1----:R-:W-:Y:S02]  /*3bc0*/  @!P2 IADD3 R30, P3, PT, R30, R41, RZ ;  /* 0x000000291e1ea210 */ /* 0x002fe40007f7e0ff */
[----:B------:R-:W-:-:S03]  /*3bd0*/  @!P2 ISETP.NE.AND.EX P0, PT, R42, RZ, PT, P0 ;  /* 0x000000ff2a00a20c */ /* 0x000fc60003f05300 */
[----:B--2---:R-:W-:Y:S01]  /*3be0*/  @!P2 IMAD.X R43, R31, 0x1, R42, P3 ;  /* 0x000000011f2ba824 */ /* 0x004fe200018e062a */
[----:B---3--:R-:W-:Y:S01]  /*3bf0*/  @!P2 SEL R31, R6, RZ, !P0 ;  /* 0x000000ff061fa207 */ /* 0x008fe20004000000 */
[----:B------:R-:W-:Y:S08]  /*3c00*/  BRA.DIV UR5, `(.L_x_483) ;  /* 0x0000008e05cc7947 */ /* 0x000ff0000b800000 */
.L_x_639:
[----:B------:R-:W-:Y:S01]  /*3c10*/  UMOV UR5, 0xffffffff ;  /* 0xffffffff00057882 */ /* 0x000fe20000000000 */
[----:B0-----:R-:W-:Y:S02]  /*3c20*/  @!P2 IMAD.MOV.U32 R41, RZ, RZ, R30 ;  /* 0x000000ffff29a224 */ /* 0x001fe400078e001e */
[----:B------:R-:W-:Y:S02]  /*3c30*/  @!P2 IMAD.MOV.U32 R42, RZ, RZ, R43 ;  /* 0x000000ffff2aa224 */ /* 0x000fe400078e002b */
[----:B------:R-:W-:Y:S01]  /*3c40*/  @!P2 IMAD.IADD R40, R40, 0x1, R31 ;  /* 0x000000012828a824 */ /* 0x000fe200078e021f */
[----:B------:R-:W-:Y:S06]  /*3c50*/  BRA.DIV UR5, `(.L_x_484) ;  /* 0x0000008e05d87947 */ /* 0x000fec000b800000 */
[----:B------:R0:W1:Y:S04]  /*3c60*/  SHFL.DOWN PT, R30, R41, 0x4, R33 ;  /* 0x08800000291e7989 */ /* 0x00006800000e0021 */
[----:B------:R0:W2:Y:S04]  /*3c70*/  SHFL.DOWN PT, R31, R42, 0x4, R33 ;  /* 0x088000002a1f7989 */ /* 0x0000a800000e0021 */
[----:B------:R0:W3:Y:S02]  /*3c80*/  SHFL.DOWN PT, R6, R40, 0x4, R33 ;  /* 0x0880000028067989 */ /* 0x0000e400000e0021 */
.L_x_644:
        /* <DEDUP_REMOVED lines=9> */
.L_x_647:
        /* <DEDUP_REMOVED lines=8> */
.L_x_652:
        /* <DEDUP_REMOVED lines=9> */
.L_x_655:
        /* <DEDUP_REMOVED lines=8> */
.L_x_660:
[----:B------:R-:W-:Y:S01]  /*3eb0*/  VIADD R43, R38, 0x10 ;  /* 0x00000010262b7836 */ /* 0x000fe20000000000 */
[----:B------:R-:W4:Y:S01]  /*3ec0*/  LDC.64 R30, c[0x0][0x3a8] ;  /* 0x0000ea00ff1e7b82 */ /* 0x000f220000000a00 */
[----:B------:R-:W-:Y:S01]  /*3ed0*/  UMOV UR5, 0xffffffff ;  /* 0xffffffff00057882 */ /* 0x000fe20000000000 */
[----:B------:R-:W-:Y:S02]  /*3ee0*/  ISETP.NE.AND P0, PT, R5, 0x65, PT ;  /* 0x000000650500780c */ /* 0x000fe40003f05270 */
[----:B------:R-:W-:-:S13]  /*3ef0*/  ISETP.GT.AND P3, PT, R43, R33, PT ;  /* 0x000000212b00720c */ /* 0x000fda0003f64270 */
[----:B------:R-:W-:Y:S02]  /*3f00*/  @!P3 ISETP.NE.U32.AND P2, PT, R41, RZ, PT ;  /* 0x000000ff2900b20c */ /* 0x000fe40003f45070 */
[----:B-1----:R-:W-:Y:S02]  /*3f10*/  @!P3 IADD3 R48, P4, PT, R48, R41, RZ ;  /* 0x000000293030b210 */ /* 0x002fe40007f9e0ff */
[----:B------:R-:W-:Y:S02]  /*3f20*/  @!P3 ISETP.NE.AND.EX P2, PT, R42, RZ, PT, P2 ;  /* 0x000000ff2a00b20c */ /* 0x000fe40003f45320 */
[----:B----4-:R-:W-:Y:S01]  /*3f30*/  IADD3 R30, P5, PT, R30, 0x200, RZ ;  /* 0x000002001e1e7810 */ /* 0x010fe20007fbe0ff */
[----:B--2---:R-:W-:Y:S01]  /*3f40*/  @!P3 IMAD.X R49, R49, 0x1, R42, P4 ;  /* 0x000000013131b824 */ /* 0x004fe200020e062a */
[----:B---3--:R-:W-:Y:S01]  /*3f50*/  @!P3 SEL R5, R6, RZ, !P2 ;  /* 0x000000ff0605b207 */ /* 0x008fe20005000000 */
[----:B------:R-:W-:Y:S10]  /*3f60*/  BRA.DIV UR5, `(.L_x_489) ;  /* 0x0000009205507947 */ /* 0x000ff4000b800000 */
.L_x_663:
[----:B------:R-:W-:Y:S01]  /*3f70*/  UMOV UR5, 0xffffffff ;  /* 0xffffffff00057882 */ /* 0x000fe20000000000 */
[----:B0-----:R-:W-:Y:S02]  /*3f80*/  @!P3 IMAD.MOV.U32 R42, RZ, RZ, R49 ;  /* 0x000000ffff2ab224 */ /* 0x001fe400078e0031 */
[----:B------:R-:W-:Y:S02]  /*3f90*/  @!P3 IMAD.MOV.U32 R41, RZ, RZ, R48 ;  /* 0x000000ffff29b224 */ /* 0x000fe400078e0030 */
[----:B------:R-:W-:Y:S02]  /*3fa0*/  @!P3 IMAD.IADD R40, R40, 0x1, R5 ;  /* 0x000000012828b824 */ /* 0x000fe400078e0205 */
[----:B------:R-:W-:Y:S02]  /*3fb0*/  IMAD.X R31, RZ, RZ, R31, P5 ;  /* 0x000000ffff1f7224 */ /* 0x000fe400028e061f */
[----:B------:R-:W-:Y:S01]  /*3fc0*/  IMAD.IADD R49, R32, 0x1, R39 ;  /* 0x0000000120317824 */ /* 0x000fe200078e0227 */
[----:B------:R-:W-:Y:S06]  /*3fd0*/  BRA.DIV UR5, `(.L_x_490) ;  /* 0x0000009205547947 */ /* 0x000fec000b800000 */
[----:B------:R-:W-:-:S13]  /*3fe0*/  VOTE.ALL P0, P0 ;  /* 0x0000000000ff7806 */ /* 0x000fda0000000000 */
.L_x_666:
[----:B------:R-:W-:Y:S05]  /*3ff0*/  @!P0 BRA `(.L_x_491) ;  /* 0x0000000400b48947 */ /* 0x000fea0003800000 */
.L_x_505:
[----:B------:R-:W-:-:S07]  /*4000*/  IMAD.WIDE R32, R49, 0x10, R30 ;  /* 0x0000001031207825 */ /* 0x000fce00078e021e */
.L_x_493:
[----:B------:R-:W2:Y:S01]  /*4010*/  LD.E.128.STRONG.GPU R4, desc[UR8][R32.64+-0x200] ;  /* 0xfffe000820047980 */ /* 0x000ea2000c10fd00 */
[----:B------:R-:W-:Y:S05]  /*4020*/  YIELD ;  /* 0x0000000000007946 */ /* 0x000fea0003800000 */
[----:B------:R-:W-:Y:S01]  /*4030*/  UMOV UR5, 0xffffffff ;  /* 0xffffffff00057882 */ /* 0x000fe20000000000 */
[----:B--2---:R-:W-:Y:S02]  /*4040*/  ISETP.NE.AND P0, PT, R5, 0x63, PT ;  /* 0x000000630500780c */ /* 0x004fe40003f05270 */
[----:B------:R-:W-:Y:S11]  /*4050*/  BRA.DIV UR5, `(.L_x_492) ;  /* 0x0000009205587947 */ /* 0x000ff6000b800000 */
[----:B------:R-:W-:-:S13]  /*4060*/  VOTE.ANY P0, !P0 ;  /* 0x0000000000ff7806 */ /* 0x000fda0004000100 */
.L_x_669:
[----:B------:R-:W-:Y:S05]  /*4070*/  @P0 BRA `(.L_x_493) ;  /* 0xfffffffc00e40947 */ /* 0x000fea000383ffff */
[----:B------:R-:W-:Y:S01]  /*4080*/  UMOV UR5, 0xffffffff ;  /* 0xffffffff00057882 */ /* 0x000fe20000000000 */
[----:B------:R-:W-:Y:S01]  /*4090*/  ISETP.NE.AND P0, PT, R5, 0x65, PT ;  /* 0x000000650500780c */ /* 0x000fe20003f05270 */
[----:B------:R-:W-:Y:S02]  /*40a0*/  IMAD.MOV.U32 R32, RZ, RZ, R6 ;  /* 0x000000ffff207224 */ /* 0x000fe400078e0006 */
[----:B------:R-:W-:Y:S02]  /*40b0*/  IMAD.MOV.U32 R51, RZ, RZ, R7 ;  /* 0x000000ffff337224 */ /* 0x000fe400078e0007 */
[----:B------:R-:W-:Y:S01]  /*40c0*/  IMAD.MOV.U32 R48, RZ, RZ, R4 ;  /* 0x000000ffff307224 */ /* 0x000fe200078e0004 */
[----:B------:R-:W-:Y:S07]  /*40d0*/  BRA.DIV UR5, `(.L_x_494) ;  /* 0x00000092055c7947 */ /* 0x000fee000b800000 */
[----:B------:R-:W-:-:S04]  /*40e0*/  VOTE.ANY R34, PT, !P0 ;  /* 0x0000000000227806 */ /* 0x000fc800040e0100 */
[----:B------:R-:W-:-:S05]  /*40f0*/  LOP3.LUT R34, R34, 0x80000000, R47, 0xec, !PT ;  /* 0x8000000022227812 */ /* 0x000fca00078eec2f */
[----:B------:R-:W-:-:S05]  /*4100*/  VIADD R7, R34, 0xffffffff ;  /* 0xffffffff22077836 */ /* 0x000fca0000000000 */
[----:B------:R-:W-:-:S04]  /*4110*/  LOP3.LUT R7, R34, R7, RZ, 0xc, !PT ;  /* 0x0000000722077212 */ /* 0x000fc800078e0cff */
[----:B------:R-:W0:Y:S02]  /*4120*/  POPC R33, R7 ;  /* 0x0000000700217309 */ /* 0x000e240000000000 */
[----:B0-----:R0:W1:Y:S04]  /*4130*/  SHFL.DOWN PT, R53, R32, 0x1, R33 ;  /* 0x0820000020357989 */ /* 0x00106800000e0021 */
[----:B------:R0:W2:Y:S04]  /*4140*/  SHFL.DOWN PT, R50, R51, 0x1, R33 ;  /* 0x0820000033327989 */ /* 0x0000a800000e0021 */
[----:B------:R0:W3:Y:S02]  /*4150*/  SHFL.DOWN PT, R52, R48, 0x1, R33 ;  /* 0x0820000030347989 */ /* 0x0000e400000e0021 */
.L_x_675:
[----:B------:R-:W-:Y:S01]  /*4160*/  ISETP.GE.AND P2, PT, R38, R33, PT ;  /* 0x000000212600720c */ /* 0x000fe20003f46270 */
[----:B------:R-:W-:-:S12]  /*4170*/  UMOV UR5, 0xffffffff ;  /* 0xffffffff00057882 */ /* 0x000fd80000000000 */
[----:B-1----:R-:W-:Y:S02]  /*4180*/  @!P2 IADD3 R53, P3, PT, R53, R32, RZ ;  /* 0x000000203535a210 */ /* 0x002fe40007f7e0ff */
[----:B------:R-:W-:-:S03]  /*4190*/  @!P2 ISETP.NE.U32.AND P0, PT, R32, RZ, PT ;  /* 0x000000ff2000a20c */ /* 0x000fc60003f05070 */
[----:B0-----:R-:W-:Y:S01]  /*41a0*/  @!P2 IMAD.MOV.U32 R32, RZ, RZ, R53 ;  /* 0x000000ffff20a224 */ /* 0x001fe200078e0035 */
[----:B------:R-:W-:Y:S09]  /*41b0*/  BRA.DIV UR5, `(.L_x_495) ;  /* 0x0000009205987947 */ /* 0x000ff2000b800000 */
.L_x_678:
[----:B------:R-:W-:Y:S01]  /*41c0*/  @!P2 ISETP.NE.AND.EX P0, PT, R51, RZ, PT, P0 ;  /* 0x000000ff3300a20c */ /* 0x000fe20003f05300 */
[----:B------:R-:W-:Y:S01]  /*41d0*/  UMOV UR5, 0xffffffff ;  /* 0xffffffff00057882 */ /* 0x000fe20000000000 */
[----:B--2---:R-:W-:Y:S02]  /*41e0*/  @!P2 IMAD.X R50, R50, 0x1, R51, P3 ;  /* 0x000000013232a824 */ /* 0x004fe400018e0633 */
[----:B---3--:R-:W-:Y:S02]  /*41f0*/  @!P2 SEL R7, R52, RZ, !P0 ;  /* 0x000000ff3407a207 */ /* 0x008fe40004000000 */
[----:B------:R-:W-:-:S03]  /*4200*/  @!P2 IMAD.MOV.U32 R51, RZ, RZ, R50 ;  /* 0x000000ffff33a224 */ /* 0x000fc600078e0032 */
[----:B------:R-:W-:Y:S01]  /*4210*/  @!P2 IMAD.IADD R48, R48, 0x1, R7 ;  /* 0x000000013030a824 */ /* 0x000fe200078e0207 */
[----:B------:R-:W-:Y:S06]  /*4220*/  BRA.DIV UR5, `(.L_x_496) ;  /* 0x00000092059c7947 */ /* 0x000fec000b800000 */
[----:B------:R0:W1:Y:S04]  /*4230*/  SHFL.DOWN PT, R53, R32, 0x2, R33 ;  /* 0x0840000020357989 */ /* 0x00006800000e0021 */
[----:B------:R0:W2:Y:S04]  /*4240*/  SHFL.DOWN PT, R50, R51, 0x2, R33 ;  /* 0x0840000033327989 */ /* 0x0000a800000e0021 */
[----:B------:R0:W3:Y:S02]  /*4250*/  SHFL.DOWN PT, R52, R48, 0x2, R33 ;  /* 0x0840000030347989 */ /* 0x0000e400000e0021 */
.L_x_683:
[----:B------:R-:W-:Y:S01]  /*4260*/  ISETP.GT.AND P2, PT, R46, R33, PT ;  /* 0x000000212e00720c */ /* 0x000fe20003f44270 */
[----:B------:R-:W-:-:S12]  /*4270*/  UMOV UR5, 0xffffffff ;  /* 0xffffffff00057882 */ /* 0x000fd80000000000 */
[----:B-1----:R-:W-:Y:S02]  /*4280*/  @!P2 IADD3 R53, P3, PT, R53, R32, RZ ;  /* 0x000000203535a210 */ /* 0x002fe40007f7e0ff */
[----:B------:R-:W-:-:S03]  /*4290*/  @!P2 ISETP.NE.U32.AND P0, PT, R32, RZ, PT ;  /* 0x000000ff2000a20c */ /* 0x000fc60003f05070 */
[----:B0-----:R-:W-:Y:S01]  /*42a0*/  @!P2 IMAD.MOV.U32 R32, RZ, RZ, R53 ;  /* 0x000000ffff20a224 */ /* 0x001fe200078e0035 */
[----:B------:R-:W-:Y:S09]  /*42b0*/  BRA.DIV UR5, `(.L_x_497) ;  /* 0x0000009205d07947 */ /* 0x000ff2000b800000 */
.L_x_686:
        /* <DEDUP_REMOVED lines=10> */
.L_x_691:
[----:B------:R-:W-:Y:S01]  /*4360*/  ISETP.GT.AND P2, PT, R45, R33, PT ;  /* 0x000000212d00720c */ /* 0x000fe20003f44270 */
[----:B------:R-:W-:-:S12]  /*4370*/  UMOV UR5, 0xffffffff ;  /* 0xffffffff00057882 */ /* 0x000fd80000000000 */
[----:B-1----:R-:W-:Y:S02]  /*4380*/  @!P2 IADD3 R53, P3, PT, R53, R32, RZ ;  /* 0x000000203535a210 */ /* 0x002fe40007f7e0ff */
[----:B------:R-:W-:-:S03]  /*4390*/  @!P2 ISETP.NE.U32.AND P0, PT, R32, RZ, PT ;  /* 0x000000ff2000a20c */ /* 0x000fc60003f05070 */
[----:B0-----:R-:W-:Y:S01]  /*43a0*/  @!P2 IMAD.MOV.U32 R32, RZ, RZ, R53 ;  /* 0x000000ffff20a224 */ /* 0x001fe200078e0035 */
[----:B------:R-:W-:Y:S09]  /*43b0*/  BRA.DIV UR5, `(.L_x_499) ;  /* 0x0000009605087947 */ /* 0x000ff2000b800000 */
.L_x_694:
        /* <DEDUP_REMOVED lines=10> */
.L_x_699:
[----:B------:R-:W-:Y:S01]  /*4460*/  ISETP.GT.AND P2, PT, R44, R33, PT ;  /* 0x000000212c00720c */ /* 0x000fe20003f44270 */
[----:B------:R-:W-:-:S12]  /*4470*/  UMOV UR5, 0xffffffff ;  /* 0xffffffff00057882 */ /* 0x000fd80000000000 */
[----:B-1----:R-:W-:Y:S02]  /*4480*/  @!P2 IADD3 R53, P3, PT, R53, R32, RZ ;  /* 0x000000203535a210 */ /* 0x002fe40007f7e0ff */
[----:B------:R-:W-:-:S03]  /*4490*/  @!P2 ISETP.NE.U32.AND P0, PT, R32, RZ, PT ;  /* 0x000000ff2000a20c */ /* 0x000fc60003f05070 */
[----:B0-----:R-:W-:Y:S01]  /*44a0*/  @!P2 IMAD.MOV.U32 R32, RZ, RZ, R53 ;  /* 0x000000ffff20a224 */ /* 0x001fe200078e0035 */
[----:B------:R-:W-:Y:S09]  /*44b0*/  BRA.DIV UR5, `(.L_x_501) ;  /* 0x0000009605407947 */ /* 0x000ff2000b800000 */
.L_x_702:
        /* <DEDUP_REMOVED lines=10> */
.L_x_707:
[----:B------:R-:W-:Y:S01]  /*4560*/  ISETP.GT.AND P4, PT, R43, R33, PT ;  /* 0x000000212b00720c */ /* 0x000fe20003f84270 */
[----:B------:R-:W-:Y:S01]  /*4570*/  UMOV UR5, 0xffffffff ;  /* 0xffffffff00057882 */ /* 0x000fe20000000000 */
[----:B------:R-:W-:-:S11]  /*4580*/  ISETP.NE.AND P0, PT, R5, 0x65, PT ;  /* 0x000000650500780c */ /* 0x000fd60003f05270 */
[----:B------:R-:W-:Y:S02]  /*4590*/  @!P4 ISETP.NE.U32.AND P2, PT, R32, RZ, PT ;  /* 0x000000ff2000c20c */ /* 0x000fe40003f45070 */
[----:B-1----:R-:W-:Y:S02]  /*45a0*/  @!P4 IADD3 R53, P5, PT, R53, R32, RZ ;  /* 0x000000203535c210 */ /* 0x002fe40007fbe0ff */
[----:B------:R-:W-:-:S03]  /*45b0*/  @!P4 ISETP.NE.AND.EX P2, PT, R51, RZ, PT, P2 ;  /* 0x000000ff3300c20c */ /* 0x000fc60003f45320 */
[----:B0-----:R-:W-:Y:S01]  /*45c0*/  @!P4 IMAD.MOV.U32 R32, RZ, RZ, R53 ;  /* 0x000000ffff20c224 */ /* 0x001fe200078e0035 */
[----:B---3--:R-:W-:Y:S01]  /*45d0*/  @!P4 SEL R5, R6, RZ, !P2 ;  /* 0x000000ff0605c207 */ /* 0x008fe20005000000 */
[----:B--2---:R-:W-:Y:S01]  /*45e0*/  @!P4 IMAD.X R50, R50, 0x1, R51, P5 ;  /* 0x000000013232c824 */ /* 0x004fe200028e0633 */
[C---:B------:R-:W-:Y:S02]  /*45f0*/  ISETP.NE.U32.AND P2, PT, R41.reuse, RZ, PT ;  /* 0x000000ff2900720c */ /* 0x040fe40003f45070 */
[----:B------:R-:W-:Y:S01]  /*4600*/  IADD3 R41, P3, PT, R41, R32, RZ ;  /* 0x0000002029297210 */ /* 0x000fe20007f7e0ff */
[----:B------:R-:W-:Y:S01]  /*4610*/  @!P4 IMAD.IADD R48, R48, 0x1, R5 ;  /* 0x000000013030c824 */ /* 0x000fe200078e0205 */
[----:B------:R-:W-:Y:S01]  /*4620*/  ISETP.NE.AND.EX P2, PT, R42, RZ, PT, P2 ;  /* 0x000000ff2a00720c */ /* 0x000fe20003f45320 */
[----:B------:R-:W-:-:S03]  /*4630*/  @!P4 IMAD.MOV.U32 R51, RZ, RZ, R50 ;  /* 0x000000ffff33c224 */ /* 0x000fc600078e0032 */
[----:B------:R-:W-:Y:S01]  /*4640*/  SEL R5, R48, RZ, !P2 ;  /* 0x000000ff30057207 */ /* 0x000fe20005000000 */
[----:B------:R-:W-:Y:S08]  /*4650*/  BRA.DIV UR5, `(.L_x_503) ;  /* 0x00000096054c7947 */ /* 0x000ff0000b800000 */
.L_x_710:
[----:B------:R-:W-:Y:S01]  /*4660*/  UMOV UR5, 0xffffffff ;  /* 0xffffffff00057882 */ /* 0x000fe20000000000 */
[----:B------:R-:W-:Y:S02]  /*4670*/  IMAD.X R42, R42, 0x1, R51, P3 ;  /* 0x000000012a2a7824 */ /* 0x000fe400018e0633 */
[----:B------:R-:W-:Y:S02]  /*4680*/  IMAD.IADD R40, R5, 0x1, R40 ;  /* 0x0000000105287824 */ /* 0x000fe400078e0228 */
[----:B------:R-:W-:Y:S01]  /*4690*/  VIADD R49, R49, 0xffffffe0 ;  /* 0xffffffe031317836 */ /* 0x000fe20000000000 */
[----:B------:R-:W-:Y:S06]  /*46a0*/  BRA.DIV UR5, `(.L_x_504) ;  /* 0x0000009605587947 */ /* 0x000fec000b800000 */
[----:B------:R-:W-:-:S13]  /*46b0*/  VOTE.ALL P0, P0 ;  /* 0x0000000000ff7806 */ /* 0x000fda0000000000 */
.L_x_713:
[----:B------:R-:W-:Y:S05]  /*46c0*/  @P0 BRA `(.L_x_505) ;  /* 0xfffffff8004c0947 */ /* 0x000fea000383ffff */
.L_x_491:
[----:B------:R-:W-:Y:S01]  /*46d0*/  ISETP.NE.AND P2, PT, R38, RZ, PT ;  /* 0x000000ff2600720c */ /* 0x000fe20003f45270 */
[----:B------:R-:W-:Y:S01]  /*46e0*/  BSSY.RECONVERGENT B0, `(.L_x_506) ;  /* 0x000001a000007945 */ /* 0x000fe20003800200 */
[----:B------:R-:W-:Y:S02]  /*46f0*/  IMAD.MOV.U32 R30, RZ, RZ, R41 ;  /* 0x000000ffff1e7224 */ /* 0x000fe400078e0029 */
[----:B------:R-:W-:-:S09]  /*4700*/  IMAD.MOV.U32 R31, RZ, RZ, R42 ;  /* 0x000000ffff1f7224 */ /* 0x000fd200078e002a */
[----:B------:R-:W0:Y:S01]  /*4710*/  @!P2 S2R R5, SR_CgaCtaId ;  /* 0x000000000005a919 */ /* 0x000e220000008800 */
[----:B------:R-:W-:-:S04]  /*4720*/  @!P2 MOV R4, 0x400 ;  /* 0x000004000004a802 */ /* 0x000fc80000000f00 */
[----:B0-----:R-:W-:Y:S01]  /*4730*/  @!P2 LEA R43, R5, R4, 0x18 ;  /* 0x00000004052ba211 */ /* 0x001fe200078ec0ff */
[----:B------:R-:W-:Y:S06]  /*4740*/  @P1 BRA `(.L_x_507) ;  /* 0x00000000004c1947 */ /* 0x000fec0003800000 */
[----:B------:R-:W0:Y:S01]  /*4750*/  S2UR UR6, SR_CgaCtaId ;  /* 0x00000000000679c3 */ /* 0x000e220000008800 */
[----:B------:R-:W-:Y:S01]  /*4760*/  ISETP.NE.U32.AND P0, PT, R35, RZ, PT ;  /* 0x000000ff2300720c */ /* 0x000fe20003f05070 */
[----:B------:R-:W-:Y:S01]  /*4770*/  UMOV UR5, 0x400 ;  /* 0x0000040000057882 */ /* 0x000fe20000000000 */
[----:B------:R-:W-:Y:S02]  /*4780*/  IADD3 R35, P1, PT, R30, R35, RZ ;  /* 0x000000231e237210 */ /* 0x000fe40007f3e0ff */
[----:B------:R-:W-:-:S03]  /*4790*/  ISETP.NE.AND.EX P0, PT, R36, RZ, PT, P0 ;  /* 0x000000ff2400720c */ /* 0x000fc60003f05300 */
[----:B------:R-:W1:Y:S01]  /*47a0*/  LDC.64 R4, c[0x0][0x3a8] ;  /* 0x0000ea00ff047b82 */ /* 0x000e620000000a00 */
[----:B------:R-:W-:Y:S01]  /*47b0*/  SEL R6, R40, RZ, !P0 ;  /* 0x000000ff28067207 */ /* 0x000fe20004000000 */
[----:B------:R-:W-:-:S04]  /*47c0*/  IMAD.X R7, R31, 0x1, R36, P1 ;  /* 0x000000011f077824 */ /* 0x000fc800008e0624 */
[----:B------:R-:W-:Y:S02]  /*47d0*/  IMAD.IADD R37, R37, 0x1, R6 ;  /* 0x0000000125257824 */ /* 0x000fe400078e0206 */
[----:B------:R-:W-:Y:S01]  /*47e0*/  IMAD.MOV.U32 R6, RZ, RZ, R35 ;  /* 0x000000ffff067224 */ /* 0x000fe200078e0023 */
[----:B0-----:R-:W-:Y:S01]  /*47f0*/  ULEA UR5, UR6, UR5, 0x18 ;  /* 0x0000000506057291 */ /* 0x001fe2000f8ec0ff */
[----:B-1----:R-:W-:-:S04]  /*4800*/  IMAD.WIDE.U32 R32, R39, 0x10, R4 ;  /* 0x0000001027207825 */ /* 0x002fc800078e0004 */
[----:B------:R-:W-:Y:S02]  /*4810*/  IMAD.MOV.U32 R4, RZ, RZ, R37 ;  /* 0x000000ffff047224 */ /* 0x000fe400078e0025 */
[----:B------:R-:W-:-:S05]  /*4820*/  IMAD.MOV.U32 R5, RZ, RZ, 0x65 ;  /* 0x00000065ff057424 */ /* 0x000fca00078e00ff */
[----:B------:R0:W-:Y:S04]  /*4830*/  ST.E.128.STRONG.GPU desc[UR8][R32.64+0x200], R4 ;  /* 0x0002000420007985 */ /* 0x0001e8000c10fd08 */
[----:B------:R0:W-:Y:S04]  /*4840*/  STS.64 [UR5+0xb8], R6 ;  /* 0x0000b806ff007988 */ /* 0x0001e80008000a05 */
[----:B------:R0:W-:Y:S04]  /*4850*/  STS [UR5+0xc0], R37 ;  /* 0x0000c025ff007988 */ /* 0x0001e80008000805 */
[----:B------:R0:W-:Y:S04]  /*4860*/  STS.64 [UR5+0xa8], R30 ;  /* 0x0000a81eff007988 */ /* 0x0001e80008000a05 */
[----:B------:R0:W-:Y:S02]  /*4870*/  STS [UR5+0xb0], R40 ;  /* 0x0000b028ff007988 */ /* 0x0001e40008000805 */
.L_x_507:
[----:B------:R-:W-:Y:S05]  /*4880*/  BSYNC.RECONVERGENT B0 ;  /* 0x0000000000007941 */ /* 0x000fea0003800200 */
.L_x_506:
[----:B------:R1:W-:Y:S01]  /*4890*/  @!P2 STS.64 [R43+0x88], R30 ;  /* 0x0000881e2b00a388 */ /* 0x0003e20000000a00 */
[----:B------:R-:W-:Y:S02]  /*48a0*/  @!P2 IMAD.MOV.U32 R29, RZ, RZ, R30 ;  /* 0x000000ffff1da224 */ /* 0x000fe400078e001e */
[----:B------:R-:W-:Y:S01]  /*48b0*/  @!P2 IMAD.MOV.U32 R28, RZ, RZ, R31 ;  /* 0x000000ffff1ca224 */ /* 0x000fe200078e001f */
[----:B------:R1:W-:Y:S01]  /*48c0*/  @!P2 STS [R43+0x90], R40 ;  /* 0x000090282b00a388 */ /* 0x0003e20000000800 */
[----:B------:R-:W-:-:S07]  /*48d0*/  @!P2 IMAD.MOV.U32 R3, RZ, RZ, R40 ;  /* 0x000000ffff03a224 */ /* 0x000fce00078e0028 */
.L_x_475:
[----:B0-----:R-:W0:Y:S01]  /*48e0*/  S2R R33, SR_TID.X ;  /* 0x0000000000217919 */ /* 0x001e220000002100 */
[----:B------:R-:W-:Y:S05]  /*48f0*/  WARPSYNC.ALL ;  /* 0x0000000000007948 */ /* 0x000fea0003800000 */
[----:B------:R-:W-:Y:S01]  /*4900*/  BAR.SYNC.DEFER_BLOCKING 0x0 ;  /* 0x0000000000007b1d */ /* 0x000fe20000010000 */
[----:B------:R-:W-:-:S05]  /*4910*/  ISETP.NE.AND P1, PT, R2, R8, PT ;  /* 0x000000080200720c */ /* 0x000fca0003f25270 */
[----:B------:R-:W-:Y:S01]  /*4920*/  BSSY.RECONVERGENT B0, `(.L_x_508) ;  /* 0x000000e000007945 */ /* 0x000fe20003800200 */
[----:B0-----:R-:W-:-:S13]  /*4930*/  ISETP.NE.AND P0, PT, R33, RZ, PT ;  /* 0x000000ff2100720c */ /* 0x001fda0003f05270 */
[----:B------:R-:W-:Y:S05]  /*4940*/  @!P0 BRA `(.L_x_509) ;  /* 0x00000000002c8947 */ /* 0x000fea0003800000 */
[----:B------:R-:W0:Y:S01]  /*4950*/  S2UR UR6, SR_CgaCtaId ;  /* 0x00000000000679c3 */ /* 0x000e220000008800 */
[----:B------:R-:W-:Y:S01]  /*4960*/  UMOV UR5, 0x400 ;  /* 0x0000040000057882 */ /* 0x000fe20000000000 */
[----:B------:R-:W-:-:S04]  /*4970*/  ISETP.NE.U32.AND P0, PT, R29, RZ, PT ;  /* 0x000000ff1d00720c */ /* 0x000fc80003f05070 */
[----:B------:R-:W-:Y:S01]  /*4980*/  ISETP.NE.AND.EX P0, PT, R28, RZ, PT, P0 ;  /* 0x000000ff1c00720c */ /* 0x000fe20003f05300 */
[----:B0-----:R-:W-:-:S09]  /*4990*/  ULEA UR5, UR6, UR5, 0x18 ;  /* 0x0000000506057291 */ /* 0x001fd2000f8ec0ff */
[----:B------:R-:W0:Y:S04]  /*49a0*/  LDS.64 R4, [UR5+0x88] ;  /* 0x00008805ff047984 */ /* 0x000e280008000a00 */
[----:B------:R-:W2:Y:S01]  /*49b0*/  LDS R6, [UR5+0x90] ;  /* 0x00009005ff067984 */ /* 0x000ea20008000800 */
[----:B0-----:R-:W-:Y:S02]  /*49c0*/  IADD3 R29, P2, PT, R4, R29, RZ ;  /* 0x0000001d041d7210 */ /* 0x001fe40007f5e0ff */
[----:B--2---:R-:W-:-:S03]  /*49d0*/  SEL R6, R6, RZ, !P0 ;  /* 0x000000ff06067207 */ /* 0x004fc60004000000 */
[----:B------:R-:W-:Y:S02]  /*49e0*/  IMAD.X R28, R5, 0x1, R28, P2 ;  /* 0x00000001051c7824 */ /* 0x000fe400010e061c */
[----:B------:R-:W-:-:S07]  /*49f0*/  IMAD.IADD R3, R3, 0x1, R6 ;  /* 0x0000000103037824 */ /* 0x000fce00078e0206 */
.L_x_509:
[----:B------:R-:W-:Y:S05]  /*4a00*/  BSYNC.RECONVERGENT B0 ;  /* 0x0000000000007941 */ /* 0x000fea0003800200 */
.L_x_508:
[----:B------:R-:W-:Y:S01]  /*4a10*/  SEL R4, R3, RZ, !P1 ;  /* 0x000000ff03047207 */ /* 0x000fe20004800000 */
[----:B------:R-:W0:Y:S01]  /*4a20*/  S2UR UR5, SR_CgaCtaId ;  /* 0x00000000000579c3 */ /* 0x000e220000008800 */
[----:B------:R-:W-:Y:S01]  /*4a30*/  ISETP.NE.AND P6, PT, R8, R10, PT ;  /* 0x0000000a0800720c */ /* 0x000fe20003fc5270 */
[----:B------:R-:W-:Y:S01]  /*4a40*/  UMOV UR4, 0x400 ;  /* 0x0000040000047882 */ /* 0x000fe20000000000 */
[----:B------:R-:W-:Y:S01]  /*4a50*/  ISETP.NE.AND P2, PT, R10, R12, PT ;  /* 0x0000000c0a00720c */ /* 0x000fe20003f45270 */
[----:B------:R-:W-:Y:S01]  /*4a60*/  IMAD.IADD R9, R9, 0x1, R4 ;  /* 0x0000000109097824 */ /* 0x000fe200078e0204 */
[----:B------:R-:W-:Y:S02]  /*4a70*/  ISETP.NE.AND P0, PT, R12, R14, PT ;  /* 0x0000000e0c00720c */ /* 0x000fe40003f05270 */
[----:B------:R-:W-:Y:S02]  /*4a80*/  ISETP.NE.AND P3, PT, R8, R10, PT ;  /* 0x0000000a0800720c */ /* 0x000fe40003f65270 */
[----:B------:R-:W-:-:S02]  /*4a90*/  SEL R4, R9, RZ, !P6 ;  /* 0x000000ff09047207 */ /* 0x000fc40007000000 */
[----:B------:R-:W-:Y:S02]  /*4aa0*/  ISETP.NE.AND P4, PT, R10, R12, PT ;  /* 0x0000000c0a00720c */ /* 0x000fe40003f85270 */
[----:B------:R-:W-:Y:S01]  /*4ab0*/  SEL R7, RZ, 0x1, !P3 ;  /* 0x00000001ff077807 */ /* 0x000fe20005800000 */
[----:B------:R-:W-:Y:S01]  /*4ac0*/  IMAD.IADD R11, R11, 0x1, R4 ;  /* 0x000000010b0b7824 */ /* 0x000fe200078e0204 */
[----:B-1----:R-:W-:Y:S02]  /*4ad0*/  SEL R30, RZ, 0x1, !P4 ;  /* 0x00000001ff1e7807 */ /* 0x002fe40006000000 */
[----:B------:R-:W-:Y:S02]  /*4ae0*/  ISETP.NE.AND P3, PT, R12, R14, PT ;  /* 0x0000000e0c00720c */ /* 0x000fe40003f65270 */
[----:B------:R-:W-:Y:S02]  /*4af0*/  SEL R4, R11, RZ, !P2 ;  /* 0x000000ff0b047207 */ /* 0x000fe40005000000 */
[----:B------:R-:W-:-:S02]  /*4b00*/  SEL R41, RZ, 0x1, !P6 ;  /* 0x00000001ff297807 */ /* 0x000fc40007000000 */
[----:B------:R-:W-:Y:S01]  /*4b10*/  ISETP.NE.AND P6, PT, R18, R20, PT ;  /* 0x000000141200720c */ /* 0x000fe20003fc5270 */
[----:B------:R-:W-:Y:S01]  /*4b20*/  IMAD.IADD R13, R13, 0x1, R4 ;  /* 0x000000010d0d7824 */ /* 0x000fe200078e0204 */
[----:B0-----:R-:W-:Y:S02]  /*4b30*/  ULEA UR4, UR5, UR4, 0x18 ;  /* 0x0000000405047291 */ /* 0x001fe4000f8ec0ff */
[----:B------:R-:W-:Y:S02]  /*4b40*/  SEL R45, RZ, 0x1, !P6 ;  /* 0x00000001ff2d7807 */ /* 0x000fe40007000000 */
[----:B------:R-:W-:Y:S02]  /*4b50*/  SEL R4, R13, RZ, !P0 ;  /* 0x000000ff0d047207 */ /* 0x000fe40004000000 */
[----:B------:R-:W-:-:S03]  /*4b60*/  ISETP.NE.AND P0, PT, R14, R16, PT ;  /* 0x000000100e00720c */ /* 0x000fc60003f05270 */
[----:B------:R-:W-:-:S05]  /*4b70*/  IMAD.IADD R15, R15, 0x1, R4 ;  /* 0x000000010f0f7824 */ /* 0x000fca00078e0204 */
[----:B------:R-:W-:Y:S02]  /*4b80*/  SEL R4, R15, RZ, !P0 ;  /* 0x000000ff0f047207 */ /* 0x000fe40004000000 */
[----:B------:R-:W-:-:S03]  /*4b90*/  ISETP.NE.AND P0, PT, R16, R18, PT ;  /* 0x000000121000720c */ /* 0x000fc60003f05270 */
[----:B------:R-:W-:-:S05]  /*4ba0*/  IMAD.IADD R17, R17, 0x1, R4 ;  /* 0x0000000111117824 */ /* 0x000fca00078e0204 */
[----:B------:R-:W-:Y:S02]  /*4bb0*/  SEL R4, R17, RZ, !P0 ;  /* 0x000000ff11047207 */ /* 0x000fe40004000000 */
[----:B------:R-:W-:-:S03]  /*4bc0*/  ISETP.NE.AND P0, PT, R18, R20, PT ;  /* 0x000000141200720c */ /* 0x000fc60003f05270 */
[----:B------:R-:W-:Y:S02]  /*4bd0*/  IMAD.IADD R19, R19, 0x1, R4 ;  /* 0x0000000113137824 */ /* 0x000fe400078e0204 */
[----:B------:R-:W0:Y:S03]  /*4be0*/  LDS.64 R4, [UR4+0xc8] ;  /* 0x0000c804ff047984 */ /* 0x000e260008000a00 */
[----:B------:R-:W-:Y:S02]  /*4bf0*/  SEL R6, R19, RZ, !P0 ;  /* 0x000000ff13067207 */ /* 0x000fe40004000000 */
[----:B------:R-:W-:-:S03]  /*4c00*/  ISETP.NE.AND P0, PT, R2, R8, PT ;  /* 0x000000080200720c */ /* 0x000fc60003f05270 */
[----:B------:R-:W-:Y:S01]  /*4c10*/  IMAD.IADD R21, R21, 0x1, R6 ;  /* 0x0000000115157824 */ /* 0x000fe200078e0206 */
[----:B------:R-:W-:Y:S02]  /*4c20*/  SEL R6, RZ, 0x1, !P0 ;  /* 0x00000001ff067807 */ /* 0x000fe40004000000 */
[----:B------:R-:W-:Y:S02]  /*4c30*/  ISETP.NE.AND P0, PT, R20, R22, PT ;  /* 0x000000161400720c */ /* 0x000fe40003f05270 */
[----:B------:R-:W-:Y:S02]  /*4c40*/  IADD3 R30, P4, P5, R30, R7, R6 ;  /* 0x000000071e1e7210 */ /* 0x000fe40007d9e006 */
[----:B------:R-:W-:Y:S02]  /*4c50*/  SEL R7, RZ, 0x1, !P3 ;  /* 0x00000001ff077807 */ /* 0x000fe40005800000 */
[----:B------:R-:W-:Y:S02]  /*4c60*/  SEL R6, R21, RZ, !P0 ;  /* 0x000000ff15067207 */ /* 0x000fe40004000000 */
[----:B------:R-:W-:-:S02]  /*4c70*/  IADD3 R32, P0, PT, R30, R7, RZ ;  /* 0x000000071e207210 */ /* 0x000fc40007f1e0ff */
[----:B------:R-:W-:Y:S01]  /*4c80*/  IADD3.X R31, PT, PT, RZ, RZ, RZ, P4, P5 ;  /* 0x000000ffff1f7210 */ /* 0x000fe200027ea4ff */
[----:B------:R-:W-:Y:S01]  /*4c90*/  IMAD.IADD R23, R23, 0x1, R6 ;  /* 0x0000000117177824 */ /* 0x000fe200078e0206 */
[----:B------:R-:W-:Y:S02]  /*4ca0*/  ISETP.NE.AND P3, PT, R14, R16, PT ;  /* 0x000000100e00720c */ /* 0x000fe40003f65270 */
[----:B------:R-:W-:Y:S01]  /*4cb0*/  SEL R6, RZ, 0x1, !P1 ;  /* 0x00000001ff067807 */ /* 0x000fe20004800000 */
[----:B------:R-:W-:Y:S01]  /*4cc0*/  IMAD.X R31, RZ, RZ, R31, P0 ;  /* 0x000000ffff1f7224 */ /* 0x000fe200000e061f */
[----:B------:R-:W-:Y:S02]  /*4cd0*/  SEL R7, RZ, 0x1, !P3 ;  /* 0x00000001ff077807 */ /* 0x000fe40005800000 */
[----:B------:R-:W-:Y:S02]  /*4ce0*/  IADD3 R35, P0, PT, R29, R32, RZ ;  /* 0x000000201d237210 */ /* 0x000fe40007f1e0ff */
[----:B------:R-:W-:-:S02]  /*4cf0*/  ISETP.NE.AND P1, PT, R16, R18, PT ;  /* 0x000000121000720c */ /* 0x000fc40003f25270 */
[----:B------:R-:W-:Y:S02]  /*4d00*/  SEL R30, RZ, 0x1, !P2 ;  /* 0x00000001ff1e7807 */ /* 0x000fe40005000000 */
[----:B------:R-:W-:Y:S01]  /*4d10*/  IADD3 R34, P2, PT, R32, R7, RZ ;  /* 0x0000000720227210 */ /* 0x000fe20007f5e0ff */
[----:B------:R-:W-:Y:S01]  /*4d20*/  IMAD.X R32, R28, 0x1, R31, P0 ;  /* 0x000000011c207824 */ /* 0x000fe200000e061f */
[----:B------:R-:W-:Y:S02]  /*4d30*/  SEL R37, RZ, 0x1, !P1 ;  /* 0x00000001ff257807 */ /* 0x000fe40004800000 */
[C---:B------:R-:W-:Y:S02]  /*4d40*/  IADD3 R41, P3, P1, R29.reuse, R41, R6 ;  /* 0x000000291d297210 */ /* 0x040fe4000797e006 */
[----:B0-----:R-:W-:Y:S01]  /*4d50*/  ISETP.GE.U32.AND P0, PT, R4, 0x101, PT ;  /* 0x000001010400780c */ /* 0x001fe20003f06070 */
[----:B------:R-:W-:Y:S01]  /*4d60*/  IMAD.IADD R38, R34, 0x1, R37 ;  /* 0x0000000122267824 */ /* 0x000fe200078e0225 */
[----:B------:R-:W-:Y:S01]  /*4d70*/  IADD3 R43, P4, PT, R29, R6, RZ ;  /* 0x000000061d2b7210 */ /* 0x000fe20007f9e0ff */
[----:B------:R-:W-:Y:S01]  /*4d80*/  IMAD.X R37, RZ, RZ, R31, P2 ;  /* 0x000000ffff257224 */ /* 0x000fe200010e061f */
[----:B------:R-:W-:-:S02]  /*4d90*/  ISETP.GE.AND.EX P0, PT, R5, RZ, PT, P0 ;  /* 0x000000ff0500720c */ /* 0x000fc40003f06300 */
[----:B------:R-:W-:Y:S01]  /*4da0*/  IADD3 R39, P2, PT, R41, R30, RZ ;  /* 0x0000001e29277210 */ /* 0x000fe20007f5e0ff */
[----:B------:R-:W-:Y:S01]  /*4db0*/  IMAD.IADD R30, R38, 0x1, R45 ;  /* 0x00000001261e7824 */ /* 0x000fe200078e022d */
[C---:B------:R-:W-:Y:S02]  /*4dc0*/  IADD3.X R36, PT, PT, R28.reuse, RZ, RZ, P3, P1 ;  /* 0x000000ff1c247210 */ /* 0x040fe40001fe24ff */
[C---:B------:R-:W-:Y:S01]  /*4dd0*/  IADD3 R6, P6, PT, R29.reuse, R34, RZ ;  /* 0x000000221d067210 */ /* 0x040fe20007fde0ff */
[----:B------:R-:W-:Y:S01]  /*4de0*/  IMAD.X R34, RZ, RZ, R28, P4 ;  /* 0x000000ffff227224 */ /* 0x000fe200020e061c */
[C---:B------:R-:W-:Y:S02]  /*4df0*/  IADD3 R24, P5, PT, R29.reuse, R24, RZ ;  /* 0x000000181d187210 */ /* 0x040fe40007fbe0ff */
[C---:B------:R-:W-:Y:S01]  /*4e00*/  IADD3 R7, P3, PT, R29.reuse, R38, RZ ;  /* 0x000000261d077210 */ /* 0x040fe20007f7e0ff */
[C---:B------:R-:W-:Y:S01]  /*4e10*/  IMAD.X R37, R28.reuse, 0x1, R37, P6 ;  /* 0x000000011c257824 */ /* 0x040fe200030e0625 */
[----:B------:R-:W-:Y:S01]  /*4e20*/  IADD3 R30, P1, PT, R29, R30, RZ ;  /* 0x0000001e1d1e7210 */ /* 0x000fe20007f3e0ff */
[----:B------:R-:W-:-:S02]  /*4e30*/  IMAD.X R27, R28, 0x1, R27, P5 ;  /* 0x000000011c1b7824 */ /* 0x000fc400028e061b */
[C---:B------:R-:W-:Y:S02]  /*4e40*/  IMAD.X R0, R28.reuse, 0x1, R0, P3 ;  /* 0x000000011c007824 */ /* 0x040fe400018e0600 */
[----:B------:R-:W-:Y:S02]  /*4e50*/  IMAD.X R38, RZ, RZ, R36, P2 ;  /* 0x000000ffff267224 */ /* 0x000fe400010e0624 */
[----:B------:R-:W-:Y:S01]  /*4e60*/  IMAD.X R31, R28, 0x1, R26, P1 ;  /* 0x000000011c1f7824 */ /* 0x000fe200008e061a */
[----:B------:R-:W-:Y:S06]  /*4e70*/  @!P0 BRA `(.L_x_510) ;  /* 0x0000000400f08947 */ /* 0x000fec0003800000 */
[----:B------:R-:W0:Y:S01]  /*4e80*/  LDS.64 R26, [UR4+0xa8] ;  /* 0x0000a804ff1a7984 */ /* 0x000e220008000a00 */
[----:B------:R-:W-:Y:S01]  /*4e90*/  BAR.SYNC.DEFER_BLOCKING 0x0 ;  /* 0x0000000000007b1d */ /* 0x000fe20000010000 */
[----:B------:R-:W-:Y:S02]  /*4ea0*/  ISETP.NE.AND P1, PT, R2, R8, PT ;  /* 0x000000080200720c */ /* 0x000fe40003f25270 */
[----:B------:R-:W-:Y:S02]  /*4eb0*/  ISETP.NE.AND P2, PT, R8, R10, PT ;  /* 0x0000000a0800720c */ /* 0x000fe40003f45270 */
[----:B------:R-:W-:Y:S02]  /*4ec0*/  ISETP.NE.AND P0, PT, R10, R12, PT ;  /* 0x0000000c0a00720c */ /* 0x000fe40003f05270 */
[----:B------:R-:W-:Y:S02]  /*4ed0*/  ISETP.NE.AND P6, PT, R12, R14, PT ;  /* 0x0000000e0c00720c */ /* 0x000fe40003fc5270 */
[----:B------:R-:W-:-:S02]  /*4ee0*/  ISETP.NE.AND P3, PT, R18, R20, PT ;  /* 0x000000141200720c */ /* 0x000fc40003f65270 */
[----:B------:R-:W-:Y:S02]  /*4ef0*/  ISETP.NE.AND P4, PT, R20, R22, PT ;  /* 0x000000161400720c */ /* 0x000fe40003f85270 */
[----:B------:R-:W-:Y:S01]  /*4f00*/  ISETP.NE.AND P5, PT, R22, R25, PT ;  /* 0x000000191600720c */ /* 0x000fe20003fa5270 */
[--C-:B0-----:R-:W-:Y:S02]  /*4f10*/  @P1 IMAD.IADD R29, R29, 0x1, -R26.reuse ;  /* 0x000000011d1d1824 */ /* 0x101fe400078e0a1a */
[--C-:B------:R-:W-:Y:S02]  /*4f20*/  @P2 IMAD.IADD R43, R43, 0x1, -R26.reuse ;  /* 0x000000012b2b2824 */ /* 0x100fe400078e0a1a */
[--C-:B------:R-:W-:Y:S01]  /*4f30*/  @P0 IMAD.IADD R41, R41, 0x1, -R26.reuse ;  /* 0x0000000129290824 */ /* 0x100fe200078e0a1a */
[----:B------:R-:W-:Y:S01]  /*4f40*/  @P1 LEA R29, R29, UR4, 0x3 ;  /* 0x000000041d1d1c11 */ /* 0x000fe2000f8e18ff */
[--C-:B------:R-:W-:Y:S01]  /*4f50*/  @P6 IMAD.IADD R39, R39, 0x1, -R26.reuse ;  /* 0x0000000127276824 */ /* 0x100fe200078e0a1a */
[----:B------:R-:W-:Y:S01]  /*4f60*/  @P2 LEA R43, R43, UR4, 0x3 ;  /* 0x000000042b2b2c11 */ /* 0x000fe2000f8e18ff */
[--C-:B------:R-:W-:Y:S01]  /*4f70*/  @P3 IMAD.IADD R7, R7, 0x1, -R26.reuse ;  /* 0x0000000107073824 */ /* 0x100fe200078e0a1a */
[----:B------:R-:W-:Y:S01]  /*4f80*/  @P0 LEA R41, R41, UR4, 0x3 ;  /* 0x0000000429290c11 */ /* 0x000fe2000f8e18ff */
[----:B------:R0:W-:Y:S01]  /*4f90*/  @P1 STS.64 [R29], R2 ;  /* 0x000000021d001388 */ /* 0x0001e20000000a00 */
[----:B------:R-:W-:Y:S01]  /*4fa0*/  ISETP.NE.AND P1, PT, R14, R16, PT ;  /* 0x000000100e00720c */ /* 0x000fe20003f25270 */
[--C-:B------:R-:W-:Y:S01]  /*4fb0*/  @P4 IMAD.IADD R30, R30, 0x1, -R26.reuse ;  /* 0x000000011e1e4824 */ /* 0x100fe200078e0a1a */
[----:B------:R-:W-:Y:S01]  /*4fc0*/  @P6 LEA R39, R39, UR4, 0x3 ;  /* 0x0000000427276c11 */ /* 0x000fe2000f8e18ff */
[----:B------:R0:W-:Y:S01]  /*4fd0*/  @P2 STS.64 [R43], R8 ;  /* 0x000000082b002388 */ /* 0x0001e20000000a00 */
[----:B------:R-:W-:Y:S01]  /*4fe0*/  ISETP.NE.AND P2, PT, R16, R18, PT ;  /* 0x000000121000720c */ /* 0x000fe20003f45270 */
[----:B------:R-:W-:Y:S01]  /*4ff0*/  @P5 IMAD.IADD R24, R24, 0x1, -R26 ;  /* 0x0000000118185824 */ /* 0x000fe200078e0a1a */
[----:B------:R-:W-:Y:S01]  /*5000*/  @P3 LEA R7, R7, UR4, 0x3 ;  /* 0x0000000407073c11 */ /* 0x000fe2000f8e18ff */
[----:B------:R0:W-:Y:S01]  /*5010*/  @P0 STS.64 [R41], R10 ;  /* 0x0000000a29000388 */ /* 0x0001e20000000a00 */
[----:B------:R-:W-:-:S02]  /*5020*/  @P4 LEA R30, R30, UR4, 0x3 ;  /* 0x000000041e1e4c11 */ /* 0x000fc4000f8e18ff */
[----:B------:R-:W-:Y:S01]  /*5030*/  @P5 LEA R24, R24, UR4, 0x3 ;  /* 0x0000000418185c11 */ /* 0x000fe2000f8e18ff */
[----:B------:R0:W-:Y:S01]  /*5040*/  @P6 STS.64 [R39], R12 ;  /* 0x0000000c27006388 */ /* 0x0001e20000000a00 */
[----:B------:R-:W-:Y:S01]  /*5050*/  ISETP.GT.U32.AND P0, PT, R4, R33, PT ;  /* 0x000000210400720c */ /* 0x000fe20003f04070 */
[----:B------:R-:W-:-:S03]  /*5060*/  @P1 IMAD.IADD R35, R35, 0x1, -R26 ;  /* 0x0000000123231824 */ /* 0x000fc600078e0a1a */
[----:B------:R-:W-:Y:S01]  /*5070*/  ISETP.GT.U32.AND.EX P0, PT, R5, RZ, PT, P0 ;  /* 0x000000ff0500720c */ /* 0x000fe20003f04100 */
[----:B------:R-:W-:Y:S01]  /*5080*/  @P2 IMAD.IADD R6, R6, 0x1, -R26 ;  /* 0x0000000106062824 */ /* 0x000fe200078e0a1a */
[----:B------:R-:W-:-:S04]  /*5090*/  @P1 LEA R35, R35, UR4, 0x3 ;  /* 0x0000000423231c11 */ /* 0x000fc8000f8e18ff */
[----:B------:R-:W-:Y:S01]  /*50a0*/  @P2 LEA R6, R6, UR4, 0x3 ;  /* 0x0000000406062c11 */ /* 0x000fe2000f8e18ff */
        /* <DEDUP_REMOVED lines=11> */
[----:B------:R-:W-:-:S04]  /*5160*/  LOP3.LUT R3, RZ, R21, RZ, 0x33, !PT ;  /* 0x00000015ff037212 */ /* 0x000fc800078e33ff */
[----:B------:R-:W-:Y:S02]  /*5170*/  IADD3 R14, P0, PT, R4, R3, RZ ;  /* 0x00000003040e7210 */ /* 0x000fe40007f1e0ff */
[----:B------:R-:W-:Y:S02]  /*5180*/  LOP3.LUT R3, RZ, R23, RZ, 0x33, !PT ;  /* 0x00000017ff037212 */ /* 0x000fe400078e33ff */
[----:B------:R-:W-:-:S03]  /*5190*/  LOP3.LUT R0, R14, 0x300, RZ, 0xc0, !PT ;  /* 0x000003000e007812 */ /* 0x000fc600078ec0ff */
[----:B------:R-:W-:Y:S01]  /*51a0*/  IMAD.X R3, R5, 0x1, R3, P0 ;  /* 0x0000000105037824 */ /* 0x000fe200000e0603 */
[----:B------:R-:W-:Y:S02]  /*51b0*/  ISETP.NE.U32.AND P1, PT, R0, 0x300, PT ;  /* 0x000003000000780c */ /* 0x000fe40003f25070 */
[----:B------:R-:W-:Y:S02]  /*51c0*/  ISETP.GE.U32.AND P0, PT, R14, 0x300, PT ;  /* 0x000003000e00780c */ /* 0x000fe40003f06070 */
[----:B------:R-:W-:Y:S02]  /*51d0*/  ISETP.NE.AND.EX P1, PT, RZ, RZ, PT, P1 ;  /* 0x000000ffff00720c */ /* 0x000fe40003f25310 */
[----:B------:R-:W-:-:S11]  /*51e0*/  ISETP.GE.U32.AND.EX P0, PT, R3, RZ, PT, P0 ;  /* 0x000000ff0300720c */ /* 0x000fd60003f06100 */
[----:B0-----:R-:W-:Y:S05]  /*51f0*/  @!P1 BRA `(.L_x_512) ;  /* 0x0000000000849947 */ /* 0x001fea0003800000 */
[----:B------:R-:W0:Y:S01]  /*5200*/  LDCU.128 UR12, c[0x0][0x390] ;  /* 0x00007200ff0c77ac */ /* 0x000e220008000c00 */
[----:B------:R-:W-:Y:S01]  /*5210*/  SHF.R.U64 R14, R14, 0x8, R3 ;  /* 0x000000080e0e7819 */ /* 0x000fe20000001203 */
[----:B------:R-:W-:Y:S01]  /*5220*/  IMAD.MOV.U32 R15, RZ, RZ, RZ ;  /* 0x000000ffff0f7224 */ /* 0x000fe200078e00ff */
[----:B------:R-:W-:-:S03]  /*5230*/  IADD3 R11, P1, PT, R26, R21, RZ ;  /* 0x000000151a0b7210 */ /* 0x000fc60007f3e0ff */
[----:B------:R-:W-:Y:S02]  /*5240*/  VIADD R14, R14, 0x1 ;  /* 0x000000010e0e7836 */ /* 0x000fe40000000000 */
[----:B------:R-:W-:Y:S02]  /*5250*/  IMAD.X R0, R27, 0x1, R23, P1 ;  /* 0x000000011b007824 */ /* 0x000fe400008e0617 */
[C---:B------:R-:W-:Y:S01]  /*5260*/  IMAD.SHL.U32 R10, R11.reuse, 0x4, RZ ;  /* 0x000000040b0a7824 */ /* 0x040fe200078e00ff */
[----:B------:R-:W-:Y:S02]  /*5270*/  LOP3.LUT R14, R14, 0x3, RZ, 0xc0, !PT ;  /* 0x000000030e0e7812 */ /* 0x000fe400078ec0ff */
[----:B------:R-:W-:Y:S02]  /*5280*/  SHF.L.U64.HI R11, R11, 0x2, R0 ;  /* 0x000000020b0b7819 */ /* 0x000fe40000010200 */
[----:B------:R-:W-:Y:S02]  /*5290*/  LEA R21, P3, R14, R21, 0x8 ;  /* 0x000000150e157211 */ /* 0x000fe400078640ff */
[----:B------:R-:W-:-:S02]  /*52a0*/  LEA R0, R33, UR4, 0x3 ;  /* 0x0000000421007c11 */ /* 0x000fc4000f8e18ff */
[C---:B0-----:R-:W-:Y:S02]  /*52b0*/  IADD3 R12, P1, PT, R10.reuse, UR14, RZ ;  /* 0x0000000e0a0c7c10 */ /* 0x041fe4000ff3e0ff */
[----:B------:R-:W-:Y:S02]  /*52c0*/  IADD3 R10, P2, PT, R10, UR12, RZ ;  /* 0x0000000c0a0a7c10 */ /* 0x000fe4000ff5e0ff */
[C---:B------:R-:W-:Y:S02]  /*52d0*/  IADD3.X R13, PT, PT, R11.reuse, UR15, RZ, P1, !PT ;  /* 0x0000000f0b0d7c10 */ /* 0x040fe40008ffe4ff */
[----:B------:R-:W-:Y:S02]  /*52e0*/  IADD3.X R11, PT, PT, R11, UR13, RZ, P2, !PT ;  /* 0x0000000d0b0b7c10 */ /* 0x000fe400097fe4ff */
[----:B------:R-:W-:-:S07]  /*52f0*/  LEA.HI.X R23, R14, R23, R15, 0x8, P3 ;  /* 0x000000170e177211 */ /* 0x000fce00018f440f */
.L_x_513:
        /* <DEDUP_REMOVED lines=17> */
.L_x_512:
[----:B------:R-:W-:Y:S05]  /*5410*/  BSYNC.RECONVERGENT B0 ;  /* 0x0000000000007941 */ /* 0x000fea0003800200 */
.L_x_511:
[----:B------:R-:W-:Y:S05]  /*5420*/  @!P0 EXIT ;  /* 0x000000000000894d */ /* 0x000fea0003800000 */
.L_x_514:
[C---:B------:R-:W-:Y:S02]  /*5430*/  LEA R0, R21.reuse, UR4, 0x3 ;  /* 0x0000000415007c11 */ /* 0x040fe4000f8e18ff */
[----:B0---4-:R-:W-:Y:S01]  /*5440*/  IADD3 R3, P0, PT, R26, R21, RZ ;  /* 0x000000151a037210 */ /* 0x011fe20007f1e0ff */
[----:B------:R-:W-:Y:S02]  /*5450*/  VIADD R21, R21, 0x400 ;  /* 0x0000040015157836 */ /* 0x000fe40000000000 */
[----:B------:R-:W0:Y:S02]  /*5460*/  LDS.64 R12, [R0] ;  /* 0x00000000000c7984 */ /* 0x000e240000000a00 */
[----:B------:R-:W-:Y:S02]  /*5470*/  IMAD.X R2, R27, 0x1, R23, P0 ;  /* 0x000000011b027824 */ /* 0x000fe400000e0617 */
[----:B------:R-:W1:Y:S01]  /*5480*/  LDS.64 R14, [R0+0x800] ;  /* 0x00080000000e7984 */ /* 0x000e620000000a00 */
[----:B------:R-:W-:-:S02]  /*5490*/  IMAD.SHL.U32 R10, R3, 0x4, RZ ;  /* 0x00000004030a7824 */ /* 0x000fc400078e00ff */
[----:B------:R-:W-:Y:S01]  /*54a0*/  IMAD.X R6, RZ, RZ, R27, P0 ;  /* 0x000000ffff067224 */ /* 0x000fe200000e061b */
[----:B------:R-:W2:Y:S01]  /*54b0*/  LDS.64 R16, [R0+0x1000] ;  /* 0x0010000000107984 */ /* 0x000ea20000000a00 */
[C---:B------:R-:W-:Y:S01]  /*54c0*/  SHF.L.U64.HI R2, R3.reuse, 0x2, R2 ;  /* 0x0000000203027819 */ /* 0x040fe20000010202 */
[----:B------:R-:W-:Y:S01]  /*54d0*/  IMAD.MOV.U32 R23, RZ, RZ, RZ ;  /* 0x000000ffff177224 */ /* 0x000fe200078e00ff */
[C---:B------:R-:W-:Y:S01]  /*54e0*/  IADD3 R8, P0, PT, R10.reuse, UR16, RZ ;  /* 0x000000100a087c10 */ /* 0x040fe2000ff1e0ff */
[----:B------:R-:W3:Y:S01]  /*54f0*/  LDS.64 R18, [R0+0x1800] ;  /* 0x0018000000127984 */ /* 0x000ee20000000a00 */
[----:B------:R-:W-:Y:S02]  /*5500*/  IADD3 R10, P1, PT, R10, UR18, RZ ;  /* 0x000000120a0a7c10 */ /* 0x000fe4000ff3e0ff */
[----:B------:R-:W-:Y:S02]  /*5510*/  SHF.L.U64.HI R6, R3, 0x2, R6 ;  /* 0x0000000203067819 */ /* 0x000fe40000010206 */
[----:B------:R-:W-:-:S02]  /*5520*/  IADD3.X R9, PT, PT, R2, UR17, RZ, P0, !PT ;  /* 0x0000001102097c10 */ /* 0x000fc400087fe4ff */
[----:B------:R-:W-:Y:S01]  /*5530*/  IADD3.X R11, PT, PT, R2, UR19, RZ, P1, !PT ;  /* 0x00000013020b7c10 */ /* 0x000fe20008ffe4ff */
[----:B------:R-:W-:Y:S01]  /*5540*/  IMAD.MOV.U32 R2, RZ, RZ, R8 ;  /* 0x000000ffff027224 */ /* 0x000fe200078e0008 */
[C---:B------:R-:W-:Y:S02]  /*5550*/  IADD3.X R3, PT, PT, R6.reuse, UR17, RZ, P0, !PT ;  /* 0x0000001106037c10 */ /* 0x040fe400087fe4ff */
[----:B------:R-:W-:Y:S01]  /*5560*/  IADD3.X R7, PT, PT, R6, UR19, RZ, P1, !PT ;  /* 0x0000001306077c10 */ /* 0x000fe20008ffe4ff */
[----:B------:R-:W-:Y:S01]  /*5570*/  IMAD.MOV.U32 R6, RZ, RZ, R10 ;  /* 0x000000ffff067224 */ /* 0x000fe200078e000a */
        /* <DEDUP_REMOVED lines=12> */
.L_x_510:
[----:B------:R-:W-:Y:S01]  /*5640*/  ISETP.NE.AND P2, PT, R2, R8, PT ;  /* 0x000000080200720c */ /* 0x000fe20003f45270 */
[----:B------:R-:W-:Y:S01]  /*5650*/  BSSY.RECONVERGENT B0, `(.L_x_515) ;  /* 0x000000e000007945 */ /* 0x000fe20003800200 */
[----:B------:R-:W-:Y:S02]  /*5660*/  ISETP.NE.AND P0, PT, R22, R25, PT ;  /* 0x000000191600720c */ /* 0x000fe40003f05270 */
[----:B------:R-:W-:Y:S02]  /*5670*/  ISETP.NE.AND P4, PT, R8, R10, PT ;  /* 0x0000000a0800720c */ /* 0x000fe40003f85270 */
[----:B------:R-:W-:-:S07]  /*5680*/  ISETP.NE.AND P1, PT, R10, R12, PT ;  /* 0x0000000c0a00720c */ /* 0x000fce0003f25270 */
[----:B------:R-:W-:Y:S06]  /*5690*/  @!P2 BRA `(.L_x_516) ;  /* 0x000000000024a947 */ /* 0x000fec0003800000 */
        /* <DEDUP_REMOVED lines=9> */
.L_x_516:
[----:B------:R-:W-:Y:S05]  /*5730*/  BSYNC.RECONVERGENT B0 ;  /* 0x0000000000007941 */ /* 0x000fea0003800200 */
.L_x_515:
        /* <DEDUP_REMOVED lines=11> */
.L_x_518:
[----:B------:R-:W-:Y:S05]  /*57f0*/  BSYNC.RECONVERGENT B0 ;  /* 0x0000000000007941 */ /* 0x000fea0003800200 */
.L_x_517:
        /* <DEDUP_REMOVED lines=16> */
.L_x_520:
[----:B------:R-:W-:Y:S05]  /*5900*/  BSYNC.RECONVERGENT B0 ;  /* 0x0000000000007941 */ /* 0x000fea0003800200 */
.L_x_519:
[----:B------:R-:W-:Y:S04]  /*5910*/  BSSY.RECONVERGENT B0, `(.L_x_521) ;  /* 0x000000b000007945 */ /* 0x000fe80003800200 */
[----:B------:R-:W-:Y:S05]  /*5920*/  @!P2 BRA `(.L_x_522) ;  /* 0x000000000024a947 */ /* 0x000fea0003800000 */
[----:B------:R-:W3:Y:S01]  /*5930*/  LDCU.128 UR4, c[0x0][0x390] ;  /* 0x00007200ff0477ac */ /* 0x000ee20008000c00 */
[C---:B012---:R-:W-:Y:S01]  /*5940*/  IMAD.SHL.U32 R4, R39.reuse, 0x4, RZ ;  /* 0x0000000427047824 */ /* 0x047fe200078e00ff */
[----:B------:R-:W-:-:S04]  /*5950*/  SHF.L.U64.HI R39, R39, 0x2, R38 ;  /* 0x0000000227277819 */ /* 0x000fc80000010226 */
[C---:B---3--:R-:W-:Y:S02]  /*5960*/  IADD3 R2, P1, PT, R4.reuse, UR4, RZ ;  /* 0x0000000404027c10 */ /* 0x048fe4000ff3e0ff */
[----:B------:R-:W-:Y:S02]  /*5970*/  IADD3 R4, P2, PT, R4, UR6, RZ ;  /* 0x0000000604047c10 */ /* 0x000fe4000ff5e0ff */
[C---:B------:R-:W-:Y:S02]  /*5980*/  IADD3.X R3, PT, PT, R39.reuse, UR5, RZ, P1, !PT ;  /* 0x0000000527037c10 */ /* 0x040fe40008ffe4ff */
[----:B------:R-:W-:-:S03]  /*5990*/  IADD3.X R5, PT, PT, R39, UR7, RZ, P2, !PT ;  /* 0x0000000727057c10 */ /* 0x000fc600097fe4ff */
[----:B------:R3:W-:Y:S04]  /*59a0*/  STG.E desc[UR8][R2.64], R12 ;  /* 0x0000000c02007986 */ /* 0x0007e8000c101908 */
[----:B------:R3:W-:Y:S02]  /*59b0*/  STG.E desc[UR8][R4.64], R13 ;  /* 0x0000000d04007986 */ /* 0x0007e4000c101908 */
.L_x_522:
[----:B------:R-:W-:Y:S05]  /*59c0*/  BSYNC.RECONVERGENT B0 ;  /* 0x0000000000007941 */ /* 0x000fea0003800200 */
.L_x_521:
[----:B------:R-:W-:Y:S04]  /*59d0*/  BSSY.RECONVERGENT B0, `(.L_x_523) ;  /* 0x000000b000007945 */ /* 0x000fe80003800200 */
[----:B------:R-:W-:Y:S05]  /*59e0*/  @!P3 BRA `(.L_x_524) ;  /* 0x000000000024b947 */ /* 0x000fea0003800000 */
[----:B------:R-:W4:Y:S01]  /*59f0*/  LDCU.128 UR4, c[0x0][0x390] ;  /* 0x00007200ff0477ac */ /* 0x000f220008000c00 */
[C---:B0123--:R-:W-:Y:S01]  /*5a00*/  IMAD.SHL.U32 R4, R35.reuse, 0x4, RZ ;  /* 0x0000000423047824 */ /* 0x04ffe200078e00ff */
[----:B------:R-:W-:-:S04]  /*5a10*/  SHF.L.U64.HI R32, R35, 0x2, R32 ;  /* 0x0000000223207819 */ /* 0x000fc80000010220 */
[C---:B----4-:R-:W-:Y:S02]  /*5a20*/  IADD3 R2, P1, PT, R4.reuse, UR4, RZ ;  /* 0x0000000404027c10 */ /* 0x050fe4000ff3e0ff */
[----:B------:R-:W-:Y:S02]  /*5a30*/  IADD3 R4, P2, PT, R4, UR6, RZ ;  /* 0x0000000604047c10 */ /* 0x000fe4000ff5e0ff */
[C---:B------:R-:W-:Y:S02]  /*5a40*/  IADD3.X R3, PT, PT, R32.reuse, UR5, RZ, P1, !PT ;  /* 0x0000000520037c10 */ /* 0x040fe40008ffe4ff */
[----:B------:R-:W-:-:S03]  /*5a50*/  IADD3.X R5, PT, PT, R32, UR7, RZ, P2, !PT ;  /* 0x0000000720057c10 */ /* 0x000fc600097fe4ff */
[----:B------:R4:W-:Y:S04]  /*5a60*/  STG.E desc[UR8][R2.64], R14 ;  /* 0x0000000e02007986 */ /* 0x0009e8000c101908 */
[----:B------:R4:W-:Y:S02]  /*5a70*/  STG.E desc[UR8][R4.64], R15 ;  /* 0x0000000f04007986 */ /* 0x0009e4000c101908 */
.L_x_524:
[----:B------:R-:W-:Y:S05]  /*5a80*/  BSYNC.RECONVERGENT B0 ;  /* 0x0000000000007941 */ /* 0x000fea0003800200 */
.L_x_523:
[----:B------:R-:W-:Y:S04]  /*5a90*/  BSSY.RECONVERGENT B0, `(.L_x_525) ;  /* 0x000000b000007945 */ /* 0x000fe80003800200 */
[----:B------:R-:W-:Y:S05]  /*5aa0*/  @!P4 BRA `(.L_x_526) ;  /* 0x000000000024c947 */ /* 0x000fea0003800000 */
[----:B------:R-:W5:Y:S01]  /*5ab0*/  LDCU.128 UR4, c[0x0][0x390] ;  /* 0x00007200ff0477ac */ /* 0x000f620008000c00 */
[C---:B01234-:R-:W-:Y:S01]  /*5ac0*/  IMAD.SHL.U32 R4, R6.reuse, 0x4, RZ ;  /* 0x0000000406047824 */ /* 0x05ffe200078e00ff */
[----:B------:R-:W-:-:S04]  /*5ad0*/  SHF.L.U64.HI R37, R6, 0x2, R37 ;  /* 0x0000000206257819 */ /* 0x000fc80000010225 */
[C---:B-----5:R-:W-:Y:S02]  /*5ae0*/  IADD3 R2, P1, PT, R4.reuse, UR4, RZ ;  /* 0x0000000404027c10 */ /* 0x060fe4000ff3e0ff */
[----:B------:R-:W-:Y:S02]  /*5af0*/  IADD3 R4, P2, PT, R4, UR6, RZ ;  /* 0x0000000604047c10 */ /* 0x000fe4000ff5e0ff */
[C---:B------:R-:W-:Y:S02]  /*5b00*/  IADD3.X R3, PT, PT, R37.reuse, UR5, RZ, P1, !PT ;  /* 0x0000000525037c10 */ /* 0x040fe40008ffe4ff */
[----:B------:R-:W-:-:S03]  /*5b10*/  IADD3.X R5, PT, PT, R37, UR7, RZ, P2, !PT ;  /* 0x0000000725057c10 */ /* 0x000fc600097fe4ff */
[----:B------:R0:W-:Y:S04]  /*5b20*/  STG.E desc[UR8][R2.64], R16 ;  /* 0x0000001002007986 */ /* 0x0001e8000c101908 */
[----:B------:R0:W-:Y:S02]  /*5b30*/  STG.E desc[UR8][R4.64], R17 ;  /* 0x0000001104007986 */ /* 0x0001e4000c101908 */
.L_x_526:
[----:B------:R-:W-:Y:S05]  /*5b40*/  BSYNC.RECONVERGENT B0 ;  /* 0x0000000000007941 */ /* 0x000fea0003800200 */
.L_x_525:
        /* <DEDUP_REMOVED lines=11> */
.L_x_528:
[----:B------:R-:W-:Y:S05]  /*5c00*/  BSYNC.RECONVERGENT B0 ;  /* 0x0000000000007941 */ /* 0x000fea0003800200 */
.L_x_527:
        /* <DEDUP_REMOVED lines=11> */
.L_x_530:
[----:B------:R-:W-:Y:S05]  /*5cc0*/  BSYNC.RECONVERGENT B0 ;  /* 0x0000000000007941 */ /* 0x000fea0003800200 */
.L_x_529:
[----:B------:R-:W-:Y:S05]  /*5cd0*/  @!P0 EXIT ;  /* 0x000000000000894d */ /* 0x000fea0003800000 */
[----:B------:R-:W5:Y:S01]  /*5ce0*/  LDCU.128 UR4, c[0x0][0x390] ;  /* 0x00007200ff0477ac */ /* 0x000f620008000c00 */
[C---:B01234-:R-:W-:Y:S01]  /*5cf0*/  IMAD.SHL.U32 R4, R24.reuse, 0x4, RZ ;  /* 0x0000000418047824 */ /* 0x05ffe200078e00ff */
[----:B------:R-:W-:-:S04]  /*5d00*/  SHF.L.U64.HI R27, R24, 0x2, R27 ;  /* 0x00000002181b7819 */ /* 0x000fc8000001021b */
[C---:B-----5:R-:W-:Y:S02]  /*5d10*/  IADD3 R2, P0, PT, R4.reuse, UR4, RZ ;  /* 0x0000000404027c10 */ /* 0x060fe4000ff1e0ff */
[----:B------:R-:W-:Y:S02]  /*5d20*/  IADD3 R4, P1, PT, R4, UR6, RZ ;  /* 0x0000000604047c10 */ /* 0x000fe4000ff3e0ff */
[C---:B------:R-:W-:Y:S02]  /*5d30*/  IADD3.X R3, PT, PT, R27.reuse, UR5, RZ, P0, !PT ;  /* 0x000000051b037c10 */ /* 0x040fe400087fe4ff */
[----:B------:R-:W-:-:S03]  /*5d40*/  IADD3.X R5, PT, PT, R27, UR7, RZ, P1, !PT ;  /* 0x000000071b057c10 */ /* 0x000fc60008ffe4ff */
[----:B------:R-:W-:Y:S04]  /*5d50*/  STG.E desc[UR8][R2.64], R22 ;  /* 0x0000001602007986 */ /* 0x000fe8000c101908 */
[----:B------:R-:W-:Y:S01]  /*5d60*/  STG.E desc[UR8][R4.64], R23 ;  /* 0x0000001704007986 */ /* 0x000fe2000c101908 */
[----:B------:R-:W-:Y:S05]  /*5d70*/  EXIT ;  /* 0x000000000000794d */ /* 0x000fea0003800000 */
.L_x_451:
[----:B------:R-:W-:-:S04]  /*5d80*/  ISETP.GE.U32.AND P0, PT, R26, 0x1, PT ;  /* 0x000000011a00780c */ /* 0x000fc80003f06070 */
[----:B------:R-:W-:-:S13]  /*5d90*/  ISETP.GE.AND.EX P0, PT, R30, RZ, PT, P0 ;  /* 0x000000ff1e00720c */ /* 0x000fda0003f06300 */
[----:B------:R-:W-:Y:S05]  /*5da0*/  @!P0 EXIT ;  /* 0x000000000000894d */ /* 0x000fea0003800000 */
[----:B------:R-:W-:-:S13]  /*5db0*/  ISETP.NE.AND P0, PT, R39, RZ, PT ;  /* 0x000000ff2700720c */ /* 0x000fda0003f05270 */
[----:B------:R-:W-:Y:S05]  /*5dc0*/  @P0 BRA `(.L_x_531) ;  /* 0x0000002800b40947 */ /* 0x000fea0003800000 */
[----:B------:R-:W0:Y:S08]  /*5dd0*/  LDC.64 R2, c[0x0][0x380] ;  /* 0x0000e000ff027b82 */ /* 0x000e300000000a00 */
[----:B------:R-:W1:Y:S01]  /*5de0*/  LDC.64 R4, c[0x0][0x388] ;  /* 0x0000e200ff047b82 */ /* 0x000e620000000a00 */
[----:B0-----:R-:W-:-:S05]  /*5df0*/  IMAD.WIDE.U32 R2, RZ, 0x2400, R2 ;  /* 0x00002400ff027825 */ /* 0x001fca00078e0002 */
[----:B------:R0:W2:Y:S01]  /*5e00*/  LDG.E.CONSTANT R6, desc[UR8][R2.64] ;  /* 0x0000000802067981 */ /* 0x0000a2000c1e9900 */
[----:B-1----:R-:W-:-:S05]  /*5e10*/  IMAD.WIDE.U32 R4, RZ, 0x2400, R4 ;  /* 0x00002400ff047825 */ /* 0x002fca00078e0004 */
[----:B------:R1:W3:Y:S01]  /*5e20*/  LDG.E.CONSTANT R15, desc[UR8][R4.64] ;  /* 0x00000008040f7981 */ /* 0x0002e2000c1e9900 */
[----:B------:R-:W4:Y:S02]  /*5e30*/  S2R R0, SR_TID.X ;  /* 0x0000000000007919 */ /* 0x000f240000002100 */
[C---:B----4-:R-:W-:Y:S02]  /*5e40*/  LOP3.LUT R7, R0.reuse, 0x1f, RZ, 0xc0, !PT ;  /* 0x0000001f00077812 */ /* 0x050fe400078ec0ff */
[----:B------:R-:W-:-:S05]  /*5e50*/  LOP3.LUT R8, R0, 0x3e0, RZ, 0xc0, !PT ;  /* 0x000003e000087812 */ /* 0x000fca00078ec0ff */
[----:B------:R-:W-:-:S04]  /*5e60*/  IMAD R11, R8, 0x9, R7 ;  /* 0x00000009080b7824 */ /* 0x000fc800078e0207 */
[----:B------:R-:W-:-:S05]  /*5e70*/  VIADD R7, R11, 0x20 ;  /* 0x000000200b077836 */ /* 0x000fca0000000000 */
[----:B------:R-:W-:Y:S01]  /*5e80*/  ISETP.GE.AND P5, PT, R7, UR4, PT ;  /* 0x0000000407007c0c */ /* 0x000fe2000bfa6270 */
[C---:B------:R-:W-:Y:S02]  /*5e90*/  IMAD.SHL.U32 R7, R11.reuse, 0x4, RZ ;  /* 0x000000040b077824 */ /* 0x040fe400078e00ff */
[----:B------:R-:W-:-:S03]  /*5ea0*/  VIADD R8, R11, 0x40 ;  /* 0x000000400b087836 */ /* 0x000fc60000000000 */
[----:B0-----:R-:W-:Y:S02]  /*5eb0*/  IADD3 R2, P2, PT, R2, R7, RZ ;  /* 0x0000000702027210 */ /* 0x001fe40007f5e0ff */
[----:B-1----:R-:W-:Y:S01]  /*5ec0*/  IADD3 R4, P1, PT, R7, R4, RZ ;  /* 0x0000000407047210 */ /* 0x002fe20007f3e0ff */
[C---:B------:R-:W-:Y:S01]  /*5ed0*/  VIADD R7, R11.reuse, 0xc0 ;  /* 0x000000c00b077836 */ /* 0x040fe20000000000 */
[----:B------:R-:W-:Y:S01]  /*5ee0*/  ISETP.GE.AND P0, PT, R8, UR4, PT ;  /* 0x0000000408007c0c */ /* 0x000fe2000bf06270 */
[C---:B------:R-:W-:Y:S01]  /*5ef0*/  VIADD R8, R11.reuse, 0xa0 ;  /* 0x000000a00b087836 */ /* 0x040fe20000000000 */
[----:B------:R-:W-:Y:S01]  /*5f00*/  ISETP.GE.AND P6, PT, R11, UR4, PT ;  /* 0x000000040b007c0c */ /* 0x000fe2000bfc6270 */
[----:B------:R-:W-:Y:S01]  /*5f10*/  IMAD.X R5, RZ, RZ, R5, P1 ;  /* 0x000000ffff057224 */ /* 0x000fe200008e0605 */
[----:B------:R-:W-:Y:S01]  /*5f20*/  ISETP.GE.AND P1, PT, R7, UR4, PT ;  /* 0x0000000407007c0c */ /* 0x000fe2000bf26270 */
[C---:B------:R-:W-:Y:S02]  /*5f30*/  VIADD R9, R11.reuse, 0x60 ;  /* 0x000000600b097836 */ /* 0x040fe40000000000 */
[----:B------:R-:W-:-:S02]  /*5f40*/  VIADD R10, R11, 0x80 ;  /* 0x000000800b0a7836 */ /* 0x000fc40000000000 */
[----:B------:R-:W-:Y:S01]  /*5f50*/  IMAD.X R3, RZ, RZ, R3, P2 ;  /* 0x000000ffff037224 */ /* 0x000fe200010e0603 */
[----:B------:R-:W-:Y:S02]  /*5f60*/  ISETP.GE.AND P2, PT, R8, UR4, PT ;  /* 0x0000000408007c0c */ /* 0x000fe4000bf46270 */
[----:B------:R-:W-:Y:S01]  /*5f70*/  ISETP.GE.AND P4, PT, R9, UR4, PT ;  /* 0x0000000409007c0c */ /* 0x000fe2000bf86270 */
[C---:B------:R-:W-:Y:S01]  /*5f80*/  VIADD R9, R11.reuse, 0x100 ;  /* 0x000001000b097836 */ /* 0x040fe20000000000 */
[----:B------:R-:W-:Y:S01]  /*5f90*/  ISETP.GE.AND P3, PT, R10, UR4, PT ;  /* 0x000000040a007c0c */ /* 0x000fe2000bf66270 */
[----:B------:R-:W-:Y:S02]  /*5fa0*/  VIADD R10, R11, 0xe0 ;  /* 0x000000e00b0a7836 */ /* 0x000fe40000000000 */
[----:B--2---:R-:W-:Y:S02]  /*5fb0*/  IMAD.MOV.U32 R7, RZ, RZ, R6 ;  /* 0x000000ffff077224 */ /* 0x004fe400078e0006 */
[----:B------:R-:W2:Y:S02]  /*5fc0*/  @!P6 LDG.E.CONSTANT R6, desc[UR8][R2.64] ;  /* 0x000000080206e981 */ /* 0x000ea4000c1e9900 */
[----:B------:R-:W-:-:S02]  /*5fd0*/  IMAD.MOV.U32 R8, RZ, RZ, R7 ;  /* 0x000000ffff087224 */ /* 0x000fc400078e0007 */
[----:B---3--:R-:W-:Y:S02]  /*5fe0*/  IMAD.MOV.U32 R17, RZ, RZ, R15 ;  /* 0x000000ffff117224 */ /* 0x008fe400078e000f */
[----:B------:R-:W3:Y:S02]  /*5ff0*/  @!P6 LDG.E.CONSTANT R15, desc[UR8][R4.64] ;  /* 0x00000008040fe981 */ /* 0x000ee4000c1e9900 */
[----:B------:R-:W-:Y:S01]  /*6000*/  IMAD.MOV.U32 R19, RZ, RZ, R17 ;  /* 0x000000ffff137224 */ /* 0x000fe200078e0011 */
[----:B------:R-:W-:Y:S01]  /*6010*/  ISETP.GE.AND P6, PT, R10, UR4, PT ;  /* 0x000000040a007c0c */ /* 0x000fe2000bfc6270 */
[----:B------:R-:W4:Y:S04]  /*6020*/  @!P5 LDG.E.CONSTANT R8, desc[UR8][R2.64+0x80] ;  /* 0x000080080208d981 */ /* 0x000f28000c1e9900 */
[----:B------:R-:W5:Y:S01]  /*6030*/  @!P5 LDG.E.CONSTANT R19, desc[UR8][R4.64+0x80] ;  /* 0x000080080413d981 */ /* 0x000f62000c1e9900 */
[----:B------:R-:W-:Y:S01]  /*6040*/  ISETP.GE.AND P5, PT, R9, UR4, PT ;  /* 0x0000000409007c0c */ /* 0x000fe2000bfa6270 */
[----:B------:R-:W-:-:S02]  /*6050*/  IMAD.MOV.U32 R9, RZ, RZ, R7 ;  /* 0x000000ffff097224 */ /* 0x000fc400078e0007 */
[--C-:B------:R-:W-:Y:S02]  /*6060*/  IMAD.MOV.U32 R10, RZ, RZ, R7.reuse ;  /* 0x000000ffff0a7224 */ /* 0x100fe400078e0007 */
[--C-:B------:R-:W-:Y:S02]  /*6070*/  IMAD.MOV.U32 R11, RZ, RZ, R7.reuse ;  /* 0x000000ffff0b7224 */ /* 0x100fe400078e0007 */
[--C-:B------:R-:W-:Y:S01]  /*6080*/  IMAD.MOV.U32 R12, RZ, RZ, R7.reuse ;  /* 0x000000ffff0c7224 */ /* 0x100fe200078e0007 */
[----:B------:R-:W3:Y:S01]  /*6090*/  @!P0 LDG.E.CONSTANT R9, desc[UR8][R2.64+0x100] ;  /* 0x0001000802098981 */ /* 0x000ee2000c1e9900 */
[--C-:B------:R-:W-:Y:S02]  /*60a0*/  IMAD.MOV.U32 R13, RZ, RZ, R7.reuse ;  /* 0x000000ffff0d7224 */ /* 0x100fe400078e0007 */
[----:B------:R-:W-:Y:S01]  /*60b0*/  IMAD.MOV.U32 R14, RZ, RZ, R7 ;  /* 0x000000ffff0e7224 */ /* 0x000fe200078e0007 */
[----:B------:R-:W5:Y:S04]  /*60c0*/  @!P4 LDG.E.CONSTANT R10, desc[UR8][R2.64+0x180] ;  /* 0x00018008020ac981 */ /* 0x000f68000c1e9900 */
[----:B------:R-:W5:Y:S04]  /*60d0*/  @!P3 LDG.E.CONSTANT R11, desc[UR8][R2.64+0x200] ;  /* 0x00020008020bb981 */ /* 0x000f68000c1e9900 */
[----:B------:R-:W5:Y:S04]  /*60e0*/  @!P2 LDG.E.CONSTANT R12, desc[UR8][R2.64+0x280] ;  /* 0x00028008020ca981 */ /* 0x000f68000c1e9900 */
[----:B------:R-:W5:Y:S04]  /*60f0*/  @!P1 LDG.E.CONSTANT R13, desc[UR8][R2.64+0x300] ;  /* 0x00030008020d9981 */ /* 0x000f68000c1e9900 */
[----:B------:R-:W5:Y:S04]  /*6100*/  @!P6 LDG.E.CONSTANT R14, desc[UR8][R2.64+0x380] ;  /* 0x00038008020ee981 */ /* 0x000f68000c1e9900 */
[----:B------:R0:W5:Y:S01]  /*6110*/  @!P5 LDG.E.CONSTANT R7, desc[UR8][R2.64+0x400] ;  /* 0x000400080207d981 */ /* 0x000162000c1e9900 */
[----:B------:R-:W-:-:S02]  /*6120*/  IMAD.MOV.U32 R20, RZ, RZ, R17 ;  /* 0x000000ffff147224 */ /* 0x000fc400078e0011 */
[--C-:B------:R-:W-:Y:S02]  /*6130*/  IMAD.MOV.U32 R21, RZ, RZ, R17.reuse ;  /* 0x000000ffff157224 */ /* 0x100fe400078e0011 */
[--C-:B------:R-:W-:Y:S02]  /*6140*/  IMAD.MOV.U32 R22, RZ, RZ, R17.reuse ;  /* 0x000000ffff167224 */ /* 0x100fe400078e0011 */
[--C-:B------:R-:W-:Y:S01]  /*6150*/  IMAD.MOV.U32 R23, RZ, RZ, R17.reuse ;  /* 0x000000ffff177224 */ /* 0x100fe200078e0011 */
[----:B------:R-:W5:Y:S01]  /*6160*/  @!P0 LDG.E.CONSTANT R20, desc[UR8][R4.64+0x100] ;  /* 0x0001000804148981 */ /* 0x000f62000c1e9900 */
        /* <DEDUP_REMOVED lines=8> */
[----:B0-----:R-:W0:Y:S01]  /*61f0*/  S2R R2, SR_LANEID ;  /* 0x0000000000027919 */ /* 0x001e220000000000 */
[----:B------:R-:W1:Y:S01]  /*6200*/  S2UR UR5, SR_CgaCtaId ;  /* 0x00000000000579c3 */ /* 0x000e620000008800 */
[----:B------:R-:W-:Y:S01]  /*6210*/  SHF.R.U32.HI R3, RZ, 0x5, R0 ;  /* 0x00000005ff037819 */ /* 0x000fe20000011600 */
[----:B------:R-:W-:-:S02]  /*6220*/  UMOV UR4, 0x400 ;  /* 0x0000040000047882 */ /* 0x000fc40000000000 */
[----:B-1----:R-:W-:Y:S02]  /*6230*/  ULEA UR4, UR5, UR4, 0x18 ;  /* 0x0000000405047291 */ /* 0x002fe4000f8ec0ff */
[----:B0-----:R-:W-:-:S05]  /*6240*/  IMAD R3, R3, 0x120, R2 ;  /* 0x0000012003037824 */ /* 0x001fca00078e0202 */
[----:B------:R-:W-:-:S05]  /*6250*/  LEA R28, R3, UR4, 0x2 ;  /* 0x00000004031c7c11 */ /* 0x000fca000f8e10ff */
[----:B------:R-:W-:Y:S01]  /*6260*/  IMAD R31, R2, 0x20, R28 ;  /* 0x00000020021f7824 */ /* 0x000fe200078e021c */
[C---:B------:R-:W-:Y:S02]  /*6270*/  LEA R32, R0.reuse, UR4, 0x2 ;  /* 0x0000000400207c11 */ /* 0x040fe4000f8e10ff */
[----:B------:R-:W-:Y:S01]  /*6280*/  ISETP.NE.AND P5, PT, R0, RZ, PT ;  /* 0x000000ff0000720c */ /* 0x000fe20003fa5270 */
[----:B------:R-:W-:Y:S01]  /*6290*/  IMAD.MOV.U32 R47, RZ, RZ, RZ ;  /* 0x000000ffff2f7224 */ /* 0x000fe200078e00ff */
[----:B--2---:R-:W-:Y:S04]  /*62a0*/  STS [R28], R6 ;  /* 0x000000061c007388 */ /* 0x004fe80000000800 */
[----:B----4-:R-:W-:Y:S04]  /*62b0*/  STS [R28+0x80], R8 ;  /* 0x000080081c007388 */ /* 0x010fe80000000800 */
[----:B---3--:R-:W-:Y:S04]  /*62c0*/  STS [R28+0x100], R9 ;  /* 0x000100091c007388 */ /* 0x008fe80000000800 */
[----:B-----5:R-:W-:Y:S04]  /*62d0*/  STS [R28+0x180], R10 ;  /* 0x0001800a1c007388 */ /* 0x020fe80000000800 */
[----:B------:R-:W-:Y:S04]  /*62e0*/  STS [R28+0x200], R11 ;  /* 0x0002000b1c007388 */ /* 0x000fe80000000800 */
[----:B------:R-:W-:Y:S04]  /*62f0*/  STS [R28+0x280], R12 ;  /* 0x0002800c1c007388 */ /* 0x000fe80000000800 */
[----:B------:R-:W-:Y:S04]  /*6300*/  STS [R28+0x300], R13 ;  /* 0x0003000d1c007388 */ /* 0x000fe80000000800 */
[----:B------:R-:W-:Y:S04]  /*6310*/  STS [R28+0x380], R14 ;  /* 0x0003800e1c007388 */ /* 0x000fe80000000800 */
[----:B------:R-:W-:Y:S01]  /*6320*/  STS [R28+0x400], R7 ;  /* 0x000400071c007388 */ /* 0x000fe20000000800 */
[----:B------:R-:W-:-:S03]  /*6330*/  NOP ;  /* 0x0000000000007918 */ /* 0x000fc60000000000 */
[----:B------:R-:W0:Y:S04]  /*6340*/  LDS R27, [R31+0x20] ;  /* 0x000020001f1b7984 */ /* 0x000e280000000800 */
[----:B------:R-:W-:Y:S04]  /*6350*/  LDS R2, [R31] ;  /* 0x000000001f027984 */ /* 0x000fe80000000800 */
[----:B------:R-:W1:Y:S04]  /*6360*/  LDS R4, [R31+0x4] ;  /* 0x000004001f047984 */ /* 0x000e680000000800 */
[----:B------:R-:W-:Y:S04]  /*6370*/  LDS R6, [R31+0x8] ;  /* 0x000008001f067984 */ /* 0x000fe80000000800 */
[----:B------:R-:W-:Y:S04]  /*6380*/  LDS R8, [R31+0xc] ;  /* 0x00000c001f087984 */ /* 0x000fe80000000800 */
[----:B------:R-:W-:Y:S04]  /*6390*/  LDS R10, [R31+0x10] ;  /* 0x000010001f0a7984 */ /* 0x000fe80000000800 */
[----:B------:R-:W-:Y:S04]  /*63a0*/  LDS R12, [R31+0x14] ;  /* 0x000014001f0c7984 */ /* 0x000fe80000000800 */
[----:B------:R-:W-:Y:S04]  /*63b0*/  LDS R14, [R31+0x18] ;  /* 0x000018001f0e7984 */ /* 0x000fe80000000800 */
[----:B------:R-:W-:Y:S01]  /*63c0*/  LDS R16, [R31+0x1c] ;  /* 0x00001c001f107984 */ /* 0x000fe20000000800 */
[----:B------:R-:W-:Y:S06]  /*63d0*/  BAR.SYNC.DEFER_BLOCKING 0x0 ;  /* 0x0000000000007b1d */ /* 0x000fec0000010000 */
[----:B------:R-:W-:Y:S04]  /*63e0*/  STS [R28], R15 ;  /* 0x0000000f1c007388 */ /* 0x000fe80000000800 */
[----:B------:R-:W-:Y:S04]  /*63f0*/  STS [R28+0x80], R19 ;  /* 0x000080131c007388 */ /* 0x000fe80000000800 */
[----:B------:R-:W-:Y:S04]  /*6400*/  STS [R28+0x100], R20 ;  /* 0x000100141c007388 */ /* 0x000fe80000000800 */
[----:B------:R2:W-:Y:S04]  /*6410*/  STS [R28+0x180], R21 ;  /* 0x000180151c007388 */ /* 0x0005e80000000800 */
[----:B------:R-:W-:Y:S04]  /*6420*/  STS [R28+0x200], R22 ;  /* 0x000200161c007388 */ /* 0x000fe80000000800 */
[----:B------:R3:W-:Y:S04]  /*6430*/  STS [R28+0x280], R23 ;  /* 0x000280171c007388 */ /* 0x0007e80000000800 */
[----:B------:R-:W-:Y:S04]  /*6440*/  STS [R28+0x300], R24 ;  /* 0x000300181c007388 */ /* 0x000fe80000000800 */
[----:B------:R4:W-:Y:S04]  /*6450*/  STS [R28+0x380], R25 ;  /* 0x000380191c007388 */ /* 0x0009e80000000800 */
[----:B------:R-:W-:Y:S01]  /*6460*/  STS [R28+0x400], R17 ;  /* 0x000400111c007388 */ /* 0x000fe20000000800 */
[----:B------:R-:W-:-:S03]  /*6470*/  NOP ;  /* 0x0000000000007918 */ /* 0x000fc60000000000 */
[----:B------:R-:W5:Y:S04]  /*6480*/  LDS R3, [R31] ;  /* 0x000000001f037984 */ /* 0x000f680000000800 */
[----:B------:R-:W5:Y:S04]  /*6490*/  LDS R5, [R31+0x4] ;  /* 0x000004001f057984 */ /* 0x000f680000000800 */
[----:B------:R-:W5:Y:S04]  /*64a0*/  LDS R7, [R31+0x8] ;  /* 0x000008001f077984 */ /* 0x000f680000000800 */
[----:B------:R-:W-:Y:S04]  /*64b0*/  LDS R9, [R31+0xc] ;  /* 0x00000c001f097984 */ /* 0x000fe80000000800 */
[----:B------:R-:W-:Y:S04]  /*64c0*/  LDS R11, [R31+0x10] ;  /* 0x000010001f0b7984 */ /* 0x000fe80000000800 */
[----:B------:R-:W-:Y:S04]  /*64d0*/  LDS R13, [R31+0x14] ;  /* 0x000014001f0d7984 */ /* 0x000fe80000000800 */
[----:B------:R-:W-:Y:S04]  /*64e0*/  LDS R15, [R31+0x18] ;  /* 0x000018001f0f7984 */ /* 0x000fe80000000800 */
[----:B------:R-:W-:Y:S04]  /*64f0*/  LDS R17, [R31+0x1c] ;  /* 0x00001c001f117984 */ /* 0x000fe80000000800 */
[----:B------:R-:W-:Y:S01]  /*6500*/  LDS R19, [R31+0x20] ;  /* 0x000020001f137984 */ /* 0x000fe20000000800 */
[----:B------:R-:W-:Y:S06]  /*6510*/  BAR.SYNC.DEFER_BLOCKING 0x0 ;  /* 0x0000000000007b1d */ /* 0x000fec0000010000 */
[----:B0-----:R-:W-:Y:S02]  /*6520*/  STS [R32+0x4d8], R27 ;  /* 0x0004d81b20007388 */ /* 0x001fe40000000800 */
[----:B------:R-:W-:Y:S01]  /*6530*/  BAR.SYNC.DEFER_BLOCKING 0x0 ;  /* 0x0000000000007b1d */ /* 0x000fe20000010000 */
[----:B--2---:R-:W-:-:S04]  /*6540*/  IMAD R21, R0, 0x9, RZ ;  /* 0x0000000900157824 */ /* 0x004fc800078e02ff */
[C---:B---3--:R-:W-:Y:S01]  /*6550*/  VIADD R23, R21.reuse, 0x1 ;  /* 0x0000000115177836 */ /* 0x048fe20000000000 */
[----:B------:R-:W0:Y:S04]  /*6560*/  @P5 LDS R18, [R32+0x4d4] ;  /* 0x0004d40020125984 */ /* 0x000e280000000800 */
[----:B------:R-:W-:Y:S02]  /*6570*/  ISETP.EQ.U32.AND P0, PT, R26, R23, PT ;  /* 0x000000171a00720c */ /* 0x000fe40003f02070 */
[----:B-1----:R-:W-:Y:S01]  /*6580*/  ISETP.NE.AND P6, PT, R2, R4, PT ;  /* 0x000000040200720c */ /* 0x002fe20003fc5270 */
[----:B----4-:R-:W-:-:S03]  /*6590*/  VIADD R25, R21, 0x2 ;  /* 0x0000000215197836 */ /* 0x010fc60000000000 */
[----:B------:R-:W-:Y:S02]  /*65a0*/  ISETP.EQ.OR.EX P0, PT, R30, RZ, P6, P0 ;  /* 0x000000ff1e00720c */ /* 0x000fe40003702700 */
[----:B------:R-:W-:Y:S02]  /*65b0*/  ISETP.EQ.U32.AND P1, PT, R26, R25, PT ;  /* 0x000000191a00720c */ /* 0x000fe40003f22070 */
[----:B-----5:R-:W-:Y:S02]  /*65c0*/  SEL R20, R3, RZ, !P0 ;  /* 0x000000ff03147207 */ /* 0x020fe40004000000 */
[----:B------:R-:W-:Y:S01]  /*65d0*/  ISETP.NE.AND P6, PT, R4, R6, PT ;  /* 0x000000060400720c */ /* 0x000fe20003fc5270 */
[----:B------:R-:W-:Y:S02]  /*65e0*/  VIADD R29, R21, 0x3 ;  /* 0x00000003151d7836 */ /* 0x000fe40000000000 */
[----:B------:R-:W-:Y:S01]  /*65f0*/  IMAD.IADD R20, R5, 0x1, R20 ;  /* 0x0000000105147824 */ /* 0x000fe200078e0214 */
[----:B------:R-:W-:-:S02]  /*6600*/  ISETP.EQ.OR.EX P1, PT, R30, RZ, P6, P1 ;  /* 0x000000ff1e00720c */ /* 0x000fc40003722710 */
[----:B------:R-:W-:Y:S01]  /*6610*/  ISETP.NE.U32.AND P4, PT, R26, R21, PT ;  /* 0x000000151a00720c */ /* 0x000fe20003f85070 */
[----:B------:R-:W-:Y:S01]  /*6620*/  VIADD R23, R21, 0x4 ;  /* 0x0000000415177836 */ /* 0x000fe20000000000 */
[----:B------:R-:W-:Y:S01]  /*6630*/  SEL R20, R20, RZ, !P1 ;  /* 0x000000ff14147207 */ /* 0x000fe20004800000 */
[----:B------:R-:W-:Y:S01]  /*6640*/  IMAD.MOV.U32 R25, RZ, RZ, 0x1 ;  /* 0x00000001ff197424 */ /* 0x000fe200078e00ff */
[----:B------:R-:W-:Y:S02]  /*6650*/  ISETP.NE.AND.EX P4, PT, R30, RZ, PT, P4 ;  /* 0x000000ff1e00720c */ /* 0x000fe40003f85340 */
[----:B------:R-:W-:Y:S02]  /*6660*/  ISETP.EQ.U32.AND P2, PT, R26, R29, PT ;  /* 0x0000001d1a00720c */ /* 0x000fe40003f42070 */
[----:B------:R-:W-:Y:S01]  /*6670*/  ISETP.NE.AND P6, PT, R6, R8, PT ;  /* 0x000000080600720c */ /* 0x000fe20003fc5270 */
[----:B------:R-:W-:Y:S01]  /*6680*/  IMAD.IADD R20, R7, 0x1, R20 ;  /* 0x0000000107147824 */ /* 0x000fe200078e0214 */
[----:B------:R-:W-:-:S02]  /*6690*/  SEL R0, RZ, 0x1, P4 ;  /* 0x00000001ff007807 */ /* 0x000fc40002000000 */
[----:B------:R-:W-:Y:S02]  /*66a0*/  SEL R47, R47, RZ, P4 ;  /* 0x000000ff2f2f7207 */ /* 0x000fe40002000000 */
[----:B------:R-:W-:Y:S02]  /*66b0*/  ISETP.EQ.OR.EX P2, PT, R30, RZ, P6, P2 ;  /* 0x000000ff1e00720c */ /* 0x000fe40003742720 */
[----:B0-----:R-:W-:-:S04]  /*66c0*/  @P5 ISETP.NE.AND P3, PT, R18, R2, PT ;  /* 0x000000021200520c */ /* 0x001fc80003f65270 */
[----:B------:R-:W-:Y:S02]  /*66d0*/  @P5 SEL R25, RZ, 0x1, !P3 ;  /* 0x00000001ff195807 */ /* 0x000fe40005800000 */
[----:B------:R-:W-:Y:S01]  /*66e0*/  ISETP.EQ.U32.AND P3, PT, R26, R23, PT ;  /* 0x000000171a00720c */ /* 0x000fe20003f62070 */
[----:B------:R-:W-:Y:S01]  /*66f0*/  VIADD R23, R21, 0x7 ;  /* 0x0000000715177836 */ /* 0x000fe20000000000 */
[----:B------:R-:W-:Y:S02]  /*6700*/  @P5 SEL R0, R0, R25, !P4 ;  /* 0x0000001900005207 */ /* 0x000fe40006000000 */
[----:B------:R-:W-:Y:S02]  /*6710*/  SEL R47, R47, RZ, P5 ;  /* 0x000000ff2f2f7207 */ /* 0x000fe40002800000 */
[----:B------:R-:W-:Y:S01]  /*6720*/  ISETP.EQ.U32.AND P4, PT, R26, R23, PT ;  /* 0x000000171a00720c */ /* 0x000fe20003f82070 */
[----:B------:R-:W-:Y:S01]  /*6730*/  VIADD R23, R21, 0x8 ;  /* 0x0000000815177836 */ /* 0x000fe20000000000 */
[----:B------:R-:W-:-:S02]  /*6740*/  SEL R20, R20, RZ, !P2 ;  /* 0x000000ff14147207 */ /* 0x000fc40005000000 */
[----:B------:R-:W-:Y:S02]  /*6750*/  ISETP.NE.AND P5, PT, R8, R10, PT ;  /* 0x0000000a0800720c */ /* 0x000fe40003fa5270 */
[----:B------:R-:W-:Y:S01]  /*6760*/  ISETP.NE.AND P6, PT, R14, R16, PT ;  /* 0x000000100e00720c */ /* 0x000fe20003fc5270 */
[----:B------:R-:W-:Y:S01]  /*6770*/  IMAD.IADD R20, R9, 0x1, R20 ;  /* 0x0000000109147824 */ /* 0x000fe200078e0214 */
[----:B------:R-:W-:Y:S02]  /*6780*/  ISETP.EQ.OR.EX P3, PT, R30, RZ, P5, P3 ;  /* 0x000000ff1e00720c */ /* 0x000fe40002f62730 */
[----:B------:R-:W-:Y:S01]  /*6790*/  ISETP.EQ.U32.AND P5, PT, R26, R23, PT ;  /* 0x000000171a00720c */ /* 0x000fe20003fa2070 */
[----:B------:R-:W-:Y:S01]  /*67a0*/  VIADD R23, R21, 0x5 ;  /* 0x0000000515177836 */ /* 0x000fe20000000000 */
[----:B------:R-:W-:Y:S02]  /*67b0*/  ISETP.EQ.OR.EX P4, PT, R30, RZ, P6, P4 ;  /* 0x000000ff1e00720c */ /* 0x000fe40003782740 */
[----:B------:R-:W-:-:S02]  /*67c0*/  ISETP.NE.AND P6, PT, R16, R27, PT ;  /* 0x0000001b1000720c */ /* 0x000fc40003fc5270 */
[----:B------:R-:W-:Y:S02]  /*67d0*/  SEL R20, R20, RZ, !P3 ;  /* 0x000000ff14147207 */ /* 0x000fe40005800000 */
[----:B------:R-:W-:Y:S02]  /*67e0*/  P2R R22, PR, RZ, 0x4 ;  /* 0x00000004ff167803 */ /* 0x000fe40000000000 */
[----:B------:R-:W-:Y:S02]  /*67f0*/  ISETP.EQ.OR.EX P5, PT, R30, RZ, P6, P5 ;  /* 0x000000ff1e00720c */ /* 0x000fe400037a2750 */
[----:B------:R-:W-:Y:S02]  /*6800*/  ISETP.EQ.U32.AND P6, PT, R26, R23, PT ;  /* 0x000000171a00720c */ /* 0x000fe40003fc2070 */
[----:B------:R-:W-:Y:S01]  /*6810*/  ISETP.NE.AND P2, PT, R10, R12, PT ;  /* 0x0000000c0a00720c */ /* 0x000fe20003f45270 */
[----:B------:R-:W-:Y:S01]  /*6820*/  IMAD.IADD R20, R11, 0x1, R20 ;  /* 0x000000010b147824 */ /* 0x000fe200078e0214 */
[----:B------:R-:W-:-:S02]  /*6830*/  SEL R25, RZ, 0x1, !P0 ;  /* 0x00000001ff197807 */ /* 0x000fc40004000000 */
[----:B------:R-:W-:-:S04]  /*6840*/  ISETP.EQ.OR.EX P6, PT, R30, RZ, P2, P6 ;  /* 0x000000ff1e00720c */ /* 0x000fc800017c2760 */
[----:B------:R-:W-:Y:S02]  /*6850*/  SEL R23, RZ, 0x1, !P6 ;  /* 0x00000001ff177807 */ /* 0x000fe40007000000 */
[----:B------:R-:W-:Y:S02]  /*6860*/  SEL R20, R20, RZ, !P6 ;  /* 0x000000ff14147207 */ /* 0x000fe40007000000 */
[----:B------:R-:W-:Y:S02]  /*6870*/  IADD3 R25, P6, PT, R25, R0, RZ ;  /* 0x0000000019197210 */ /* 0x000fe40007fde0ff */
[----:B------:R-:W-:Y:S01]  /*6880*/  SEL R32, RZ, 0x1, !P1 ;  /* 0x00000001ff207807 */ /* 0x000fe20004800000 */
[----:B------:R-:W-:Y:S02]  /*6890*/  VIADD R21, R21, 0x6 ;  /* 0x0000000615157836 */ /* 0x000fe40000000000 */
[----:B------:R-:W-:Y:S01]  /*68a0*/  IMAD.X R31, RZ, RZ, R47, P6 ;  /* 0x000000ffff1f7224 */ /* 0x000fe200030e062f */
[----:B------:R-:W-:-:S02]  /*68b0*/  IADD3 R32, P6, PT, R25, R32, RZ ;  /* 0x0000002019207210 */ /* 0x000fc40007fde0ff */
[----:B------:R-:W-:-:S03]  /*68c0*/  ISETP.NE.AND P2, PT, R12, R14, PT ;  /* 0x0000000e0c00720c */ /* 0x000fc60003f45270 */
[----:B------:R-:W-:Y:S01]  /*68d0*/  IMAD.X R33, RZ, RZ, R31, P6 ;  /* 0x000000ffff217224 */ /* 0x000fe200030e061f */
[----:B------:R-:W-:Y:S01]  /*68e0*/  ISETP.EQ.U32.AND P6, PT, R26, R21, PT ;  /* 0x000000151a00720c */ /* 0x000fe20003fc2070 */
[----:B------:R-:W-:-:S03]  /*68f0*/  IMAD.IADD R20, R13, 0x1, R20 ;  /* 0x000000010d147824 */ /* 0x000fc600078e0214 */
[----:B------:R-:W-:-:S04]  /*6900*/  ISETP.EQ.OR.EX P6, PT, R30, RZ, P2, P6 ;  /* 0x000000ff1e00720c */ /* 0x000fc800017c2760 */
[----:B------:R-:W-:Y:S02]  /*6910*/  SEL R20, R20, RZ, !P6 ;  /* 0x000000ff14147207 */ /* 0x000fe40007000000 */
[----:B------:R-:W-:-:S03]  /*6920*/  ISETP.NE.AND P2, PT, R22, RZ, PT ;  /* 0x000000ff1600720c */ /* 0x000fc60003f45270 */
[----:B------:R-:W-:Y:S01]  /*6930*/  IMAD.IADD R20, R15, 0x1, R20 ;  /* 0x000000010f147824 */ /* 0x000fe200078e0214 */
[----:B------:R-:W-:Y:S02]  /*6940*/  SEL R25, RZ, 0x1, !P2 ;  /* 0x00000001ff197807 */ /* 0x000fe40005000000 */
[----:B------:R-:W-:Y:S02]  /*6950*/  SEL R21, RZ, 0x1, !P6 ;  /* 0x00000001ff157807 */ /* 0x000fe40007000000 */
[----:B------:R-:W-:Y:S02]  /*6960*/  SEL R20, R20, RZ, !P4 ;  /* 0x000000ff14147207 */ /* 0x000fe40006000000 */
[----:B------:R-:W-:Y:S02]  /*6970*/  IADD3 R34, P6, PT, R32, R25, RZ ;  /* 0x0000001920227210 */ /* 0x000fe40007fde0ff */
[----:B------:R-:W-:Y:S01]  /*6980*/  SEL R25, RZ, 0x1, !P3 ;  /* 0x00000001ff197807 */ /* 0x000fe20005800000 */
[----:B------:R-:W-:-:S02]  /*6990*/  IMAD.IADD R20, R17, 0x1, R20 ;  /* 0x0000000111147824 */ /* 0x000fc400078e0214 */
[----:B------:R-:W-:Y:S01]  /*69a0*/  IMAD.X R35, RZ, RZ, R33, P6 ;  /* 0x000000ffff237224 */ /* 0x000fe200030e0621 */
[----:B------:R-:W-:Y:S02]  /*69b0*/  IADD3 R36, P6, PT, R34, R25, RZ ;  /* 0x0000001922247210 */ /* 0x000fe40007fde0ff */
[----:B------:R-:W-:-:S03]  /*69c0*/  SEL R20, R20, RZ, !P5 ;  /* 0x000000ff14147207 */ /* 0x000fc60006800000 */
[----:B------:R-:W-:Y:S01]  /*69d0*/  IMAD.X R37, RZ, RZ, R35, P6 ;  /* 0x000000ffff257224 */ /* 0x000fe200030e0623 */
[----:B------:R-:W-:Y:S01]  /*69e0*/  IADD3 R38, P6, PT, R36, R23, RZ ;  /* 0x0000001724267210 */ /* 0x000fe20007fde0ff */
[----:B------:R-:W-:Y:S01]  /*69f0*/  IMAD.IADD R20, R19, 0x1, R20 ;  /* 0x0000000113147824 */ /* 0x000fe200078e0214 */
[----:B------:R-:W-:-:S03]  /*6a00*/  SEL R23, RZ, 0x1, !P4 ;  /* 0x00000001ff177807 */ /* 0x000fc60006000000 */
[----:B------:R-:W-:Y:S01]  /*6a10*/  IMAD.X R39, RZ, RZ, R37, P6 ;  /* 0x000000ffff277224 */ /* 0x000fe200030e0625 */
[----:B------:R-:W-:Y:S01]  /*6a20*/  IADD3 R40, P6, PT, R38, R21, RZ ;  /* 0x0000001526287210 */ /* 0x000fe20007fde0ff */
[----:B------:R-:W0:Y:S01]  /*6a30*/  SHFL.UP PT, R19, R20, 0x1, RZ ;  /* 0x0420000014137989 */ /* 0x000e2200000e00ff */
[----:B------:R-:W-:Y:S02]  /*6a40*/  SEL R21, RZ, 0x1, !P5 ;  /* 0x00000001ff157807 */ /* 0x000fe40006800000 */
[----:B------:R-:W-:Y:S01]  /*6a50*/  IADD3 R42, P5, PT, R40, R23, RZ ;  /* 0x00000017282a7210 */ /* 0x000fe20007fbe0ff */
[----:B------:R-:W-:-:S04]  /*6a60*/  IMAD.X R41, RZ, RZ, R39, P6 ;  /* 0x000000ffff297224 */ /* 0x000fc800030e0627 */
[----:B------:R-:W-:Y:S01]  /*6a70*/  IMAD.X R43, RZ, RZ, R41, P5 ;  /* 0x000000ffff2b7224 */ /* 0x000fe200028e0629 */
[----:B------:R-:W-:-:S05]  /*6a80*/  IADD3 R24, P5, PT, R42, R21, RZ ;  /* 0x000000152a187210 */ /* 0x000fca0007fbe0ff */
[----:B------:R-:W-:Y:S01]  /*6a90*/  IMAD.X R25, RZ, RZ, R43, P5 ;  /* 0x000000ffff197224 */ /* 0x000fe200028e062b */
[----:B------:R-:W-:-:S04]  /*6aa0*/  ISETP.NE.U32.AND P5, PT, R24, RZ, PT ;  /* 0x000000ff1800720c */ /* 0x000fc80003fa5070 */
[----:B------:R-:W-:-:S04]  /*6ab0*/  ISETP.NE.AND.EX P5, PT, R25, RZ, PT, P5 ;  /* 0x000000ff1900720c */ /* 0x000fc80003fa5350 */
[----:B0-----:R-:W-:Y:S02]  /*6ac0*/  SEL R23, R19, RZ, !P5 ;  /* 0x000000ff13177207 */ /* 0x001fe40006800000 */
[----:B------:R-:W0:Y:S01]  /*6ad0*/  S2R R19, SR_LANEID ;  /* 0x0000000000137919 */ /* 0x000e220000000000 */
[----:B------:R-:W1:Y:S04]  /*6ae0*/  SHFL.UP PT, R21, R24, 0x1, RZ ;  /* 0x0420000018157989 */ /* 0x000e6800000e00ff */
[----:B------:R-:W2:Y:S01]  /*6af0*/  SHFL.UP PT, R22, R25, 0x1, RZ ;  /* 0x0420000019167989 */ /* 0x000ea200000e00ff */
[----:B0-----:R-:W-:-:S04]  /*6b00*/  ISETP.GE.AND P5, PT, R19, 0x1, PT ;  /* 0x000000011300780c */ /* 0x001fc80003fa6270 */
[----:B------:R-:W-:-:S05]  /*6b10*/  SEL R23, R23, RZ, P5 ;  /* 0x000000ff17177207 */ /* 0x000fca0002800000 */
[----:B------:R-:W-:-:S05]  /*6b20*/  IMAD.IADD R23, R20, 0x1, R23 ;  /* 0x0000000114177824 */ /* 0x000fca00078e0217 */
[----:B------:R-:W0:Y:S01]  /*6b30*/  SHFL.UP PT, R20, R23, 0x2, RZ ;  /* 0x0440000017147989 */ /* 0x000e2200000e00ff */
[----:B-1----:R-:W-:Y:S02]  /*6b40*/  SEL R21, R21, RZ, P5 ;  /* 0x000000ff15157207 */ /* 0x002fe40002800000 */
[----:B--2---:R-:W-:Y:S02]  /*6b50*/  SEL R22, R22, RZ, P5 ;  /* 0x000000ff16167207 */ /* 0x004fe40002800000 */
[----:B------:R-:W-:-:S05]  /*6b60*/  IADD3 R29, P5, PT, R21, R24, RZ ;  /* 0x00000018151d7210 */ /* 0x000fca0007fbe0ff */
[----:B------:R-:W-:Y:S01]  /*6b70*/  IMAD.X R28, R22, 0x1, R25, P5 ;  /* 0x00000001161c7824 */ /* 0x000fe200028e0619 */
[----:B------:R-:W-:-:S04]  /*6b80*/  ISETP.NE.U32.AND P5, PT, R29, RZ, PT ;  /* 0x000000ff1d00720c */ /* 0x000fc80003fa5070 */
[----:B------:R-:W-:Y:S01]  /*6b90*/  ISETP.NE.AND.EX P5, PT, R28, RZ, PT, P5 ;  /* 0x000000ff1c00720c */ /* 0x000fe20003fa5350 */
[----:B------:R-:W1:Y:S03]  /*6ba0*/  SHFL.UP PT, R21, R28, 0x2, RZ ;  /* 0x044000001c157989 */ /* 0x000e6600000e00ff */
[----:B0-----:R-:W-:Y:S02]  /*6bb0*/  SEL R22, R20, RZ, !P5 ;  /* 0x000000ff14167207 */ /* 0x001fe40006800000 */
[----:B------:R-:W0:Y:S01]  /*6bc0*/  SHFL.UP PT, R20, R29, 0x2, RZ ;  /* 0x044000001d147989 */ /* 0x000e2200000e00ff */
[----:B------:R-:W-:-:S04]  /*6bd0*/  ISETP.GE.AND P5, PT, R19, 0x2, PT ;  /* 0x000000021300780c */ /* 0x000fc80003fa6270 */
[----:B------:R-:W-:-:S05]  /*6be0*/  SEL R22, R22, RZ, P5 ;  /* 0x000000ff16167207 */ /* 0x000fca0002800000 */
[----:B------:R-:W-:Y:S01]  /*6bf0*/  IMAD.IADD R22, R23, 0x1, R22 ;  /* 0x0000000117167824 */ /* 0x000fe200078e0216 */
[----:B-1----:R-:W-:Y:S02]  /*6c00*/  SEL R21, R21, RZ, P5 ;  /* 0x000000ff15157207 */ /* 0x002fe40002800000 */
        /* <DEDUP_REMOVED lines=32> */
[----:B------:R-:W1:Y:S01]  /*6e10*/  SHFL.UP PT, R21, R24, 0x10, RZ ;  /* 0x0600000018157989 */ /* 0x000e6200000e00ff */
[----:B------:R-:W2:Y:S02]  /*6e20*/  S2R R44, SR_TID.X ;  /* 0x00000000002c7919 */ /* 0x000ea40000002100 */
[----:B0-----:R-:W-:Y:S02]  /*6e30*/  SEL R23, R20, RZ, !P5 ;  /* 0x000000ff14177207 */ /* 0x001fe40006800000 */
[----:B------:R-:W0:Y:S01]  /*6e40*/  SHFL.UP PT, R20, R25, 0x10, RZ ;  /* 0x0600000019147989 */ /* 0x000e2200000e00ff */
[----:B------:R-:W-:-:S04]  /*6e50*/  ISETP.GE.AND P5, PT, R19, 0x10, PT ;  /* 0x000000101300780c */ /* 0x000fc80003fa6270 */
[----:B------:R-:W-:Y:S02]  /*6e60*/  SEL R23, R23, RZ, P5 ;  /* 0x000000ff17177207 */ /* 0x000fe40002800000 */
[----:B-1----:R-:W-:-:S03]  /*6e70*/  SEL R21, R21, RZ, P5 ;  /* 0x000000ff15157207 */ /* 0x002fc60002800000 */
[----:B------:R-:W-:Y:S01]  /*6e80*/  IMAD.IADD R45, R22, 0x1, R23 ;  /* 0x00000001162d7824 */ /* 0x000fe200078e0217 */
[----:B0-----:R-:W-:Y:S02]  /*6e90*/  SEL R20, R20, RZ, P5 ;  /* 0x000000ff14147207 */ /* 0x001fe40002800000 */
[----:B------:R-:W-:Y:S02]  /*6ea0*/  ISETP.NE.AND P5, PT, R19, 0x1f, PT ;  /* 0x0000001f1300780c */ /* 0x000fe40003fa5270 */
[----:B------:R-:W-:Y:S02]  /*6eb0*/  IADD3 R20, P6, PT, R20, R25, RZ ;  /* 0x0000001914147210 */ /* 0x000fe40007fde0ff */
[----:B--2---:R-:W-:-:S03]  /*6ec0*/  SHF.R.U32.HI R46, RZ, 0x5, R44 ;  /* 0x00000005ff2e7819 */ /* 0x004fc6000001162c */
[----:B------:R-:W-:-:S06]  /*6ed0*/  IMAD.X R21, R21, 0x1, R24, P6 ;  /* 0x0000000115157824 */ /* 0x000fcc00030e0618 */
[----:B------:R-:W-:-:S05]  /*6ee0*/  @!P5 LEA R48, R46, UR4, 0x4 ;  /* 0x000000042e30dc11 */ /* 0x000fca000f8e20ff */
[----:B------:R-:W-:Y:S04]  /*6ef0*/  @!P5 STS.64 [R48], R20 ;  /* 0x000000143000d388 */ /* 0x000fe80000000a00 */
[----:B------:R-:W-:Y:S01]  /*6f00*/  @!P5 STS [R48+0x8], R45 ;  /* 0x0000082d3000d388 */ /* 0x000fe20000000800 */
[----:B------:R-:W-:Y:S06]  /*6f10*/  BAR.SYNC.DEFER_BLOCKING 0x0 ;  /* 0x0000000000007b1d */ /* 0x000fec0000010000 */
[----:B------:R-:W-:Y:S04]  /*6f20*/  LDS.64 R22, [UR4+0x10] ;  /* 0x00001004ff167984 */ /* 0x000fe80008000a00 */
[----:B------:R-:W0:Y:S04]  /*6f30*/  LDS.64 R24, [UR4] ;  /* 0x00000004ff187984 */ /* 0x000e280008000a00 */
[----:B------:R-:W1:Y:S01]  /*6f40*/  LDS.64 R28, [UR4+0x20] ;  /* 0x00002004ff1c7984 */ /* 0x000e620008000a00 */
[----:B0-----:R-:W-:-:S05]  /*6f50*/  IADD3 R53, P5, PT, R24, R22, RZ ;  /* 0x0000001618357210 */ /* 0x001fca0007fbe0ff */
[----:B------:R-:W-:Y:S01]  /*6f60*/  IMAD.X R55, R25, 0x1, R23, P5 ;  /* 0x0000000119377824 */ /* 0x000fe200028e0617 */
[----:B------:R-:W-:Y:S02]  /*6f70*/  ISETP.NE.U32.AND P5, PT, R22, RZ, PT ;  /* 0x000000ff1600720c */ /* 0x000fe40003fa5070 */
[----:B------:R-:W0:Y:S02]  /*6f80*/  LDS R22, [UR4+0x8] ;  /* 0x00000804ff167984 */ /* 0x000e240008000800 */
[----:B------:R-:W-:Y:S02]  /*6f90*/  ISETP.NE.AND.EX P5, PT, R23, RZ, PT, P5 ;  /* 0x000000ff1700720c */ /* 0x000fe40003fa5350 */
[----:B------:R-:W2:Y:S01]  /*6fa0*/  LDS R23, [UR4+0x18] ;  /* 0x00001804ff177984 */ /* 0x000ea20008000800 */
[----:B-1----:R-:W-:-:S05]  /*6fb0*/  IADD3 R51, P6, PT, R28, R53, RZ ;  /* 0x000000351c337210 */ /* 0x002fca0007fde0ff */
[----:B------:R-:W-:Y:S01]  /*6fc0*/  IMAD.X R49, R29, 0x1, R55, P6 ;  /* 0x000000011d317824 */ /* 0x000fe200030e0637 */
[----:B------:R-:W-:-:S04]  /*6fd0*/  ISETP.NE.AND P6, PT, R46, 0x2, PT ;  /* 0x000000022e00780c */ /* 0x000fc80003fc5270 */
[----:B------:R-:W-:Y:S02]  /*6fe0*/  SEL R48, R53, R24, !P6 ;  /* 0x0000001835307207 */ /* 0x000fe40007000000 */
[----:B------:R-:W-:Y:S02]  /*6ff0*/  SEL R50, R55, R25, !P6 ;  /* 0x0000001937327207 */ /* 0x000fe40007000000 */
[----:B------:R-:W1:Y:S01]  /*7000*/  LDS R25, [UR4+0x28] ;  /* 0x00002804ff197984 */ /* 0x000e620008000800 */
[----:B0-----:R-:W-:Y:S02]  /*7010*/  SEL R24, R22, RZ, !P5 ;  /* 0x000000ff16187207 */ /* 0x001fe40006800000 */
[----:B------:R-:W-:-:S03]  /*7020*/  ISETP.NE.U32.AND P5, PT, R28, RZ, PT ;  /* 0x000000ff1c00720c */ /* 0x000fc60003fa5070 */
[----:B--2---:R-:W-:Y:S01]  /*7030*/  IMAD.IADD R23, R23, 0x1, R24 ;  /* 0x0000000117177824 */ /* 0x004fe200078e0218 */
[----:B------:R-:W-:-:S04]  /*7040*/  ISETP.NE.AND.EX P5, PT, R29, RZ, PT, P5 ;  /* 0x000000ff1d00720c */ /* 0x000fc80003fa5350 */
[C---:B------:R-:W-:Y:S02]  /*7050*/  SEL R24, R23.reuse, R22, !P6 ;  /* 0x0000001617187207 */ /* 0x040fe40007000000 */
[----:B------:R-:W-:Y:S02]  /*7060*/  SEL R28, R23, RZ, !P5 ;  /* 0x000000ff171c7207 */ /* 0x000fe40006800000 */
[----:B------:R-:W0:Y:S01]  /*7070*/  LDS.64 R22, [UR4+0x30] ;  /* 0x00003004ff167984 */ /* 0x000e220008000a00 */
[----:B------:R-:W-:Y:S02]  /*7080*/  ISETP.NE.AND P5, PT, R46, 0x3, PT ;  /* 0x000000032e00780c */ /* 0x000fe40003fa5270 */
[----:B-1----:R-:W-:Y:S02]  /*7090*/  IMAD.IADD R25, R25, 0x1, R28 ;  /* 0x0000000119197824 */ /* 0x002fe400078e021c */
[----:B------:R-:W-:Y:S02]  /*70a0*/  SEL R48, R51, R48, !P5 ;  /* 0x0000003033307207 */ /* 0x000fe40006800000 */
[----:B------:R-:W-:-:S02]  /*70b0*/  SEL R50, R49, R50, !P5 ;  /* 0x0000003231327207 */ /* 0x000fc40006800000 */
[----:B------:R-:W-:Y:S02]  /*70c0*/  SEL R24, R25, R24, !P5 ;  /* 0x0000001819187207 */ /* 0x000fe40006800000 */
[----:B0-----:R-:W-:-:S04]  /*70d0*/  ISETP.NE.U32.AND P5, PT, R22, RZ, PT ;  /* 0x000000ff1600720c */ /* 0x001fc80003fa5070 */
[----:B------:R-:W-:Y:S02]  /*70e0*/  ISETP.NE.AND.EX P5, PT, R23, RZ, PT, P5 ;  /* 0x000000ff1700720c */ /* 0x000fe40003fa5350 */
[----:B------:R-:W-:Y:S02]  /*70f0*/  IADD3 R51, P6, PT, R22, R51, RZ ;  /* 0x0000003316337210 */ /* 0x000fe40007fde0ff */
[----:B------:R-:W-:Y:S02]  /*7100*/  SEL R28, R25, RZ, !P5 ;  /* 0x000000ff191c7207 */ /* 0x000fe40006800000 */
[----:B------:R-:W0:Y:S01]  /*7110*/  LDS R25, [UR4+0x38] ;  /* 0x00003804ff197984 */ /* 0x000e220008000800 */
[----:B------:R-:W-:-:S03]  /*7120*/  IMAD.X R53, R23, 0x1, R49, P6 ;  /* 0x0000000117357824 */ /* 0x000fc600030e0631 */
[----:B------:R-:W1:Y:S01]  /*7130*/  LDS.64 R22, [UR4+0x40] ;  /* 0x00004004ff167984 */ /* 0x000e620008000a00 */
[----:B------:R-:W-:-:S04]  /*7140*/  ISETP.NE.AND P5, PT, R46, 0x4, PT ;  /* 0x000000042e00780c */ /* 0x000fc80003fa5270 */
[----:B------:R-:W-:Y:S02]  /*7150*/  SEL R48, R51, R48, !P5 ;  /* 0x0000003033307207 */ /* 0x000fe40006800000 */
[----:B------:R-:W-:Y:S01]  /*7160*/  SEL R50, R53, R50, !P5 ;  /* 0x0000003235327207 */ /* 0x000fe20006800000 */
[----:B0-----:R-:W-:-:S05]  /*7170*/  IMAD.IADD R25, R25, 0x1, R28 ;  /* 0x0000000119197824 */ /* 0x001fca00078e021c */
[----:B------:R-:W-:Y:S02]  /*7180*/  SEL R24, R25, R24, !P5 ;  /* 0x0000001819187207 */ /* 0x000fe40006800000 */
[----:B-1----:R-:W-:-:S04]  /*7190*/  ISETP.NE.U32.AND P5, PT, R22, RZ, PT ;  /* 0x000000ff1600720c */ /* 0x002fc80003fa5070 */
        /* <DEDUP_REMOVED lines=12> */
[----:B------:R-:W-:-:S04]  /*7260*/  ISETP.NE.AND.EX P5, PT, R23, RZ, PT, P5 ;  /* 0x000000ff1700720c */ /* 0x000fc80003fa5350 */
[----:B------:R-:W-:Y:S02]  /*7270*/  SEL R28, R25, RZ, !P5 ;  /* 0x000000ff191c7207 */ /* 0x000fe40006800000 */
[----:B------:R-:W0:Y:S01]  /*7280*/  LDS R25, [UR4+0x58] ;  /* 0x00005804ff197984 */ /* 0x000e220008000800 */
[----:B------:R-:W-:-:S05]  /*7290*/  IADD3 R49, P6, PT, R22, R49, RZ ;  /* 0x0000003116317210 */ /* 0x000fca0007fde0ff */
[----:B------:R-:W-:Y:S02]  /*72a0*/  IMAD.X R51, R23, 0x1, R29, P6 ;  /* 0x0000000117337824 */ /* 0x000fe400030e061d */
[----:B------:R-:W1:Y:S01]  /*72b0*/  LDS.64 R22, [UR4+0x60] ;  /* 0x00006004ff167984 */ /* 0x000e620008000a00 */
[----:B------:R-:W-:-:S03]  /*72c0*/  ISETP.NE.AND P5, PT, R46, 0x6, PT ;  /* 0x000000062e00780c */ /* 0x000fc60003fa5270 */
[----:B------:R-:W-:Y:S01]  /*72d0*/  SHFL.UP PT, R20, R20, 0x1, RZ ;  /* 0x0420000014147989 */ /* 0x000fe200000e00ff */
[----:B------:R-:W-:Y:S01]  /*72e0*/  SEL R50, R51, R50, !P5 ;  /* 0x0000003233327207 */ /* 0x000fe20006800000 */
[----:B0-----:R-:W-:Y:S01]  /*72f0*/  IMAD.IADD R25, R25, 0x1, R28 ;  /* 0x0000000119197824 */ /* 0x001fe200078e021c */
[----:B------:R-:W-:Y:S02]  /*7300*/  SEL R28, R49, R48, !P5 ;  /* 0x00000030311c7207 */ /* 0x000fe40006800000 */
[----:B------:R-:W0:Y:S01]  /*7310*/  LDS R48, [UR4+0x68] ;  /* 0x00006804ff307984 */ /* 0x000e220008000800 */
[----:B-1----:R-:W-:-:S05]  /*7320*/  IADD3 R49, P6, PT, R22, R49, RZ ;  /* 0x0000003116317210 */ /* 0x002fca0007fde0ff */
[----:B------:R-:W-:Y:S01]  /*7330*/  IMAD.X R29, R23, 0x1, R51, P6 ;  /* 0x00000001171d7824 */ /* 0x000fe200030e0633 */
[----:B------:R-:W-:Y:S02]  /*7340*/  SEL R51, R25, R24, !P5 ;  /* 0x0000001819337207 */ /* 0x000fe40006800000 */
[----:B------:R-:W-:Y:S01]  /*7350*/  ISETP.NE.U32.AND P5, PT, R22, RZ, PT ;  /* 0x000000ff1600720c */ /* 0x000fe20003fa5070 */
[----:B------:R-:W1:Y:S03]  /*7360*/  SHFL.UP PT, R21, R21, 0x1, RZ ;  /* 0x0420000015157989 */ /* 0x000e6600000e00ff */
[----:B------:R-:W-:-:S04]  /*7370*/  ISETP.NE.AND.EX P5, PT, R23, RZ, PT, P5 ;  /* 0x000000ff1700720c */ /* 0x000fc80003fa5350 */
[----:B------:R-:W-:Y:S02]  /*7380*/  SEL R25, R25, RZ, !P5 ;  /* 0x000000ff19197207 */ /* 0x000fe40006800000 */
[----:B------:R-:W-:Y:S02]  /*7390*/  ISETP.NE.AND P5, PT, R46, 0x7, PT ;  /* 0x000000072e00780c */ /* 0x000fe40003fa5270 */
[----:B------:R-:W-:Y:S02]  /*73a0*/  ISETP.GE.U32.AND P6, PT, R44, 0x20, PT ;  /* 0x000000202c00780c */ /* 0x000fe40003fc6070 */
[----:B------:R-:W-:Y:S02]  /*73b0*/  SEL R22, R49, R28, !P5 ;  /* 0x0000001c31167207 */ /* 0x000fe40006800000 */
[----:B------:R-:W-:Y:S01]  /*73c0*/  SEL R23, R29, R50, !P5 ;  /* 0x000000321d177207 */ /* 0x000fe20006800000 */
[----:B0-----:R-:W-:-:S05]  /*73d0*/  IMAD.IADD R48, R48, 0x1, R25 ;  /* 0x0000000130307824 */ /* 0x001fca00078e0219 */
[----:B------:R-:W-:Y:S02]  /*73e0*/  SEL R51, R48, R51, !P5 ;  /* 0x0000003330337207 */ /* 0x000fe40006800000 */
[----:B------:R-:W-:Y:S02]  /*73f0*/  ISETP.NE.AND P5, PT, R19, RZ, PT ;  /* 0x000000ff1300720c */ /* 0x000fe40003fa5270 */
[----:B------:R-:W-:Y:S02]  /*7400*/  SEL R22, R22, RZ, P6 ;  /* 0x000000ff16167207 */ /* 0x000fe40003000000 */
[----:B------:R-:W-:Y:S02]  /*7410*/  SEL R25, R20, RZ, P5 ;  /* 0x000000ff14197207 */ /* 0x000fe40002800000 */
[----:B------:R-:W-:Y:S02]  /*7420*/  SEL R19, R23, RZ, P6 ;  /* 0x000000ff17137207 */ /* 0x000fe40003000000 */
[----:B-1----:R-:W-:-:S02]  /*7430*/  SEL R28, R21, RZ, P5 ;  /* 0x000000ff151c7207 */ /* 0x002fc40002800000 */
[----:B------:R-:W-:Y:S01]  /*7440*/  IADD3 R25, P6, PT, R25, R22, RZ ;  /* 0x0000001619197210 */ /* 0x000fe20007fde0ff */
[----:B------:R-:W0:Y:S04]  /*7450*/  SHFL.UP PT, R45, R45, 0x1, RZ ;  /* 0x042000002d2d7989 */ /* 0x000e2800000e00ff */
[----:B------:R-:W-:Y:S01]  /*7460*/  IMAD.X R28, R28, 0x1, R19, P6 ;  /* 0x000000011c1c7824 */ /* 0x000fe200030e0613 */
[----:B------:R-:W-:-:S04]  /*7470*/  ISETP.GE.U32.AND P6, PT, R44, 0x20, PT ;  /* 0x000000202c00780c */ /* 0x000fc80003fc6070 */
[----:B------:R-:W-:Y:S02]  /*7480*/  SEL R19, R51, RZ, P6 ;  /* 0x000000ff33137207 */ /* 0x000fe40003000000 */
[----:B------:R-:W-:-:S05]  /*7490*/  IADD3 R23, P6, PT, R25, R0, RZ ;  /* 0x0000000019177210 */ /* 0x000fca0007fde0ff */
[----:B------:R-:W-:Y:S01]  /*74a0*/  IMAD.X R22, R28, 0x1, R47, P6 ;  /* 0x000000011c167824 */ /* 0x000fe200030e062f */
[----:B------:R-:W-:-:S04]  /*74b0*/  ISETP.NE.U32.AND P6, PT, R20, RZ, PT ;  /* 0x000000ff1400720c */ /* 0x000fc80003fc5070 */
[----:B------:R-:W-:-:S04]  /*74c0*/  ISETP.NE.AND.EX P6, PT, R21, RZ, PT, P6 ;  /* 0x000000ff1500720c */ /* 0x000fc80003fc5360 */
[----:B------:R-:W-:-:S05]  /*74d0*/  SEL R20, R19, RZ, !P6 ;  /* 0x000000ff13147207 */ /* 0x000fca0007000000 */
[----:B0-----:R-:W-:Y:S01]  /*74e0*/  @P5 IMAD.IADD R19, R45, 0x1, R20 ;  /* 0x000000012d135824 */ /* 0x001fe200078e0214 */
[----:B------:R-:W-:-:S04]  /*74f0*/  ISETP.NE.U32.AND P5, PT, R0, RZ, PT ;  /* 0x000000ff0000720c */ /* 0x000fc80003fa5070 */
[----:B------:R-:W-:-:S04]  /*7500*/  ISETP.NE.AND.EX P5, PT, R47, RZ, PT, P5 ;  /* 0x000000ff2f00720c */ /* 0x000fc80003fa5350 */
[----:B------:R-:W-:-:S05]  /*7510*/  SEL R20, R19, RZ, !P5 ;  /* 0x000000ff13147207 */ /* 0x000fca0006800000 */
[----:B------:R-:W-:-:S05]  /*7520*/  IMAD.IADD R3, R3, 0x1, R20 ;  /* 0x0000000103037824 */ /* 0x000fca00078e0214 */
[----:B------:R-:W-:-:S05]  /*7530*/  SEL R20, R3, RZ, !P0 ;  /* 0x000000ff03147207 */ /* 0x000fca0004000000 */
[----:B------:R-:W-:-:S05]  /*7540*/  IMAD.IADD R5, R5, 0x1, R20 ;  /* 0x0000000105057824 */ /* 0x000fca00078e0214 */
[----:B------:R-:W-:-:S05]  /*7550*/  SEL R20, R5, RZ, !P1 ;  /* 0x000000ff05147207 */ /* 0x000fca0004800000 */
[----:B------:R-:W-:-:S05]  /*7560*/  IMAD.IADD R7, R7, 0x1, R20 ;  /* 0x0000000107077824 */ /* 0x000fca00078e0214 */
[----:B------:R-:W-:-:S05]  /*7570*/  SEL R20, R7, RZ, !P2 ;  /* 0x000000ff07147207 */ /* 0x000fca0005000000 */
[----:B------:R-:W-:Y:S02]  /*7580*/  IMAD.IADD R9, R9, 0x1, R20 ;  /* 0x0000000109097824 */ /* 0x000fe400078e0214 */
[----:B------:R-:W-:-:S03]  /*7590*/  IMAD R44, R44, 0x9, RZ ;  /* 0x000000092c2c7824 */ /* 0x000fc600078e02ff */
[----:B------:R-:W-:Y:S01]  /*75a0*/  SEL R20, R9, RZ, !P3 ;  /* 0x000000ff09147207 */ /* 0x000fe20005800000 */
[----:B------:R-:W-:Y:S01]  /*75b0*/  VIADD R21, R44, 0x5 ;  /* 0x000000052c157836 */ /* 0x000fe20000000000 */
[----:B------:R-:W-:-:S03]  /*75c0*/  ISETP.NE.AND P6, PT, R10, R12, PT ;  /* 0x0000000c0a00720c */ /* 0x000fc60003fc5270 */
[----:B------:R-:W-:-:S05]  /*75d0*/  IMAD.IADD R11, R11, 0x1, R20 ;  /* 0x000000010b0b7824 */ /* 0x000fca00078e0214 */
[----:B------:R-:W-:Y:S02]  /*75e0*/  SEL R20, R11, RZ, !P6 ;  /* 0x000000ff0b147207 */ /* 0x000fe40007000000 */
[----:B------:R-:W-:-:S04]  /*75f0*/  ISETP.NE.U32.AND P6, PT, R26, R21, PT ;  /* 0x000000151a00720c */ /* 0x000fc80003fc5070 */
[----:B------:R-:W-:-:S04]  /*7600*/  ISETP.NE.AND.EX P6, PT, R30, RZ, PT, P6 ;  /* 0x000000ff1e00720c */ /* 0x000fc80003fc5360 */
[----:B------:R-:W-:Y:S02]  /*7610*/  SEL R44, R20, RZ, P6 ;  /* 0x000000ff142c7207 */ /* 0x000fe40003000000 */
[----:B------:R-:W0:Y:S01]  /*7620*/  LDS.64 R20, [UR4+0x70] ;  /* 0x00007004ff147984 */ /* 0x000e220008000a00 */
[----:B------:R-:W1:Y:S02]  /*7630*/  S2R R24, SR_TID.X ;  /* 0x0000000000187919 */ /* 0x000e640000002100 */
[----:B------:R-:W-:Y:S01]  /*7640*/  IMAD.IADD R13, R13, 0x1, R44 ;  /* 0x000000010d0d7824 */ /* 0x000fe200078e022c */
[----:B------:R-:W-:-:S04]  /*7650*/  ISETP.NE.AND P6, PT, R12, R14, PT ;  /* 0x0000000e0c00720c */ /* 0x000fc80003fc5270 */
[----:B------:R-:W-:Y:S02]  /*7660*/  SEL R45, R13, RZ, !P6 ;  /* 0x000000ff0d2d7207 */ /* 0x000fe40007000000 */
[----:B0-----:R-:W-:-:S05]  /*7670*/  IADD3 R44, P6, PT, R20, R49, RZ ;  /* 0x00000031142c7210 */ /* 0x001fca0007fde0ff */
[----:B------:R-:W-:Y:S01]  /*7680*/  IMAD.X R29, R21, 0x1, R29, P6 ;  /* 0x00000001151d7824 */ /* 0x000fe200030e061d */
[----:B------:R-:W-:Y:S01]  /*7690*/  ISETP.NE.U32.AND P6, PT, R20, RZ, PT ;  /* 0x000000ff1400720c */ /* 0x000fe20003fc5070 */
[----:B-1----:R-:W-:-:S03]  /*76a0*/  IMAD R20, R24, 0x9, RZ ;  /* 0x0000000918147824 */ /* 0x002fc600078e02ff */
[----:B------:R-:W-:Y:S01]  /*76b0*/  ISETP.NE.AND.EX P6, PT, R21, RZ, PT, P6 ;  /* 0x000000ff1500720c */ /* 0x000fe20003fc5360 */
[----:B------:R-:W-:-:S03]  /*76c0*/  VIADD R21, R20, 0x6 ;  /* 0x0000000614157836 */ /* 0x000fc60000000000 */
[----:B------:R-:W-:Y:S02]  /*76d0*/  SEL R20, R48, RZ, !P6 ;  /* 0x000000ff30147207 */ /* 0x000fe40007000000 */
[----:B------:R-:W-:Y:S02]  /*76e0*/  ISETP.NE.U32.AND P6, PT, R26, R21, PT ;  /* 0x000000151a00720c */ /* 0x000fe40003fc5070 */
[----:B------:R-:W-:Y:S02]  /*76f0*/  SEL R21, RZ, 0x1, !P0 ;  /* 0x00000001ff157807 */ /* 0x000fe40004000000 */
[----:B------:R-:W-:-:S03]  /*7700*/  ISETP.NE.AND.EX P6, PT, R30, RZ, PT, P6 ;  /* 0x000000ff1e00720c */ /* 0x000fc60003fc5360 */
[----:B------:R-:W-:Y:S01]  /*7710*/  IMAD.IADD R0, R21, 0x1, R0 ;  /* 0x0000000115007824 */ /* 0x000fe200078e0200 */
[----:B------:R-:W-:Y:S01]  /*7720*/  SEL R50, R45, RZ, P6 ;  /* 0x000000ff2d327207 */ /* 0x000fe20003000000 */
[----:B------:R-:W0:Y:S03]  /*7730*/  LDS R21, [UR4+0x78] ;  /* 0x00007804ff157984 */ /* 0x000e260008000800 */
[----:B------:R-:W-:-:S05]  /*7740*/  IADD3 R0, P6, PT, R25, R0, RZ ;  /* 0x0000000019007210 */ /* 0x000fca0007fde0ff */
[----:B------:R-:W-:Y:S01]  /*7750*/  IMAD.X R31, R28, 0x1, R31, P6 ;  /* 0x000000011c1f7824 */ /* 0x000fe200030e061f */
        /* <DEDUP_REMOVED lines=12> */
[----:B------:R-:W-:-:S04]  /*7820*/  ISETP.GE.U32.AND P6, PT, R44, 0x101, PT ;  /* 0x000001012c00780c */ /* 0x000fc80003fc6070 */
[----:B------:R-:W-:Y:S01]  /*7830*/  ISETP.GE.AND.EX P6, PT, R29, RZ, PT, P6 ;  /* 0x000000ff1d00720c */ /* 0x000fe20003fc6360 */
[----:B------:R-:W-:Y:S01]  /*7840*/  IMAD.IADD R15, R15, 0x1, R50 ;  /* 0x000000010f0f7824 */ /* 0x000fe200078e0232 */
[----:B------:R-:W-:Y:S04]  /*7850*/  BSSY.RECONVERGENT B0, `(.L_x_532) ;  /* 0x00000f0000007945 */ /* 0x000fe80003800200 */
[----:B------:R-:W-:Y:S01]  /*7860*/  SEL R32, R15, RZ, !P4 ;  /* 0x000000ff0f207207 */ /* 0x000fe20006000000 */
[----:B0-----:R-:W-:-:S04]  /*7870*/  IMAD.IADD R36, R21, 0x1, R20 ;  /* 0x0000000115247824 */ /* 0x001fc800078e0214 */
[----:B------:R-:W-:Y:S02]  /*7880*/  IMAD.IADD R17, R17, 0x1, R32 ;  /* 0x0000000111117824 */ /* 0x000fe400078e0220 */
[----:B------:R-:W-:Y:S05]  /*7890*/  @!P6 BRA `(.L_x_533) ;  /* 0x0000000400d0e947 */ /* 0x000fea0003800000 */
[----:B------:R-:W-:Y:S01]  /*78a0*/  BAR.SYNC.DEFER_BLOCKING 0x0 ;  /* 0x0000000000007b1d */ /* 0x000fe20000010000 */
[----:B------:R-:W-:Y:S01]  /*78b0*/  IMAD.MOV.U32 R33, RZ, RZ, 0x9 ;  /* 0x00000009ff217424 */ /* 0x000fe200078e00ff */
[----:B------:R-:W-:Y:S02]  /*78c0*/  @P5 LEA R25, R25, UR4, 0x3 ;  /* 0x0000000419195c11 */ /* 0x000fe4000f8e18ff */
[----:B------:R-:W-:Y:S01]  /*78d0*/  @P0 LEA R23, R23, UR4, 0x3 ;  /* 0x0000000417170c11 */ /* 0x000fe2000f8e18ff */
[-C--:B------:R-:W-:Y:S01]  /*78e0*/  IMAD R21, R24, R33.reuse, 0x5 ;  /* 0x0000000518157424 */ /* 0x080fe200078e0221 */
[----:B------:R-:W-:Y:S01]  /*78f0*/  @P1 LEA R0, R0, UR4, 0x3 ;  /* 0x0000000400001c11 */ /* 0x000fe2000f8e18ff */
[----:B------:R-:W-:Y:S01]  /*7900*/  IMAD R31, R24, R33, 0x6 ;  /* 0x00000006181f7424 */ /* 0x000fe200078e0221 */
[----:B------:R-:W-:Y:S01]  /*7910*/  @P2 LEA R45, R45, UR4, 0x3 ;  /* 0x000000042d2d2c11 */ /* 0x000fe2000f8e18ff */
[----:B------:R-:W0:Y:S01]  /*7920*/  LDCU.128 UR16, c[0x0][0x390] ;  /* 0x00007200ff1077ac */ /* 0x000e220008000c00 */
[----:B------:R-:W-:Y:S01]  /*7930*/  ISETP.NE.U32.AND P6, PT, R26, R21, PT ;  /* 0x000000151a00720c */ /* 0x000fe20003fc5070 */
[----:B------:R-:W-:Y:S01]  /*7940*/  IMAD R21, R24, R33, 0x8 ;  /* 0x0000000818157424 */ /* 0x000fe200078e0221 */
[----:B------:R-:W-:Y:S01]  /*7950*/  @P3 LEA R34, R34, UR4, 0x3 ;  /* 0x0000000422223c11 */ /* 0x000fe2000f8e18ff */
[----:B------:R-:W-:Y:S01]  /*7960*/  BSSY.RECONVERGENT B1, `(.L_x_534) ;  /* 0x0000066000017945 */ /* 0x000fe20003800200 */
[----:B------:R-:W-:Y:S01]  /*7970*/  @P4 LEA R40, R40, UR4, 0x3 ;  /* 0x0000000428284c11 */ /* 0x000fe2000f8e18ff */
[----:B------:R1:W-:Y:S01]  /*7980*/  @P5 STS.64 [R25], R18 ;  /* 0x0000001219005388 */ /* 0x0003e20000000a00 */
[----:B------:R-:W-:-:S03]  /*7990*/  ISETP.NE.AND P5, PT, R10, R12, PT ;  /* 0x0000000c0a00720c */ /* 0x000fc60003fa5270 */
[----:B------:R1:W-:Y:S01]  /*79a0*/  @P0 STS.64 [R23], R2 ;  /* 0x0000000217000388 */ /* 0x0003e20000000a00 */
[----:B------:R-:W-:Y:S02]  /*79b0*/  ISETP.NE.U32.AND P0, PT, R26, R31, PT ;  /* 0x0000001f1a00720c */ /* 0x000fe40003f05070 */
[----:B------:R-:W-:Y:S01]  /*79c0*/  ISETP.NE.AND.EX P5, PT, R30, RZ, !P5, P6 ;  /* 0x000000ff1e00720c */ /* 0x000fe20006fa5360 */
[----:B------:R1:W-:Y:S01]  /*79d0*/  @P1 STS.64 [R0], R4 ;  /* 0x0000000400001388 */ /* 0x0003e20000000a00 */
[----:B------:R-:W-:Y:S02]  /*79e0*/  ISETP.NE.AND P1, PT, R12, R14, PT ;  /* 0x0000000e0c00720c */ /* 0x000fe40003f25270 */
[----:B------:R-:W-:Y:S01]  /*79f0*/  ISETP.NE.U32.AND P6, PT, R26, R21, PT ;  /* 0x000000151a00720c */ /* 0x000fe20003fc5070 */
[----:B------:R1:W-:Y:S01]  /*7a00*/  @P2 STS.64 [R45], R6 ;  /* 0x000000062d002388 */ /* 0x0003e20000000a00 */
[----:B------:R-:W-:Y:S02]  /*7a10*/  ISETP.NE.AND.EX P0, PT, R30, RZ, !P1, P0 ;  /* 0x000000ff1e00720c */ /* 0x000fe40004f05300 */
[----:B------:R-:W-:Y:S01]  /*7a20*/  ISETP.NE.AND P1, PT, R16, R27, PT ;  /* 0x0000001b1000720c */ /* 0x000fe20003f25270 */
[----:B------:R1:W-:Y:S03]  /*7a30*/  @P3 STS.64 [R34], R8 ;  /* 0x0000000822003388 */ /* 0x0003e60000000a00 */
[----:B------:R-:W-:-:S02]  /*7a40*/  ISETP.NE.AND.EX P6, PT, R30, RZ, !P1, P6 ;  /* 0x000000ff1e00720c */ /* 0x000fc40004fc5360 */
[----:B------:R-:W-:-:S05]  /*7a50*/  @!P5 LEA R47, R47, UR4, 0x3 ;  /* 0x000000042f2fdc11 */ /* 0x000fca000f8e18ff */
[----:B------:R-:W-:Y:S01]  /*7a60*/  @!P0 LEA R38, R38, UR4, 0x3 ;  /* 0x0000000426268c11 */ /* 0x000fe2000f8e18ff */
[----:B------:R1:W-:Y:S04]  /*7a70*/  @!P5 STS.64 [R47], R10 ;  /* 0x0000000a2f00d388 */ /* 0x0003e80000000a00 */
[----:B------:R1:W-:Y:S01]  /*7a80*/  @!P0 STS.64 [R38], R12 ;  /* 0x0000000c26008388 */ /* 0x0003e20000000a00 */
[----:B------:R-:W-:Y:S02]  /*7a90*/  ISETP.GT.U32.AND P0, PT, R44, R24, PT ;  /* 0x000000182c00720c */ /* 0x000fe40003f04070 */
[----:B------:R-:W-:Y:S01]  /*7aa0*/  @!P6 LEA R42, R42, UR4, 0x3 ;  /* 0x000000042a2aec11 */ /* 0x000fe2000f8e18ff */
[----:B------:R1:W-:Y:S01]  /*7ab0*/  @P4 STS.64 [R40], R14 ;  /* 0x0000000e28004388 */ /* 0x0003e20000000a00 */
[----:B------:R-:W-:-:S03]  /*7ac0*/  ISETP.GT.U32.AND.EX P0, PT, R29, RZ, PT, P0 ;  /* 0x000000ff1d00720c */ /* 0x000fc60003f04100 */
[----:B------:R1:W-:Y:S01]  /*7ad0*/  @!P6 STS.64 [R42], R16 ;  /* 0x000000102a00e388 */ /* 0x0003e20000000a00 */
[----:B------:R-:W-:Y:S09]  /*7ae0*/  BAR.SYNC.DEFER_BLOCKING 0x0 ;  /* 0x0000000000007b1d */ /* 0x000ff20000010000 */
[----:B0-----:R-:W-:Y:S05]  /*7af0*/  @!P0 BRA `(.L_x_535) ;  /* 0x0000000400308947 */ /* 0x001fea0003800000 */
[----:B-1----:R-:W-:Y:S01]  /*7b00*/  IMAD.MOV.U32 R19, RZ, RZ, R24 ;  /* 0x000000ffff137224 */ /* 0x002fe200078e0018 */
[----:B------:R-:W-:Y:S01]  /*7b10*/  BSSY.RECONVERGENT B2, `(.L_x_536) ;  /* 0x000002b000027945 */ /* 0x000fe20003800200 */
[----:B------:R-:W-:-:S03]  /*7b20*/  IMAD.MOV.U32 R18, RZ, RZ, RZ ;  /* 0x000000ffff127224 */ /* 0x000fc600078e00ff */
        /* <DEDUP_REMOVED lines=9> */
[----:B------:R-:W-:Y:S05]  /*7bc0*/  @!P1 BRA `(.L_x_537) ;  /* 0x00000000007c9947 */ /* 0x000fea0003800000 */
        /* <DEDUP_REMOVED lines=14> */
.L_x_538:
        /* <DEDUP_REMOVED lines=17> */
.L_x_537:
[----:B------:R-:W-:Y:S05]  /*7dc0*/  BSYNC.RECONVERGENT B2 ;  /* 0x0000000000027941 */ /* 0x000fea0003800200 */
.L_x_536:
[----:B------:R-:W-:Y:S05]  /*7dd0*/  @!P0 BRA `(.L_x_535) ;  /* 0x0000000000788947 */ /* 0x000fea0003800000 */
.L_x_539:
        /* <DEDUP_REMOVED lines=30> */
.L_x_535:
[----:B------:R-:W-:Y:S05]  /*7fc0*/  BSYNC.RECONVERGENT B1 ;  /* 0x0000000000017941 */ /* 0x000fea0003800200 */
.L_x_534:
[----:B------:R-:W-:Y:S05]  /*7fd0*/  BRA `(.L_x_540) ;  /* 0x0000000400dc7947 */ /* 0x000fea0003800000 */
.L_x_533:
[----:B------:R-:W-:Y:S01]  /*7fe0*/  IMAD.MOV.U32 R37, RZ, RZ, 0x9 ;  /* 0x00000009ff257424 */ /* 0x000fe200078e00ff */
[----:B------:R-:W-:Y:S03]  /*7ff0*/  BSSY.RECONVERGENT B1, `(.L_x_541) ;  /* 0x000000d000017945 */ /* 0x000fe60003800200 */
[CC--:B------:R-:W-:Y:S02]  /*8000*/  IMAD R49, R24.reuse, R37.reuse, 0x5 ;  /* 0x0000000518317424 */ /* 0x0c0fe400078e0225 */
[----:B------:R-:W-:Y:S01]  /*8010*/  IMAD R51, R24, R37, 0x6 ;  /* 0x0000000618337424 */ /* 0x000fe200078e0225 */
        /* <DEDUP_REMOVED lines=10> */
.L_x_542:
[----:B------:R-:W-:Y:S05]  /*80c0*/  BSYNC.RECONVERGENT B1 ;  /* 0x0000000000017941 */ /* 0x000fea0003800200 */
.L_x_541:
[----:B------:R-:W-:Y:S01]  /*80d0*/  BSSY.RECONVERGENT B1, `(.L_x_543) ;  /* 0x000000e000017945 */ /* 0x000fe20003800200 */
[----:B------:R-:W-:Y:S01]  /*80e0*/  ISETP.NE.U32.AND P6, PT, R26, R49, PT ;  /* 0x000000311a00720c */ /* 0x000fe20003fc5070 */
[----:B------:R-:W-:Y:S01]  /*80f0*/  IMAD R37, R24, R37, 0x8 ;  /* 0x0000000818257424 */ /* 0x000fe200078e0225 */
[----:B------:R-:W-:Y:S01]  /*8100*/  ISETP.NE.U32.AND P5, PT, R26, R51, PT ;  /* 0x000000331a00720c */ /* 0x000fe20003fa5070 */
[----:B------:R-:W-:-:S12]  /*8110*/  @!P0 BRA `(.L_x_544) ;  /* 0x0000000000248947 */ /* 0x000fd80003800000 */
[----:B------:R-:W1:Y:S01]  /*8120*/  LDCU.128 UR12, c[0x0][0x390] ;  /* 0x00007200ff0c77ac */ /* 0x000e620008000c00 */
[C---:B0-----:R-:W-:Y:S01]  /*8130*/  IMAD.SHL.U32 R20, R23.reuse, 0x4, RZ ;  /* 0x0000000417147824 */ /* 0x041fe200078e00ff */
[----:B------:R-:W-:-:S04]  /*8140*/  SHF.L.U64.HI R22, R23, 0x2, R22 ;  /* 0x0000000217167819 */ /* 0x000fc80000010216 */
[----:B-1----:R-:W-:-:S04]  /*8150*/  IADD3 R18, P0, PT, R20, UR12, RZ ;  /* 0x0000000c14127c10 */ /* 0x002fc8000ff1e0ff */
[----:B------:R-:W-:Y:S02]  /*8160*/  IADD3.X R19, PT, PT, R22, UR13, RZ, P0, !PT ;  /* 0x0000000d16137c10 */ /* 0x000fe400087fe4ff */
[----:B------:R-:W-:-:S03]  /*8170*/  IADD3 R20, P0, PT, R20, UR14, RZ ;  /* 0x0000000e14147c10 */ /* 0x000fc6000ff1e0ff */
[----:B------:R1:W-:Y:S01]  /*8180*/  STG.E desc[UR8][R18.64], R2 ;  /* 0x0000000212007986 */ /* 0x0003e2000c101908 */
[----:B------:R-:W-:-:S05]  /*8190*/  IADD3.X R21, PT, PT, R22, UR15, RZ, P0, !PT ;  /* 0x0000000f16157c10 */ /* 0x000fca00087fe4ff */
[----:B------:R1:W-:Y:S04]  /*81a0*/  STG.E desc[UR8][R20.64], R3 ;  /* 0x0000000314007986 */ /* 0x0003e8000c101908 */
.L_x_544:
[----:B------:R-:W-:Y:S05]  /*81b0*/  BSYNC.RECONVERGENT B1 ;  /* 0x0000000000017941 */ /* 0x000fea0003800200 */
.L_x_543:
[----:B------:R-:W-:Y:S01]  /*81c0*/  BSSY.RECONVERGENT B1, `(.L_x_545) ;  /* 0x000000c000017945 */ /* 0x000fe20003800200 */
[----:B------:R-:W-:-:S03]  /*81d0*/  ISETP.NE.U32.AND P0, PT, R26, R37, PT ;  /* 0x000000251a00720c */ /* 0x000fc60003f05070 */
[----:B------:R-:W-:Y:S10]  /*81e0*/  @!P1 BRA `(.L_x_546) ;  /* 0x0000000000249947 */ /* 0x000ff40003800000 */
        /* <DEDUP_REMOVED lines=9> */
.L_x_546:
[----:B------:R-:W-:Y:S05]  /*8280*/  BSYNC.RECONVERGENT B1 ;  /* 0x0000000000017941 */ /* 0x000fea0003800200 */
.L_x_545:
[----:B------:R-:W-:Y:S04]  /*8290*/  BSSY.RECONVERGENT B1, `(.L_x_547) ;  /* 0x000000b000017945 */ /* 0x000fe80003800200 */
[----:B------:R-:W-:Y:S05]  /*82a0*/  @!P2 BRA `(.L_x_548) ;  /* 0x000000000024a947 */ /* 0x000fea0003800000 */
[----:B------:R-:W1:Y:S01]  /*82b0*/  LDCU.128 UR12, c[0x0][0x390] ;  /* 0x00007200ff0c77ac */ /* 0x000e620008000c00 */
[C---:B--2---:R-:W-:Y:S01]  /*82c0*/  IMAD.SHL.U32 R4, R45.reuse, 0x4, RZ ;  /* 0x000000042d047824 */ /* 0x044fe200078e00ff */
[----:B------:R-:W-:-:S04]  /*82d0*/  SHF.L.U64.HI R46, R45, 0x2, R46 ;  /* 0x000000022d2e7819 */ /* 0x000fc8000001022e */
[C---:B-1----:R-:W-:Y:S02]  /*82e0*/  IADD3 R2, P1, PT, R4.reuse, UR12, RZ ;  /* 0x0000000c04027c10 */ /* 0x042fe4000ff3e0ff */
[----:B------:R-:W-:Y:S02]  /*82f0*/  IADD3 R4, P2, PT, R4, UR14, RZ ;  /* 0x0000000e04047c10 */ /* 0x000fe4000ff5e0ff */
[C---:B------:R-:W-:Y:S02]  /*8300*/  IADD3.X R3, PT, PT, R46.reuse, UR13, RZ, P1, !PT ;  /* 0x0000000d2e037c10 */ /* 0x040fe40008ffe4ff */
[----:B------:R-:W-:-:S03]  /*8310*/  IADD3.X R5, PT, PT, R46, UR15, RZ, P2, !PT ;  /* 0x0000000f2e057c10 */ /* 0x000fc600097fe4ff */
[----:B------:R3:W-:Y:S04]  /*8320*/  STG.E desc[UR8][R2.64], R6 ;  /* 0x0000000602007986 */ /* 0x0007e8000c101908 */
[----:B------:R3:W-:Y:S02]  /*8330*/  STG.E desc[UR8][R4.64], R7 ;  /* 0x0000000704007986 */ /* 0x0007e4000c101908 */
.L_x_548:
[----:B------:R-:W-:Y:S05]  /*8340*/  BSYNC.RECONVERGENT B1 ;  /* 0x0000000000017941 */ /* 0x000fea0003800200 */
.L_x_547:
[----:B------:R-:W-:Y:S04]  /*8350*/  BSSY.RECONVERGENT B1, `(.L_x_549) ;  /* 0x000000b000017945 */ /* 0x000fe80003800200 */
[----:B------:R-:W-:Y:S05]  /*8360*/  @!P3 BRA `(.L_x_550) ;  /* 0x000000000024b947 */ /* 0x000fea0003800000 */
[----:B------:R-:W1:Y:S01]  /*8370*/  LDCU.128 UR12, c[0x0][0x390] ;  /* 0x00007200ff0c77ac */ /* 0x000e620008000c00 */
[C---:B--23--:R-:W-:Y:S01]  /*8380*/  IMAD.SHL.U32 R4, R34.reuse, 0x4, RZ ;  /* 0x0000000422047824 */ /* 0x04cfe200078e00ff */
[----:B------:R-:W-:-:S04]  /*8390*/  SHF.L.U64.HI R35, R34, 0x2, R35 ;  /* 0x0000000222237819 */ /* 0x000fc80000010223 */
[C---:B-1----:R-:W-:Y:S02]  /*83a0*/  IADD3 R2, P1, PT, R4.reuse, UR12, RZ ;  /* 0x0000000c04027c10 */ /* 0x042fe4000ff3e0ff */
[----:B------:R-:W-:Y:S02]  /*83b0*/  IADD3 R4, P2, PT, R4, UR14, RZ ;  /* 0x0000000e04047c10 */ /* 0x000fe4000ff5e0ff */
[C---:B------:R-:W-:Y:S02]  /*83c0*/  IADD3.X R3, PT, PT, R35.reuse, UR13, RZ, P1, !PT ;  /* 0x0000000d23037c10 */ /* 0x040fe40008ffe4ff */
[----:B------:R-:W-:-:S03]  /*83d0*/  IADD3.X R5, PT, PT, R35, UR15, RZ, P2, !PT ;  /* 0x0000000f23057c10 */ /* 0x000fc600097fe4ff */
[----:B------:R4:W-:Y:S04]  /*83e0*/  STG.E desc[UR8][R2.64], R8 ;  /* 0x0000000802007986 */ /* 0x0009e8000c101908 */
[----:B------:R4:W-:Y:S02]  /*83f0*/  STG.E desc[UR8][R4.64], R9 ;  /* 0x0000000904007986 */ /* 0x0009e4000c101908 */
.L_x_550:
[----:B------:R-:W-:Y:S05]  /*8400*/  BSYNC.RECONVERGENT B1 ;  /* 0x0000000000017941 */ /* 0x000fea0003800200 */
.L_x_549:
[----:B------:R-:W-:Y:S01]  /*8410*/  ISETP.NE.AND P3, PT, R10, R12, PT ;  /* 0x0000000c0a00720c */ /* 0x000fe20003f65270 */
[----:B------:R-:W-:Y:S01]  /*8420*/  BSSY.RECONVERGENT B1, `(.L_x_551) ;  /* 0x0000010000017945 */ /* 0x000fe20003800200 */
[----:B------:R-:W-:Y:S02]  /*8430*/  ISETP.NE.AND.EX P6, PT, R30, RZ, PT, P6 ;  /* 0x000000ff1e00720c */ /* 0x000fe40003fc5360 */
[----:B------:R-:W-:Y:S02]  /*8440*/  ISETP.NE.AND P1, PT, R12, R14, PT ;  /* 0x0000000e0c00720c */ /* 0x000fe40003f25270 */
[----:B------:R-:W-:Y:S02]  /*8450*/  ISETP.NE.AND P2, PT, R16, R27, PT ;  /* 0x0000001b1000720c */ /* 0x000fe40003f45270 */
[C---:B------:R-:W-:Y:S02]  /*8460*/  ISETP.NE.AND.EX P5, PT, R30.reuse, RZ, PT, P5 ;  /* 0x000000ff1e00720c */ /* 0x040fe40003fa5350 */
[----:B------:R-:W-:-:S05]  /*8470*/  ISETP.NE.AND.EX P0, PT, R30, RZ, PT, P0 ;  /* 0x000000ff1e00720c */ /* 0x000fca0003f05300 */
[----:B------:R-:W-:Y:S08]  /*8480*/  @!P3 BRA P6, `(.L_x_552) ;  /* 0x000000000024b947 */ /* 0x000ff00003000000 */
[----:B------:R-:W1:Y:S01]  /*8490*/  LDCU.128 UR12, c[0x0][0x390] ;  /* 0x00007200ff0c77ac */ /* 0x000e620008000c00 */
[C---:B--234-:R-:W-:Y:S01]  /*84a0*/  IMAD.SHL.U32 R4, R47.reuse, 0x4, RZ ;  /* 0x000000042f047824 */ /* 0x05cfe200078e00ff */
[----:B------:R-:W-:-:S04]  /*84b0*/  SHF.L.U64.HI R48, R47, 0x2, R48 ;  /* 0x000000022f307819 */ /* 0x000fc80000010230 */
[C---:B-1----:R-:W-:Y:S02]  /*84c0*/  IADD3 R2, P3, PT, R4.reuse, UR12, RZ ;  /* 0x0000000c04027c10 */ /* 0x042fe4000ff7e0ff */
[----:B------:R-:W-:Y:S02]  /*84d0*/  IADD3 R4, P6, PT, R4, UR14, RZ ;  /* 0x0000000e04047c10 */ /* 0x000fe4000ffde0ff */
[C---:B------:R-:W-:Y:S02]  /*84e0*/  IADD3.X R3, PT, PT, R48.reuse, UR13, RZ, P3, !PT ;  /* 0x0000000d30037c10 */ /* 0x040fe40009ffe4ff */
[----:B------:R-:W-:-:S03]  /*84f0*/  IADD3.X R5, PT, PT, R48, UR15, RZ, P6, !PT ;  /* 0x0000000f30057c10 */ /* 0x000fc6000b7fe4ff */
[----:B------:R1:W-:Y:S04]  /*8500*/  STG.E desc[UR8][R2.64], R10 ;  /* 0x0000000a02007986 */ /* 0x0003e8000c101908 */
[----:B------:R1:W-:Y:S02]  /*8510*/  STG.E desc[UR8][R4.64], R11 ;  /* 0x0000000b04007986 */ /* 0x0003e4000c101908 */
.L_x_552:
[----:B------:R-:W-:Y:S05]  /*8520*/  BSYNC.RECONVERGENT B1 ;  /* 0x0000000000017941 */ /* 0x000fea0003800200 */
.L_x_551:
[----:B------:R-:W-:Y:S04]  /*8530*/  BSSY.RECONVERGENT B1, `(.L_x_553) ;  /* 0x000000b000017945 */ /* 0x000fe80003800200 */
[----:B------:R-:W-:Y:S05]  /*8540*/  @!P1 BRA P5, `(.L_x_554) ;  /* 0x0000000000249947 */ /* 0x000fea0002800000 */
[----:B------:R-:W5:Y:S01]  /*8550*/  LDCU.128 UR12, c[0x0][0x390] ;  /* 0x00007200ff0c77ac */ /* 0x000f620008000c00 */
[C---:B-1234-:R-:W-:Y:S01]  /*8560*/  IMAD.SHL.U32 R4, R38.reuse, 0x4, RZ ;  /* 0x0000000426047824 */ /* 0x05efe200078e00ff */
[----:B------:R-:W-:-:S04]  /*8570*/  SHF.L.U64.HI R39, R38, 0x2, R39 ;  /* 0x0000000226277819 */ /* 0x000fc80000010227 */
[C---:B-----5:R-:W-:Y:S02]  /*8580*/  IADD3 R2, P1, PT, R4.reuse, UR12, RZ ;  /* 0x0000000c04027c10 */ /* 0x060fe4000ff3e0ff */
[----:B------:R-:W-:Y:S02]  /*8590*/  IADD3 R4, P3, PT, R4, UR14, RZ ;  /* 0x0000000e04047c10 */ /* 0x000fe4000ff7e0ff */
[C---:B------:R-:W-:Y:S02]  /*85a0*/  IADD3.X R3, PT, PT, R39.reuse, UR13, RZ, P1, !PT ;  /* 0x0000000d27037c10 */ /* 0x040fe40008ffe4ff */
[----:B------:R-:W-:-:S03]  /*85b0*/  IADD3.X R5, PT, PT, R39, UR15, RZ, P3, !PT ;  /* 0x0000000f27057c10 */ /* 0x000fc60009ffe4ff */
[----:B------:R1:W-:Y:S04]  /*85c0*/  STG.E desc[UR8][R2.64], R12 ;  /* 0x0000000c02007986 */ /* 0x0003e8000c101908 */
[----:B------:R1:W-:Y:S02]  /*85d0*/  STG.E desc[UR8][R4.64], R13 ;  /* 0x0000000d04007986 */ /* 0x0003e4000c101908 */
.L_x_554:
[----:B------:R-:W-:Y:S05]  /*85e0*/  BSYNC.RECONVERGENT B1 ;  /* 0x0000000000017941 */ /* 0x000fea0003800200 */
.L_x_553:
[----:B------:R-:W-:Y:S04]  /*85f0*/  BSSY.RECONVERGENT B1, `(.L_x_555) ;  /* 0x000000b000017945 */ /* 0x000fe80003800200 */
[----:B------:R-:W-:Y:S05]  /*8600*/  @!P4 BRA `(.L_x_556) ;  /* 0x000000000024c947 */ /* 0x000fea0003800000 */
        /* <DEDUP_REMOVED lines=9> */
.L_x_556:
[----:B------:R-:W-:Y:S05]  /*86a0*/  BSYNC.RECONVERGENT B1 ;  /* 0x0000000000017941 */ /* 0x000fea0003800200 */
.L_x_555:
        /* <DEDUP_REMOVED lines=10> */
.L_x_540:
[----:B------:R-:W-:Y:S05]  /*8750*/  BSYNC.RECONVERGENT B0 ;  /* 0x0000000000007941 */ /* 0x000fea0003800200 */
.L_x_532:
[----:B------:R-:W-:-:S13]  /*8760*/  ISETP.NE.AND P0, PT, R24, 0xff, PT ;  /* 0x000000ff1800780c */ /* 0x000fda0003f05270 */
[----:B------:R-:W-:Y:S05]  /*8770*/  @P0 EXIT ;  /* 0x000000000000094d */ /* 0x000fea0003800000 */
[----:B01234-:R-:W0:Y:S01]  /*8780*/  LDC.64 R2, c[0x0][0x3a0] ;  /* 0x0000e800ff027b82 */ /* 0x01fe220000000a00 */
[----:B------:R-:W-:-:S04]  /*8790*/  ISETP.NE.U32.AND P0, PT, R26, 0x900, PT ;  /* 0x000009001a00780c */ /* 0x000fc80003f05070 */
[----:B------:R-:W-:-:S13]  /*87a0*/  ISETP.NE.AND.EX P0, PT, R30, RZ, PT, P0 ;  /* 0x000000ff1e00720c */ /* 0x000fda0003f05300 */
[----:B------:R-:W-:Y:S05]  /*87b0*/  @P0 BRA `(.L_x_557) ;  /* 0x00000000002c0947 */ /* 0x000fea0003800000 */
[----:B------:R-:W1:Y:S01]  /*87c0*/  LDCU.128 UR4, c[0x0][0x390] ;  /* 0x00007200ff0477ac */ /* 0x000e620008000c00 */
[C---:B------:R-:W-:Y:S01]  /*87d0*/  IMAD.SHL.U32 R6, R44.reuse, 0x4, RZ ;  /* 0x000000042c067824 */ /* 0x040fe200078e00ff */
[----:B------:R-:W-:-:S04]  /*87e0*/  SHF.L.U64.HI R0, R44, 0x2, R29 ;  /* 0x000000022c007819 */ /* 0x000fc8000001021d */
[C---:B-1----:R-:W-:Y:S02]  /*87f0*/  IADD3 R4, P0, PT, R6.reuse, UR4, RZ ;  /* 0x0000000406047c10 */ /* 0x042fe4000ff1e0ff */
[----:B------:R-:W-:Y:S02]  /*8800*/  IADD3 R6, P1, PT, R6, UR6, RZ ;  /* 0x0000000606067c10 */ /* 0x000fe4000ff3e0ff */
[C---:B------:R-:W-:Y:S02]  /*8810*/  IADD3.X R5, PT, PT, R0.reuse, UR5, RZ, P0, !PT ;  /* 0x0000000500057c10 */ /* 0x040fe400087fe4ff */
[----:B------:R-:W-:Y:S02]  /*8820*/  IADD3.X R7, PT, PT, R0, UR7, RZ, P1, !PT ;  /* 0x0000000700077c10 */ /* 0x000fe40008ffe4ff */
[----:B------:R-:W-:Y:S01]  /*8830*/  IADD3 R44, P0, PT, R44, 0x1, RZ ;  /* 0x000000012c2c7810 */ /* 0x000fe20007f1e0ff */
[----:B------:R1:W-:Y:S04]  /*8840*/  STG.E desc[UR8][R4.64], R27 ;  /* 0x0000001b04007986 */ /* 0x0003e8000c101908 */
[----:B------:R1:W-:Y:S01]  /*8850*/  STG.E desc[UR8][R6.64], R36 ;  /* 0x0000002406007986 */ /* 0x0003e2000c101908 */
[----:B------:R-:W-:-:S07]  /*8860*/  IMAD.X R29, RZ, RZ, R29, P0 ;  /* 0x000000ffff1d7224 */ /* 0x000fce00000e061d */
.L_x_557:
[----:B------:R-:W-:-:S05]  /*8870*/  IMAD.MOV.U32 R45, RZ, RZ, R29 ;  /* 0x000000ffff2d7224 */ /* 0x000fca00078e001d */
[----:B0-----:R-:W-:Y:S01]  /*8880*/  STG.E.64 desc[UR8][R2.64], R44 ;  /* 0x0000002c02007986 */ /* 0x001fe2000c101b08 */
[----:B------:R-:W-:Y:S05]  /*8890*/  EXIT ;  /* 0x000000000000794d */ /* 0x000fea0003800000 */
.L_x_531:
[----:B------:R-:W0:Y:S08]  /*88a0*/  LDC.64 R2, c[0x0][0x380] ;  /* 0x0000e000ff027b82 */ /* 0x000e300000000a00 */
[----:B------:R-:W1:Y:S01]  /*88b0*/  LDC.64 R6, c[0x0][0x388] ;  /* 0x0000e200ff067b82 */ /* 0x000e620000000a00 */
[----:B0-----:R-:W-:-:S05]  /*88c0*/  IMAD.WIDE.U32 R2, R39, 0x2400, R2 ;  /* 0x0000240027027825 */ /* 0x001fca00078e0002 */
[----:B------:R-:W2:Y:S01]  /*88d0*/  LDG.E.CONSTANT R10, desc[UR8][R2.64] ;  /* 0x00000008020a7981 */ /* 0x000ea2000c1e9900 */
[----:B-1----:R-:W-:-:S05]  /*88e0*/  IMAD.WIDE.U32 R6, R39, 0x2400, R6 ;  /* 0x0000240027067825 */ /* 0x002fca00078e0006 */
[----:B------:R0:W3:Y:S01]  /*88f0*/  LDG.E.CONSTANT R23, desc[UR8][R6.64] ;  /* 0x0000000806177981 */ /* 0x0000e2000c1e9900 */
[----:B------:R-:W1:Y:S02]  /*8900*/  S2R R32, SR_TID.X ;  /* 0x0000000000207919 */ /* 0x000e640000002100 */
[C---:B-1----:R-:W-:Y:S02]  /*8910*/  LOP3.LUT R0, R32.reuse, 0x1f, RZ, 0xc0, !PT ;  /* 0x0000001f20007812 */ /* 0x042fe400078ec0ff */
[----:B------:R-:W-:-:S05]  /*8920*/  LOP3.LUT R5, R32, 0x3e0, RZ, 0xc0, !PT ;  /* 0x000003e020057812 */ /* 0x000fca00078ec0ff */
[----:B------:R-:W-:-:S04]  /*8930*/  IMAD R9, R5, 0x9, R0 ;  /* 0x0000000905097824 */ /* 0x000fc800078e0200 */
[C---:B------:R-:W-:Y:S02]  /*8940*/  VIADD R5, R9.reuse, 0x20 ;  /* 0x0000002009057836 */ /* 0x040fe40000000000 */
[----:B------:R-:W-:-:S03]  /*8950*/  VIADD R11, R9, 0x40 ;  /* 0x00000040090b7836 */ /* 0x000fc60000000000 */
[-C--:B------:R-:W-:Y:S01]  /*8960*/  ISETP.GE.U32.AND P5, PT, R5, R26.reuse, PT ;  /* 0x0000001a0500720c */ /* 0x080fe20003fa6070 */
[C---:B------:R-:W-:Y:S02]  /*8970*/  IMAD.SHL.U32 R5, R9.reuse, 0x4, RZ ;  /* 0x0000000409057824 */ /* 0x040fe400078e00ff */
[----:B------:R-:W-:Y:S01]  /*8980*/  VIADD R13, R9, 0x60 ;  /* 0x00000060090d7836 */ /* 0x000fe20000000000 */
[-C--:B------:R-:W-:Y:S01]  /*8990*/  ISETP.GE.U32.AND P0, PT, R11, R26.reuse, PT ;  /* 0x0000001a0b00720c */ /* 0x080fe20003f06070 */
[C---:B------:R-:W-:Y:S01]  /*89a0*/  VIADD R11, R9.reuse, 0xa0 ;  /* 0x000000a0090b7836 */ /* 0x040fe20000000000 */
[-C--:B------:R-:W-:Y:S02]  /*89b0*/  ISETP.GE.U32.AND P6, PT, R9, R26.reuse, PT ;  /* 0x0000001a0900720c */ /* 0x080fe40003fc6070 */
[----:B------:R-:W-:Y:S02]  /*89c0*/  IADD3 R4, P2, PT, R2, R5, RZ ;  /* 0x0000000502047210 */ /* 0x000fe40007f5e0ff */
[----:B------:R-:W-:Y:S01]  /*89d0*/  ISETP.GE.U32.AND P4, PT, R13, R26, PT ;  /* 0x0000001a0d00720c */ /* 0x000fe20003f86070 */
[----:B------:R-:W-:Y:S01]  /*89e0*/  VIADD R13, R9, 0xc0 ;  /* 0x000000c0090d7836 */ /* 0x000fe20000000000 */
[----:B0-----:R-:W-:Y:S01]  /*89f0*/  IADD3 R6, P1, PT, R5, R6, RZ ;  /* 0x0000000605067210 */ /* 0x001fe20007f3e0ff */
[----:B------:R-:W-:Y:S01]  /*8a00*/  IMAD.X R5, RZ, RZ, R3, P2 ;  /* 0x000000ffff057224 */ /* 0x000fe200010e0603 */
[----:B------:R-:W-:Y:S01]  /*8a10*/  ISETP.GE.U32.AND P2, PT, R11, R26, PT ;  /* 0x0000001a0b00720c */ /* 0x000fe20003f46070 */
[----:B------:R-:W-:-:S02]  /*8a20*/  VIADD R15, R9, 0x80 ;  /* 0x00000080090f7836 */ /* 0x000fc40000000000 */
[----:B------:R-:W-:Y:S01]  /*8a30*/  IMAD.X R7, RZ, RZ, R7, P1 ;  /* 0x000000ffff077224 */ /* 0x000fe200008e0607 */
[-C--:B------:R-:W-:Y:S01]  /*8a40*/  ISETP.GE.U32.AND P1, PT, R13, R26.reuse, PT ;  /* 0x0000001a0d00720c */ /* 0x080fe20003f26070 */
[C---:B------:R-:W-:Y:S02]  /*8a50*/  VIADD R13, R9.reuse, 0xe0 ;  /* 0x000000e0090d7836 */ /* 0x040fe40000000000 */
[----:B------:R-:W-:Y:S01]  /*8a60*/  VIADD R9, R9, 0x100 ;  /* 0x0000010009097836 */ /* 0x000fe20000000000 */
[----:B------:R-:W-:Y:S01]  /*8a70*/  ISETP.GE.U32.AND P3, PT, R15, R26, PT ;  /* 0x0000001a0f00720c */ /* 0x000fe20003f66070 */
[----:B------:R-:W-:Y:S02]  /*8a80*/  IMAD.MOV.U32 R8, RZ, RZ, RZ ;  /* 0x000000ffff087224 */ /* 0x000fe400078e00ff */
[----:B--2---:R-:W-:Y:S02]  /*8a90*/  IMAD.MOV.U32 R0, RZ, RZ, R10 ;  /* 0x000000ffff007224 */ /* 0x004fe400078e000a */
[----:B------:R-:W2:Y:S02]  /*8aa0*/  @!P6 LDG.E.CONSTANT R10, desc[UR8][R4.64] ;  /* 0x00000008040ae981 */ /* 0x000ea4000c1e9900 */
[----:B------:R-:W-:-:S02]  /*8ab0*/  IMAD.MOV.U32 R11, RZ, RZ, R0 ;  /* 0x000000ffff0b7224 */ /* 0x000fc400078e0000 */
[----:B---3--:R-:W-:Y:S02]  /*8ac0*/  IMAD.MOV.U32 R24, RZ, RZ, R23 ;  /* 0x000000ffff187224 */ /* 0x008fe400078e0017 */
[----:B------:R-:W3:Y:S02]  /*8ad0*/  @!P6 LDG.E.CONSTANT R23, desc[UR8][R6.64] ;  /* 0x000000080617e981 */ /* 0x000ee4000c1e9900 */
[----:B------:R-:W-:Y:S01]  /*8ae0*/  IMAD.MOV.U32 R25, RZ, RZ, R24 ;  /* 0x000000ffff197224 */ /* 0x000fe200078e0018 */
[-C--:B------:R-:W-:Y:S01]  /*8af0*/  ISETP.GE.U32.AND P6, PT, R13, R26.reuse, PT ;  /* 0x0000001a0d00720c */ /* 0x080fe20003fc6070 */
[----:B------:R-:W4:Y:S04]  /*8b00*/  @!P5 LDG.E.CONSTANT R11, desc[UR8][R4.64+0x80] ;  /* 0x00008008040bd981 */ /* 0x000f28000c1e9900 */
[----:B------:R-:W5:Y:S01]  /*8b10*/  @!P5 LDG.E.CONSTANT R25, desc[UR8][R6.64+0x80] ;  /* 0x000080080619d981 */ /* 0x000f62000c1e9900 */
[----:B------:R-:W-:Y:S01]  /*8b20*/  ISETP.GE.U32.AND P5, PT, R9, R26, PT ;  /* 0x0000001a0900720c */ /* 0x000fe20003fa6070 */
        /* <DEDUP_REMOVED lines=26> */
[----:B------:R-:W-:-:S13]  /*8cd0*/  ISETP.NE.AND P0, PT, R32, RZ, PT ;  /* 0x000000ff2000720c */ /* 0x000fda0003f05270 */
[----:B------:R5:W5:Y:S01]  /*8ce0*/  @!P0 LDG.E.CONSTANT R8, desc[UR8][R2.64+-0x4] ;  /* 0xfffffc0802088981 */ /* 0x000b62000c1e9900 */
[----:B------:R-:W1:Y:S01]  /*8cf0*/  S2R R28, SR_LANEID ;  /* 0x00000000001c7919 */ /* 0x000e620000000000 */
[----:B------:R-:W1:Y:S01]  /*8d00*/  S2UR UR5, SR_CgaCtaId ;  /* 0x00000000000579c3 */ /* 0x000e620000008800 */
[----:B------:R-:W-:Y:S01]  /*8d10*/  SHF.R.U32.HI R9, RZ, 0x5, R32 ;  /* 0x00000005ff097819 */ /* 0x000fe20000011620 */
[----:B------:R-:W-:Y:S01]  /*8d20*/  UMOV UR4, 0x400 ;  /* 0x0000040000047882 */ /* 0x000fe20000000000 */
[----:B0-----:R-:W-:Y:S01]  /*8d30*/  P2R R4, PR, RZ, 0x1 ;  /* 0x00000001ff047803 */ /* 0x001fe20000000000 */
[----:B-1----:R-:W-:Y:S02]  /*8d40*/  ULEA UR4, UR5, UR4, 0x18 ;  /* 0x0000000405047291 */ /* 0x002fe4000f8ec0ff */
[----:B------:R-:W-:-:S05]  /*8d50*/  IMAD R4, R9, 0x120, R28 ;  /* 0x0000012009047824 */ /* 0x000fca00078e021c */
[----:B------:R-:W-:-:S05]  /*8d60*/  LEA R4, R4, UR4, 0x2 ;  /* 0x0000000404047c11 */ /* 0x000fca000f8e10ff */
[----:B------:R-:W-:Y:S01]  /*8d70*/  IMAD R5, R28, 0x20, R4 ;  /* 0x000000201c057824 */ /* 0x000fe200078e0204 */
[C---:B------:R-:W-:Y:S02]  /*8d80*/  LEA R6, R32.reuse, UR4, 0x2 ;  /* 0x0000000420067c11 */ /* 0x040fe4000f8e10ff */
[C---:B------:R-:W-:Y:S01]  /*8d90*/  ISETP.NE.AND P0, PT, R32.reuse, RZ, PT ;  /* 0x000000ff2000720c */ /* 0x040fe20003f05270 */
[----:B------:R-:W-:-:S05]  /*8da0*/  IMAD R7, R32, 0x9, RZ ;  /* 0x0000000920077824 */ /* 0x000fca00078e02ff */
[----:B------:R-:W-:Y:S01]  /*8db0*/  ISETP.EQ.U32.AND P4, PT, R26, R7, PT ;  /* 0x000000071a00720c */ /* 0x000fe20003f82070 */
        /* <DEDUP_REMOVED lines=21> */
[----:B------:R2:W-:Y:S04]  /*8f10*/  STS [R4+0x80], R25 ;  /* 0x0000801904007388 */ /* 0x0005e80000000800 */
[----:B------:R3:W-:Y:S04]  /*8f20*/  STS [R4+0x100], R27 ;  /* 0x0001001b04007388 */ /* 0x0007e80000000800 */
[----:B------:R4:W-:Y:S04]  /*8f30*/  STS [R4+0x180], R31 ;  /* 0x0001801f04007388 */ /* 0x0009e80000000800 */
[----:B------:R-:W-:Y:S04]  /*8f40*/  STS [R4+0x200], R33 ;  /* 0x0002002104007388 */ /* 0x000fe80000000800 */
[----:B------:R-:W-:Y:S04]  /*8f50*/  STS [R4+0x280], R34 ;  /* 0x0002802204007388 */ /* 0x000fe80000000800 */
[----:B------:R-:W-:Y:S04]  /*8f60*/  STS [R4+0x300], R35 ;  /* 0x0003002304007388 */ /* 0x000fe80000000800 */
[----:B------:R-:W-:Y:S04]  /*8f70*/  STS [R4+0x380], R36 ;  /* 0x0003802404007388 */ /* 0x000fe80000000800 */
[----:B------:R-:W-:Y:S01]  /*8f80*/  STS [R4+0x400], R24 ;  /* 0x0004001804007388 */ /* 0x000fe20000000800 */
[----:B------:R-:W-:-:S03]  /*8f90*/  NOP ;  /* 0x0000000000007918 */ /* 0x000fc60000000000 */
[----:B------:R-:W-:Y:S04]  /*8fa0*/  LDS R11, [R5] ;  /* 0x00000000050b7984 */ /* 0x000fe80000000800 */
[----:B------:R-:W-:Y:S04]  /*8fb0*/  LDS R13, [R5+0x4] ;  /* 0x00000400050d7984 */ /* 0x000fe80000000800 */
[----:B------:R-:W-:Y:S04]  /*8fc0*/  LDS R15, [R5+0x8] ;  /* 0x00000800050f7984 */ /* 0x000fe80000000800 */
[----:B------:R-:W-:Y:S04]  /*8fd0*/  LDS R17, [R5+0xc] ;  /* 0x00000c0005117984 */ /* 0x000fe80000000800 */
[----:B------:R-:W-:Y:S04]  /*8fe0*/  LDS R19, [R5+0x10] ;  /* 0x0000100005137984 */ /* 0x000fe80000000800 */
[----:B------:R-:W-:Y:S04]  /*8ff0*/  LDS R21, [R5+0x14] ;  /* 0x0000140005157984 */ /* 0x000fe80000000800 */
[----:B------:R-:W-:Y:S04]  /*9000*/  LDS R23, [R5+0x18] ;  /* 0x0000180005177984 */ /* 0x000fe80000000800 */
[----:B------:R-:W-:Y:S04]  /*9010*/  LDS R3, [R5+0x1c] ;  /* 0x00001c0005037984 */ /* 0x000fe80000000800 */
[----:B------:R5:W-:Y:S01]  /*9020*/  LDS R0, [R5+0x20] ;  /* 0x0000200005007984 */ /* 0x000be20000000800 */
[----:B------:R-:W-:Y:S06]  /*9030*/  BAR.SYNC.DEFER_BLOCKING 0x0 ;  /* 0x0000000000007b1d */ /* 0x000fec0000010000 */
[----:B0-----:R-:W-:Y:S02]  /*9040*/  STS [R6+0x4d8], R29 ;  /* 0x0004d81d06007388 */ /* 0x001fe40000000800 */
[----:B------:R-:W-:Y:S06]  /*9050*/  BAR.SYNC.DEFER_BLOCKING 0x0 ;  /* 0x0000000000007b1d */ /* 0x000fec0000010000 */
[----:B------:R-:W0:Y:S01]  /*9060*/  @P0 LDS R8, [R6+0x4d4] ;  /* 0x0004d40006080984 */ /* 0x000e220000000800 */
[----:B--2---:R-:W-:-:S02]  /*9070*/  VIADD R25, R7, 0x1 ;  /* 0x0000000107197836 */ /* 0x004fc40000000000 */
[C---:B---3--:R-:W-:Y:S01]  /*9080*/  VIADD R27, R7.reuse, 0x2 ;  /* 0x00000002071b7836 */ /* 0x048fe20000000000 */
[----:B-1----:R-:W-:Y:S01]  /*9090*/  ISETP.NE.AND P5, PT, R10, R12, PT ;  /* 0x0000000c0a00720c */ /* 0x002fe20003fa5270 */
[C---:B----4-:R-:W-:Y:S01]  /*90a0*/  VIADD R31, R7.reuse, 0x3 ;  /* 0x00000003071f7836 */ /* 0x050fe20000000000 */
[C---:B------:R-:W-:Y:S01]  /*90b0*/  ISETP.EQ.U32.AND P2, PT, R26.reuse, R25, PT ;  /* 0x000000191a00720c */ /* 0x040fe20003f42070 */
[----:B-----5:R-:W-:Y:S01]  /*90c0*/  VIADD R5, R7, 0x4 ;  /* 0x0000000407057836 */ /* 0x020fe20000000000 */
[----:B------:R-:W-:Y:S02]  /*90d0*/  ISETP.EQ.U32.AND P3, PT, R26, R27, PT ;  /* 0x0000001b1a00720c */ /* 0x000fe40003f62070 */
[----:B------:R-:W-:Y:S02]  /*90e0*/  ISETP.EQ.OR.EX P5, PT, R30, RZ, P5, P2 ;  /* 0x000000ff1e00720c */ /* 0x000fe40002fa2720 */
[C---:B------:R-:W-:Y:S02]  /*90f0*/  ISETP.EQ.U32.AND P1, PT, R26.reuse, R31, PT ;  /* 0x0000001f1a00720c */ /* 0x040fe40003f22070 */
[----:B------:R-:W-:-:S02]  /*9100*/  ISETP.EQ.U32.AND P2, PT, R26, R5, PT ;  /* 0x000000051a00720c */ /* 0x000fc40003f42070 */
[----:B------:R-:W-:Y:S02]  /*9110*/  SEL R4, RZ, 0x1, !P5 ;  /* 0x00000001ff047807 */ /* 0x000fe40006800000 */
[----:B0-----:R-:W-:-:S04]  /*9120*/  ISETP.NE.AND P0, PT, R8, R10, PT ;  /* 0x0000000a0800720c */ /* 0x001fc80003f05270 */
[----:B------:R-:W-:Y:S02]  /*9130*/  ISETP.EQ.OR.EX P4, PT, R30, RZ, P0, P4 ;  /* 0x000000ff1e00720c */ /* 0x000fe40000782740 */
[----:B------:R-:W-:Y:S02]  /*9140*/  ISETP.NE.AND P0, PT, R12, R14, PT ;  /* 0x0000000e0c00720c */ /* 0x000fe40003f05270 */
[----:B------:R-:W-:Y:S02]  /*9150*/  SEL R6, RZ, 0x1, !P4 ;  /* 0x00000001ff067807 */ /* 0x000fe40006000000 */
[----:B------:R-:W-:Y:S02]  /*9160*/  ISETP.EQ.OR.EX P3, PT, R30, RZ, P0, P3 ;  /* 0x000000ff1e00720c */ /* 0x000fe40000762730 */
[----:B------:R-:W-:Y:S02]  /*9170*/  ISETP.NE.AND P4, PT, R14, R16, PT ;  /* 0x000000100e00720c */ /* 0x000fe40003f85270 */
[----:B------:R-:W-:-:S02]  /*9180*/  ISETP.NE.AND P0, PT, R16, R18, PT ;  /* 0x000000121000720c */ /* 0x000fc40003f05270 */
[----:B------:R-:W-:Y:S02]  /*9190*/  SEL R27, RZ, 0x1, !P3 ;  /* 0x00000001ff1b7807 */ /* 0x000fe40005800000 */
[C---:B------:R-:W-:Y:S02]  /*91a0*/  ISETP.EQ.OR.EX P6, PT, R30.reuse, RZ, P4, P1 ;  /* 0x000000ff1e00720c */ /* 0x040fe400027c2710 */
[----:B------:R-:W-:Y:S02]  /*91b0*/  ISETP.EQ.OR.EX P2, PT, R30, RZ, P0, P2 ;  /* 0x000000ff1e00720c */ /* 0x000fe40000742720 */
[----:B------:R-:W-:Y:S02]  /*91c0*/  IADD3 R27, P0, P1, R27, R4, R6 ;  /* 0x000000041b1b7210 */ /* 0x000fe4000791e006 */
[----:B------:R-:W-:Y:S02]  /*91d0*/  SEL R5, RZ, 0x1, !P6 ;  /* 0x00000001ff057807 */ /* 0x000fe40007000000 */
[----:B------:R-:W-:-:S02]  /*91e0*/  SEL R4, RZ, 0x1, !P2 ;  /* 0x00000001ff047807 */ /* 0x000fc40005000000 */
[----:B------:R-:W-:Y:S02]  /*91f0*/  IADD3.X R24, PT, PT, RZ, RZ, RZ, P0, P1 ;  /* 0x000000ffff187210 */ /* 0x000fe400007e24ff */
[----:B------:R-:W-:Y:S01]  /*9200*/  IADD3 R27, P0, P1, R4, R27, R5 ;  /* 0x0000001b041b7210 */ /* 0x000fe2000791e005 */
[----:B------:R-:W-:-:S03]  /*9210*/  VIADD R5, R7, 0x5 ;  /* 0x0000000507057836 */ /* 0x000fc60000000000 */
[----:B------:R-:W-:Y:S02]  /*9220*/  IADD3.X R24, PT, PT, RZ, R24, RZ, P0, P1 ;  /* 0x00000018ff187210 */ /* 0x000fe400007e24ff */
[----:B------:R-:W-:Y:S01]  /*9230*/  ISETP.EQ.U32.AND P0, PT, R26, R5, PT ;  /* 0x000000051a00720c */ /* 0x000fe20003f02070 */
[----:B------:R-:W-:Y:S01]  /*9240*/  VIADD R5, R7, 0x6 ;  /* 0x0000000607057836 */ /* 0x000fe20000000000 */
[----:B------:R-:W-:Y:S02]  /*9250*/  ISETP.NE.AND P1, PT, R18, R20, PT ;  /* 0x000000141200720c */ /* 0x000fe40003f25270 */
[----:B------:R-:W-:Y:S02]  /*9260*/  ISETP.NE.AND P4, PT, R20, R22, PT ;  /* 0x000000161400720c */ /* 0x000fe40003f85270 */
[----:B------:R-:W-:Y:S02]  /*9270*/  ISETP.EQ.OR.EX P1, PT, R30, RZ, P1, P0 ;  /* 0x000000ff1e00720c */ /* 0x000fe40000f22700 */
[----:B------:R-:W-:-:S04]  /*9280*/  ISETP.EQ.U32.AND P0, PT, R26, R5, PT ;  /* 0x000000051a00720c */ /* 0x000fc80003f02070 */
[----:B------:R-:W-:Y:S02]  /*9290*/  ISETP.EQ.OR.EX P0, PT, R30, RZ, P4, P0 ;  /* 0x000000ff1e00720c */ /* 0x000fe40002702700 */
[----:B------:R-:W-:Y:S02]  /*92a0*/  SEL R5, RZ, 0x1, !P1 ;  /* 0x00000001ff057807 */ /* 0x000fe40004800000 */
[----:B------:R-:W-:Y:S02]  /*92b0*/  SEL R4, RZ, 0x1, !P0 ;  /* 0x00000001ff047807 */ /* 0x000fe40004000000 */
[----:B------:R-:W-:Y:S02]  /*92c0*/  P2R R31, PR, RZ, 0x20 ;  /* 0x00000020ff1f7803 */ /* 0x000fe40000000000 */
[----:B------:R-:W-:Y:S01]  /*92d0*/  IADD3 R27, P4, P5, R4, R27, R5 ;  /* 0x0000001b041b7210 */ /* 0x000fe20007d9e005 */
[C---:B------:R-:W-:Y:S02]  /*92e0*/  VIADD R5, R7.reuse, 0x7 ;  /* 0x0000000707057836 */ /* 0x040fe40000000000 */
[----:B------:R-:W-:Y:S01]  /*92f0*/  VIADD R7, R7, 0x8 ;  /* 0x0000000807077836 */ /* 0x000fe20000000000 */
[----:B------:R-:W-:-:S02]  /*9300*/  IADD3.X R24, PT, PT, RZ, R24, RZ, P4, P5 ;  /* 0x00000018ff187210 */ /* 0x000fc400027ea4ff */
[----:B------:R-:W-:Y:S02]  /*9310*/  ISETP.EQ.U32.AND P5, PT, R26, R5, PT ;  /* 0x000000051a00720c */ /* 0x000fe40003fa2070 */
[----:B------:R-:W-:Y:S02]  /*9320*/  ISETP.NE.AND P4, PT, R22, R2, PT ;  /* 0x000000021600720c */ /* 0x000fe40003f85270 */
[----:B------:R-:W-:Y:S02]  /*9330*/  P2R R34, PR, RZ, 0x40 ;  /* 0x00000040ff227803 */ /* 0x000fe40000000000 */
[----:B------:R-:W-:Y:S02]  /*9340*/  ISETP.EQ.OR.EX P5, PT, R30, RZ, P4, P5 ;  /* 0x000000ff1e00720c */ /* 0x000fe400027a2750 */
[----:B------:R-:W-:Y:S02]  /*9350*/  ISETP.EQ.U32.AND P4, PT, R26, R7, PT ;  /* 0x000000071a00720c */ /* 0x000fe40003f82070 */
[----:B------:R-:W-:-:S02]  /*9360*/  ISETP.NE.AND P6, PT, R2, R29, PT ;  /* 0x0000001d0200720c */ /* 0x000fc40003fc5270 */
[----:B------:R-:W-:Y:S02]  /*9370*/  P2R R33, PR, RZ, 0x8 ;  /* 0x00000008ff217803 */ /* 0x000fe40000000000 */
[----:B------:R-:W-:Y:S02]  /*9380*/  ISETP.EQ.OR.EX P4, PT, R30, RZ, P6, P4 ;  /* 0x000000ff1e00720c */ /* 0x000fe40003782740 */
[----:B------:R-:W-:Y:S02]  /*9390*/  ISETP.NE.AND P3, PT, R31, RZ, PT ;  /* 0x000000ff1f00720c */ /* 0x000fe40003f65270 */
[----:B------:R-:W-:Y:S02]  /*93a0*/  SEL R5, RZ, 0x1, !P5 ;  /* 0x00000001ff057807 */ /* 0x000fe40006800000 */
[----:B------:R-:W-:Y:S02]  /*93b0*/  SEL R4, RZ, 0x1, !P4 ;  /* 0x00000001ff047807 */ /* 0x000fe40006000000 */
[----:B------:R-:W-:-:S02]  /*93c0*/  P2R R25, PR, RZ, 0x8 ;  /* 0x00000008ff197803 */ /* 0x000fc40000000000 */
[----:B------:R-:W-:-:S04]  /*93d0*/  IADD3 R27, P3, P6, R4, R27, R5 ;  /* 0x0000001b041b7210 */ /* 0x000fc80007e7e005 */
[----:B------:R-:W-:Y:S02]  /*93e0*/  IADD3.X R24, PT, PT, RZ, R24, RZ, P3, P6 ;  /* 0x00000018ff187210 */ /* 0x000fe40001fec4ff */
[----:B------:R-:W-:-:S04]  /*93f0*/  ISETP.NE.AND P3, PT, R25, RZ, PT ;  /* 0x000000ff1900720c */ /* 0x000fc80003f65270 */
[----:B------:R-:W-:Y:S02]  /*9400*/  SEL R4, R11, RZ, !P3 ;  /* 0x000000ff0b047207 */ /* 0x000fe40005800000 */
[----:B------:R-:W-:-:S03]  /*9410*/  ISETP.NE.AND P3, PT, R33, RZ, PT ;  /* 0x000000ff2100720c */ /* 0x000fc60003f65270 */
[----:B------:R-:W-:-:S05]  /*9420*/  IMAD.IADD R4, R13, 0x1, R4 ;  /* 0x000000010d047824 */ /* 0x000fca00078e0204 */
[----:B------:R-:W-:Y:S02]  /*9430*/  SEL R4, R4, RZ, !P3 ;  /* 0x000000ff04047207 */ /* 0x000fe40005800000 */
[----:B------:R-:W-:-:S03]  /*9440*/  ISETP.NE.AND P6, PT, R34, RZ, PT ;  /* 0x000000ff2200720c */ /* 0x000fc60003fc5270 */
        /* <DEDUP_REMOVED lines=13> */
[----:B------:R-:W0:Y:S01]  /*9520*/  SHFL.UP PT, R6, R0, 0x1, RZ ;  /* 0x0420000000067989 */ /* 0x000e2200000e00ff */
[----:B------:R-:W-:-:S03]  /*9530*/  ISETP.NE.U32.AND P4, PT, R27, RZ, PT ;  /* 0x000000ff1b00720c */ /* 0x000fc60003f85070 */
[----:B------:R-:W1:Y:S01]  /*9540*/  SHFL.UP PT, R4, R27, 0x1, RZ ;  /* 0x042000001b047989 */ /* 0x000e6200000e00ff */
[----:B------:R-:W-:-:S03]  /*9550*/  ISETP.NE.AND.EX P4, PT, R24, RZ, PT, P4 ;  /* 0x000000ff1800720c */ /* 0x000fc60003f85340 */
[----:B------:R-:W2:Y:S01]  /*9560*/  SHFL.UP PT, R5, R24, 0x1, RZ ;  /* 0x0420000018057989 */ /* 0x000ea200000e00ff */
[----:B0-----:R-:W-:Y:S02]  /*9570*/  SEL R6, R6, RZ, !P4 ;  /* 0x000000ff06067207 */ /* 0x001fe40006000000 */
[----:B------:R-:W-:-:S04]  /*9580*/  ISETP.GE.AND P4, PT, R28, 0x1, PT ;  /* 0x000000011c00780c */ /* 0x000fc80003f86270 */
[----:B------:R-:W-:-:S05]  /*9590*/  SEL R7, R6, RZ, P4 ;  /* 0x000000ff06077207 */ /* 0x000fca0002000000 */
[----:B------:R-:W-:Y:S01]  /*95a0*/  IMAD.IADD R7, R0, 0x1, R7 ;  /* 0x0000000100077824 */ /* 0x000fe200078e0207 */
[----:B-1----:R-:W-:-:S04]  /*95b0*/  SEL R4, R4, RZ, P4 ;  /* 0x000000ff04047207 */ /* 0x002fc80002000000 */
[----:B------:R-:W0:Y:S01]  /*95c0*/  SHFL.UP PT, R6, R7, 0x2, RZ ;  /* 0x0440000007067989 */ /* 0x000e2200000e00ff */
[----:B--2---:R-:W-:Y:S02]  /*95d0*/  SEL R5, R5, RZ, P4 ;  /* 0x000000ff05057207 */ /* 0x004fe40002000000 */
[----:B------:R-:W-:-:S05]  /*95e0*/  IADD3 R25, P4, PT, R4, R27, RZ ;  /* 0x0000001b04197210 */ /* 0x000fca0007f9e0ff */
[----:B------:R-:W-:Y:S01]  /*95f0*/  IMAD.X R27, R5, 0x1, R24, P4 ;  /* 0x00000001051b7824 */ /* 0x000fe200020e0618 */
[----:B------:R-:W1:Y:S01]  /*9600*/  SHFL.UP PT, R0, R25, 0x2, RZ ;  /* 0x0440000019007989 */ /* 0x000e6200000e00ff */
[----:B------:R-:W-:-:S03]  /*9610*/  ISETP.NE.U32.AND P4, PT, R25, RZ, PT ;  /* 0x000000ff1900720c */ /* 0x000fc60003f85070 */
[----:B------:R-:W2:Y:S01]  /*9620*/  SHFL.UP PT, R4, R27, 0x2, RZ ;  /* 0x044000001b047989 */ /* 0x000ea200000e00ff */
[----:B------:R-:W-:-:S04]  /*9630*/  ISETP.NE.AND.EX P4, PT, R27, RZ, PT, P4 ;  /* 0x000000ff1b00720c */ /* 0x000fc80003f85340 */
[----:B0-----:R-:W-:Y:S02]  /*9640*/  SEL R6, R6, RZ, !P4 ;  /* 0x000000ff06067207 */ /* 0x001fe40006000000 */
[----:B------:R-:W-:-:S04]  /*9650*/  ISETP.GE.AND P4, PT, R28, 0x2, PT ;  /* 0x000000021c00780c */ /* 0x000fc80003f86270 */
[----:B------:R-:W-:-:S05]  /*9660*/  SEL R6, R6, RZ, P4 ;  /* 0x000000ff06067207 */ /* 0x000fca0002000000 */
[----:B------:R-:W-:Y:S01]  /*9670*/  IMAD.IADD R6, R7, 0x1, R6 ;  /* 0x0000000107067824 */ /* 0x000fe200078e0206 */
[----:B-1----:R-:W-:Y:S02]  /*9680*/  SEL R0, R0, RZ, P4 ;  /* 0x000000ff00007207 */ /* 0x002fe40002000000 */
[----:B--2---:R-:W-:Y:S02]  /*9690*/  SEL R4, R4, RZ, P4 ;  /* 0x000000ff04047207 */ /* 0x004fe40002000000 */
[----:B------:R-:W0:Y:S01]  /*96a0*/  SHFL.UP PT, R5, R6, 0x4, RZ ;  /* 0x0480000006057989 */ /* 0x000e2200000e00ff */
        /* <DEDUP_REMOVED lines=8> */
[----:B------:R-:W-:Y:S02]  /*9730*/  SEL R5, R5, RZ, P4 ;  /* 0x000000ff05057207 */ /* 0x000fe40002000000 */
[----:B-1----:R-:W-:-:S03]  /*9740*/  SEL R0, R0, RZ, P4 ;  /* 0x000000ff00007207 */ /* 0x002fc60002000000 */
[----:B------:R-:W-:Y:S01]  /*9750*/  IMAD.IADD R5, R6, 0x1, R5 ;  /* 0x0000000106057824 */ /* 0x000fe200078e0205 */
[----:B--2---:R-:W-:Y:S02]  /*9760*/  SEL R4, R4, RZ, P4 ;  /* 0x000000ff04047207 */ /* 0x004fe40002000000 */
[----:B------:R-:W-:Y:S02]  /*9770*/  IADD3 R7, P4, PT, R0, R7, RZ ;  /* 0x0000000700077210 */ /* 0x000fe40007f9e0ff */
[----:B------:R-:W0:Y:S03]  /*9780*/  SHFL.UP PT, R6, R5, 0x8, RZ ;  /* 0x0500000005067989 */ /* 0x000e2600000e00ff */
[----:B------:R-:W-:Y:S01]  /*9790*/  IMAD.X R27, R4, 0x1, R25, P4 ;  /* 0x00000001041b7824 */ /* 0x000fe200020e0619 */
[----:B------:R-:W1:Y:S04]  /*97a0*/  SHFL.UP PT, R0, R7, 0x8, RZ ;  /* 0x0500000007007989 */ /* 0x000e6800000e00ff */
[----:B------:R-:W2:Y:S01]  /*97b0*/  SHFL.UP PT, R4, R27, 0x8, RZ ;  /* 0x050000001b047989 */ /* 0x000ea200000e00ff */
[----:B------:R-:W-:-:S04]  /*97c0*/  ISETP.NE.U32.AND P4, PT, R7, RZ, PT ;  /* 0x000000ff0700720c */ /* 0x000fc80003f85070 */
[----:B------:R-:W-:-:S04]  /*97d0*/  ISETP.NE.AND.EX P4, PT, R27, RZ, PT, P4 ;  /* 0x000000ff1b00720c */ /* 0x000fc80003f85340 */
[----:B0-----:R-:W-:Y:S02]  /*97e0*/  SEL R6, R6, RZ, !P4 ;  /* 0x000000ff06067207 */ /* 0x001fe40006000000 */
[----:B------:R-:W-:-:S04]  /*97f0*/  ISETP.GE.AND P4, PT, R28, 0x8, PT ;  /* 0x000000081c00780c */ /* 0x000fc80003f86270 */
[----:B------:R-:W-:Y:S02]  /*9800*/  SEL R6, R6, RZ, P4 ;  /* 0x000000ff06067207 */ /* 0x000fe40002000000 */
[----:B-1----:R-:W-:Y:S02]  /*9810*/  SEL R0, R0, RZ, P4 ;  /* 0x000000ff00007207 */ /* 0x002fe40002000000 */
[----:B--2---:R-:W-:Y:S01]  /*9820*/  SEL R4, R4, RZ, P4 ;  /* 0x000000ff04047207 */ /* 0x004fe20002000000 */
[----:B------:R-:W-:Y:S01]  /*9830*/  IMAD.IADD R6, R5, 0x1, R6 ;  /* 0x0000000105067824 */ /* 0x000fe200078e0206 */
[----:B------:R-:W-:-:S04]  /*9840*/  IADD3 R25, P4, PT, R0, R7, RZ ;  /* 0x0000000700197210 */ /* 0x000fc80007f9e0ff */
[----:B------:R-:W0:Y:S01]  /*9850*/  SHFL.UP PT, R5, R6, 0x10, RZ ;  /* 0x0600000006057989 */ /* 0x000e2200000e00ff */
[----:B------:R-:W-:-:S03]  /*9860*/  IMAD.X R24, R4, 0x1, R27, P4 ;  /* 0x0000000104187824 */ /* 0x000fc600020e061b */
[----:B------:R-:W1:Y:S04]  /*9870*/  SHFL.UP PT, R0, R25, 0x10, RZ ;  /* 0x0600000019007989 */ /* 0x000e6800000e00ff */
[----:B------:R-:W2:Y:S01]  /*9880*/  SHFL.UP PT, R4, R24, 0x10, RZ ;  /* 0x0600000018047989 */ /* 0x000ea200000e00ff */
[----:B------:R-:W-:-:S04]  /*9890*/  ISETP.NE.U32.AND P4, PT, R25, RZ, PT ;  /* 0x000000ff1900720c */ /* 0x000fc80003f85070 */
[----:B------:R-:W-:-:S04]  /*98a0*/  ISETP.NE.AND.EX P4, PT, R24, RZ, PT, P4 ;  /* 0x000000ff1800720c */ /* 0x000fc80003f85340 */
[----:B0-----:R-:W-:Y:S02]  /*98b0*/  SEL R7, R5, RZ, !P4 ;  /* 0x000000ff05077207 */ /* 0x001fe40006000000 */
[----:B------:R-:W-:-:S04]  /*98c0*/  ISETP.GE.AND P4, PT, R28, 0x10, PT ;  /* 0x000000101c00780c */ /* 0x000fc80003f86270 */
[----:B-1----:R-:W-:Y:S02]  /*98d0*/  SEL R0, R0, RZ, P4 ;  /* 0x000000ff00007207 */ /* 0x002fe40002000000 */
[----:B--2---:R-:W-:Y:S02]  /*98e0*/  SEL R5, R4, RZ, P4 ;  /* 0x000000ff04057207 */ /* 0x004fe40002000000 */
[----:B------:R-:W-:Y:S02]  /*98f0*/  SEL R7, R7, RZ, P4 ;  /* 0x000000ff07077207 */ /* 0x000fe40002000000 */
[----:B------:R-:W-:Y:S02]  /*9900*/  ISETP.NE.AND P4, PT, R28, 0x1f, PT ;  /* 0x0000001f1c00780c */ /* 0x000fe40003f85270 */
[----:B------:R-:W-:Y:S01]  /*9910*/  IADD3 R4, P5, PT, R0, R25, RZ ;  /* 0x0000001900047210 */ /* 0x000fe20007fbe0ff */
[----:B------:R-:W-:-:S04]  /*9920*/  IMAD.IADD R33, R6, 0x1, R7 ;  /* 0x0000000106217824 */ /* 0x000fc800078e0207 */
[----:B------:R-:W-:-:S06]  /*9930*/  IMAD.X R5, R5, 0x1, R24, P5 ;  /* 0x0000000105057824 */ /* 0x000fcc00028e0618 */
[----:B------:R-:W-:-:S05]  /*9940*/  @!P4 LEA R40, R9, UR4, 0x4 ;  /* 0x000000040928cc11 */ /* 0x000fca000f8e20ff */
[----:B------:R-:W-:Y:S04]  /*9950*/  @!P4 STS.64 [R40], R4 ;  /* 0x000000042800c388 */ /* 0x000fe80000000a00 */
[----:B------:R-:W-:Y:S01]  /*9960*/  @!P4 STS [R40+0x8], R33 ;  /* 0x000008212800c388 */ /* 0x000fe20000000800 */
[----:B------:R-:W-:Y:S06]  /*9970*/  BAR.SYNC.DEFER_BLOCKING 0x0 ;  /* 0x0000000000007b1d */ /* 0x000fec0000010000 */
[----:B------:R-:W-:Y:S04]  /*9980*/  LDS.64 R34, [UR4+0x10] ;  /* 0x00001004ff227984 */ /* 0x000fe80008000a00 */
[----:B------:R-:W0:Y:S04]  /*9990*/  LDS.64 R36, [UR4] ;  /* 0x00000004ff247984 */ /* 0x000e280008000a00 */
[----:B------:R-:W1:Y:S04]  /*99a0*/  LDS R0, [UR4+0x8] ;  /* 0x00000804ff007984 */ /* 0x000e680008000800 */
[----:B------:R-:W2:Y:S04]  /*99b0*/  LDS R27, [UR4+0x18] ;  /* 0x00001804ff1b7984 */ /* 0x000ea80008000800 */
[----:B------:R-:W3:Y:S04]  /*99c0*/  LDS.64 R24, [UR4+0x20] ;  /* 0x00002004ff187984 */ /* 0x000ee80008000a00 */
[----:B------:R-:W4:Y:S04]  /*99d0*/  LDS R38, [UR4+0x28] ;  /* 0x00002804ff267984 */ /* 0x000f280008000800 */
[----:B------:R-:W5:Y:S04]  /*99e0*/  LDS.64 R6, [UR4+0x30] ;  /* 0x00003004ff067984 */ /* 0x000f680008000a00 */
[----:B------:R-:W-:Y:S01]  /*99f0*/  LDS R40, [UR4+0x58] ;  /* 0x00005804ff287984 */ /* 0x000fe20008000800 */
[----:B0-----:R-:W-:-:S05]  /*9a00*/  IADD3 R41, P4, PT, R36, R34, RZ ;  /* 0x0000002224297210 */ /* 0x001fca0007f9e0ff */
[----:B------:R-:W-:Y:S01]  /*9a10*/  IMAD.X R43, R37, 0x1, R35, P4 ;  /* 0x00000001252b7824 */ /* 0x000fe200020e0623 */
[----:B------:R-:W-:-:S04]  /*9a20*/  ISETP.NE.U32.AND P4, PT, R34, RZ, PT ;  /* 0x000000ff2200720c */ /* 0x000fc80003f85070 */
[----:B------:R-:W-:-:S04]  /*9a30*/  ISETP.NE.AND.EX P4, PT, R35, RZ, PT, P4 ;  /* 0x000000ff2300720c */ /* 0x000fc80003f85340 */
[----:B-1----:R-:W-:Y:S02]  /*9a40*/  SEL R34, R0, RZ, !P4 ;  /* 0x000000ff00227207 */ /* 0x002fe40006000000 */
[----:B------:R-:W-:-:S03]  /*9a50*/  ISETP.NE.AND P4, PT, R9, 0x2, PT ;  /* 0x000000020900780c */ /* 0x000fc60003f85270 */
[----:B--2---:R-:W-:Y:S01]  /*9a60*/  IMAD.IADD R27, R27, 0x1, R34 ;  /* 0x000000011b1b7824 */ /* 0x004fe200078e0222 */
[----:B------:R-:W-:Y:S01]  /*9a70*/  SEL R42, R41, R36, !P4 ;  /* 0x00000024292a7207 */ /* 0x000fe20006000000 */
[----:B------:R-:W-:Y:S01]  /*9a80*/  LDS.64 R34, [UR4+0x40] ;  /* 0x00004004ff227984 */ /* 0x000fe20008000a00 */
[----:B------:R-:W-:Y:S02]  /*9a90*/  SEL R44, R43, R37, !P4 ;  /* 0x000000252b2c7207 */ /* 0x000fe40006000000 */
[----:B------:R-:W-:Y:S01]  /*9aa0*/  SEL R0, R27, R0, !P4 ;  /* 0x000000001b007207 */ /* 0x000fe20006000000 */
[----:B------:R-:W0:Y:S01]  /*9ab0*/  LDS R36, [UR4+0x38] ;  /* 0x00003804ff247984 */ /* 0x000e220008000800 */
[----:B---3--:R-:W-:-:S05]  /*9ac0*/  IADD3 R37, P4, PT, R24, R41, RZ ;  /* 0x0000002918257210 */ /* 0x008fca0007f9e0ff */
[----:B------:R-:W-:Y:S01]  /*9ad0*/  IMAD.X R43, R25, 0x1, R43, P4 ;  /* 0x00000001192b7824 */ /* 0x000fe200020e062b */
[----:B------:R-:W-:-:S04]  /*9ae0*/  ISETP.NE.U32.AND P4, PT, R24, RZ, PT ;  /* 0x000000ff1800720c */ /* 0x000fc80003f85070 */
[----:B------:R-:W-:Y:S02]  /*9af0*/  ISETP.NE.AND.EX P4, PT, R25, RZ, PT, P4 ;  /* 0x000000ff1900720c */ /* 0x000fe40003f85340 */
[----:B------:R-:W-:Y:S02]  /*9b00*/  LDS.64 R24, [UR4+0x50] ;  /* 0x00005004ff187984 */ /* 0x000fe40008000a00 */
[----:B------:R-:W-:Y:S02]  /*9b10*/  SEL R27, R27, RZ, !P4 ;  /* 0x000000ff1b1b7207 */ /* 0x000fe40006000000 */
[----:B------:R-:W-:-:S03]  /*9b20*/  ISETP.NE.AND P4, PT, R9, 0x3, PT ;  /* 0x000000030900780c */ /* 0x000fc60003f85270 */
[----:B----4-:R-:W-:Y:S01]  /*9b30*/  IMAD.IADD R27, R38, 0x1, R27 ;  /* 0x00000001261b7824 */ /* 0x010fe200078e021b */
[----:B------:R-:W-:Y:S01]  /*9b40*/  SEL R42, R37, R42, !P4 ;  /* 0x0000002a252a7207 */ /* 0x000fe20006000000 */
[----:B------:R-:W1:Y:S01]  /*9b50*/  LDS R38, [UR4+0x48] ;  /* 0x00004804ff267984 */ /* 0x000e620008000800 */
[----:B------:R-:W-:Y:S02]  /*9b60*/  SEL R44, R43, R44, !P4 ;  /* 0x0000002c2b2c7207 */ /* 0x000fe40006000000 */
[----:B------:R-:W-:Y:S02]  /*9b70*/  SEL R0, R27, R0, !P4 ;  /* 0x000000001b007207 */ /* 0x000fe40006000000 */
[----:B-----5:R-:W-:-:S05]  /*9b80*/  IADD3 R37, P4, PT, R6, R37, RZ ;  /* 0x0000002506257210 */ /* 0x020fca0007f9e0ff */
[----:B------:R-:W-:Y:S01]  /*9b90*/  IMAD.X R43, R7, 0x1, R43, P4 ;  /* 0x00000001072b7824 */ /* 0x000fe200020e062b */
[----:B------:R-:W-:-:S04]  /*9ba0*/  ISETP.NE.U32.AND P4, PT, R6, RZ, PT ;  /* 0x000000ff0600720c */ /* 0x000fc80003f85070 */
[----:B------:R-:W-:-:S04]  /*9bb0*/  ISETP.NE.AND.EX P4, PT, R7, RZ, PT, P4 ;  /* 0x000000ff0700720c */ /* 0x000fc80003f85340 */
[----:B------:R-:W-:Y:S02]  /*9bc0*/  SEL R27, R27, RZ, !P4 ;  /* 0x000000ff1b1b7207 */ /* 0x000fe40006000000 */
[----:B------:R-:W-:-:S03]  /*9bd0*/  ISETP.NE.AND P4, PT, R9, 0x4, PT ;  /* 0x000000040900780c */ /* 0x000fc60003f85270 */
[----:B0-----:R-:W-:Y:S01]  /*9be0*/  IMAD.IADD R27, R36, 0x1, R27 ;  /* 0x00000001241b7824 */ /* 0x001fe200078e021b */
[----:B------:R-:W-:Y:S02]  /*9bf0*/  SEL R6, R37, R42, !P4 ;  /* 0x0000002a25067207 */ /* 0x000fe40006000000 */
[----:B------:R-:W-:Y:S02]  /*9c00*/  SEL R42, R43, R44, !P4 ;  /* 0x0000002c2b2a7207 */ /* 0x000fe40006000000 */
[----:B------:R-:W-:Y:S02]  /*9c10*/  SEL R0, R27, R0, !P4 ;  /* 0x000000001b007207 */ /* 0x000fe40006000000 */
[C---:B------:R-:W-:Y:S02]  /*9c20*/  IADD3 R7, P4, PT, R34.reuse, R37, RZ ;  /* 0x0000002522077210 */ /* 0x040fe40007f9e0ff */
[----:B------:R-:W0:Y:S03]  /*9c30*/  LDS.64 R36, [UR4+0x60] ;  /* 0x00006004ff247984 */ /* 0x000e260008000a00 */
[----:B------:R-:W-:Y:S01]  /*9c40*/  IMAD.X R43, R35, 0x1, R43, P4 ;  /* 0x00000001232b7824 */ /* 0x000fe200020e062b */
[----:B------:R-:W-:-:S02]  /*9c50*/  ISETP.NE.U32.AND P4, PT, R34, RZ, PT ;  /* 0x000000ff2200720c */ /* 0x000fc40003f85070 */
[----:B------:R-:W2:Y:S02]  /*9c60*/  LDS R34, [UR4+0x68] ;  /* 0x00006804ff227984 */ /* 0x000ea40008000800 */
[----:B------:R-:W-:-:S04]  /*9c70*/  ISETP.NE.AND.EX P4, PT, R35, RZ, PT, P4 ;  /* 0x000000ff2300720c */ /* 0x000fc80003f85340 */
[----:B------:R-:W-:Y:S02]  /*9c80*/  SEL R27, R27, RZ, !P4 ;  /* 0x000000ff1b1b7207 */ /* 0x000fe40006000000 */
[----:B------:R-:W-:-:S03]  /*9c90*/  ISETP.NE.AND P4, PT, R9, 0x5, PT ;  /* 0x000000050900780c */ /* 0x000fc60003f85270 */
[----:B-1----:R-:W-:Y:S01]  /*9ca0*/  IMAD.IADD R27, R38, 0x1, R27 ;  /* 0x00000001261b7824 */ /* 0x002fe200078e021b */
[----:B------:R-:W-:Y:S02]  /*9cb0*/  SEL R38, R7, R6, !P4 ;  /* 0x0000000607267207 */ /* 0x000fe40006000000 */
[----:B------:R-:W-:Y:S02]  /*9cc0*/  SEL R42, R43, R42, !P4 ;  /* 0x0000002a2b2a7207 */ /* 0x000fe40006000000 */
[----:B------:R-:W-:Y:S02]  /*9cd0*/  SEL R0, R27, R0, !P4 ;  /* 0x000000001b007207 */ /* 0x000fe40006000000 */
[C---:B------:R-:W-:Y:S02]  /*9ce0*/  IADD3 R35, P4, PT, R24.reuse, R7, RZ ;  /* 0x0000000718237210 */ /* 0x040fe40007f9e0ff */
[----:B------:R-:W1:Y:S03]  /*9cf0*/  LDS.64 R6, [UR4+0x70] ;  /* 0x00007004ff067984 */ /* 0x000e660008000a00 */
[----:B------:R-:W-:Y:S01]  /*9d00*/  IMAD.X R43, R25, 0x1, R43, P4 ;  /* 0x00000001192b7824 */ /* 0x000fe200020e062b */
[----:B------:R-:W-:-:S04]  /*9d10*/  ISETP.NE.U32.AND P4, PT, R24, RZ, PT ;  /* 0x000000ff1800720c */ /* 0x000fc80003f85070 */
[----:B------:R-:W-:-:S04]  /*9d20*/  ISETP.NE.AND.EX P4, PT, R25, RZ, PT, P4 ;  /* 0x000000ff1900720c */ /* 0x000fc80003f85340 */
[----:B------:R-:W-:Y:S02]  /*9d30*/  SEL R27, R27, RZ, !P4 ;  /* 0x000000ff1b1b7207 */ /* 0x000fe40006000000 */
[----:B------:R-:W-:-:S03]  /*9d40*/  ISETP.NE.AND P4, PT, R9, 0x6, PT ;  /* 0x000000060900780c */ /* 0x000fc60003f85270 */
[----:B------:R-:W-:Y:S01]  /*9d50*/  IMAD.IADD R27, R40, 0x1, R27 ;  /* 0x00000001281b7824 */ /* 0x000fe200078e021b */
[----:B------:R-:W-:Y:S02]  /*9d60*/  SEL R24, R35, R38, !P4 ;  /* 0x0000002623187207 */ /* 0x000fe40006000000 */
[----:B------:R-:W-:Y:S01]  /*9d70*/  SEL R40, R43, R42, !P4 ;  /* 0x0000002a2b287207 */ /* 0x000fe20006000000 */
[----:B------:R-:W3:Y:S01]  /*9d80*/  LDS R38, [UR4+0x78] ;  /* 0x00007804ff267984 */ /* 0x000ee20008000800 */
[----:B------:R-:W-:Y:S02]  /*9d90*/  SEL R0, R27, R0, !P4 ;  /* 0x000000001b007207 */ /* 0x000fe40006000000 */
[----:B0-----:R-:W-:-:S05]  /*9da0*/  IADD3 R35, P4, PT, R36, R35, RZ ;  /* 0x0000002324237210 */ /* 0x001fca0007f9e0ff */
[----:B------:R-:W-:Y:S01]  /*9db0*/  IMAD.X R43, R37, 0x1, R43, P4 ;  /* 0x00000001252b7824 */ /* 0x000fe200020e062b */
[----:B------:R-:W-:-:S04]  /*9dc0*/  ISETP.NE.U32.AND P4, PT, R36, RZ, PT ;  /* 0x000000ff2400720c */ /* 0x000fc80003f85070 */
[----:B------:R-:W-:-:S04]  /*9dd0*/  ISETP.NE.AND.EX P4, PT, R37, RZ, PT, P4 ;  /* 0x000000ff2500720c */ /* 0x000fc80003f85340 */
[----:B------:R-:W-:Y:S02]  /*9de0*/  SEL R27, R27, RZ, !P4 ;  /* 0x000000ff1b1b7207 */ /* 0x000fe40006000000 */
[----:B------:R-:W-:-:S03]  /*9df0*/  ISETP.NE.AND P4, PT, R9, 0x7, PT ;  /* 0x000000070900780c */ /* 0x000fc60003f85270 */
[----:B--2---:R-:W-:Y:S01]  /*9e00*/  IMAD.IADD R25, R34, 0x1, R27 ;  /* 0x0000000122197824 */ /* 0x004fe200078e021b */
[----:B------:R-:W-:Y:S02]  /*9e10*/  SEL R34, R35, R24, !P4 ;  /* 0x0000001823227207 */ /* 0x000fe40006000000 */
[----:B------:R-:W-:Y:S02]  /*9e20*/  SEL R41, R43, R40, !P4 ;  /* 0x000000282b297207 */ /* 0x000fe40006000000 */
[----:B------:R-:W-:Y:S02]  /*9e30*/  SEL R24, R25, R0, !P4 ;  /* 0x0000000019187207 */ /* 0x000fe40006000000 */
[----:B-1----:R-:W-:-:S05]  /*9e40*/  IADD3 R35, P4, PT, R6, R35, RZ ;  /* 0x0000002306237210 */ /* 0x002fca0007f9e0ff */
[----:B------:R-:W-:Y:S01]  /*9e50*/  IMAD.X R36, R7, 0x1, R43, P4 ;  /* 0x0000000107247824 */ /* 0x000fe200020e062b */
[----:B------:R-:W-:-:S04]  /*9e60*/  ISETP.NE.U32.AND P4, PT, R6, RZ, PT ;  /* 0x000000ff0600720c */ /* 0x000fc80003f85070 */
[----:B------:R-:W-:-:S04]  /*9e70*/  ISETP.NE.AND.EX P4, PT, R7, RZ, PT, P4 ;  /* 0x000000ff0700720c */ /* 0x000fc80003f85340 */
[----:B------:R-:W-:Y:S02]  /*9e80*/  SEL R37, R25, RZ, !P4 ;  /* 0x000000ff19257207 */ /* 0x000fe40006000000 */
[----:B------:R-:W-:Y:S01]  /*9e90*/  ISETP.GE.U32.AND P4, PT, R32, 0x20, PT ;  /* 0x000000202000780c */ /* 0x000fe20003f86070 */
[----:B------:R0:W1:Y:S04]  /*9ea0*/  SHFL.UP PT, R27, R4, 0x1, RZ ;  /* 0x04200000041b7989 */ /* 0x00006800000e00ff */
[----:B------:R0:W2:Y:S01]  /*9eb0*/  SHFL.UP PT, R0, R5, 0x1, RZ ;  /* 0x0420000005007989 */ /* 0x0000a200000e00ff */
[----:B---3--:R-:W-:-:S03]  /*9ec0*/  IMAD.IADD R37, R38, 0x1, R37 ;  /* 0x0000000126257824 */ /* 0x008fc600078e0225 */
[----:B------:R0:W3:Y:S04]  /*9ed0*/  SHFL.UP PT, R9, R33, 0x1, RZ ;  /* 0x0420000021097989 */ /* 0x0000e800000e00ff */
[----:B------:R-:W-:Y:S05]  /*9ee0*/  @!P4 BRA `(.L_x_558) ;  /* 0x00000000002cc947 */ /* 0x000fea0003800000 */
[----:B------:R-:W-:Y:S02]  /*9ef0*/  ISETP.NE.AND P5, PT, R28, RZ, PT ;  /* 0x000000ff1c00720c */ /* 0x000fe40003fa5270 */
[C---:B-1----:R-:W-:Y:S02]  /*9f00*/  ISETP.NE.U32.AND P4, PT, R27.reuse, RZ, PT ;  /* 0x000000ff1b00720c */ /* 0x042fe40003f85070 */
[----:B------:R-:W-:Y:S02]  /*9f10*/  SEL R27, R27, RZ, P5 ;  /* 0x000000ff1b1b7207 */ /* 0x000fe40002800000 */
[C---:B--2---:R-:W-:Y:S02]  /*9f20*/  ISETP.NE.AND.EX P4, PT, R0.reuse, RZ, PT, P4 ;  /* 0x000000ff0000720c */ /* 0x044fe40003f85340 */
[----:B------:R-:W-:Y:S02]  /*9f30*/  SEL R0, R0, RZ, P5 ;  /* 0x000000ff00007207 */ /* 0x000fe40002800000 */
[----:B0-----:R-:W-:-:S02]  /*9f40*/  SEL R4, R24, RZ, !P4 ;  /* 0x000000ff18047207 */ /* 0x001fc40006000000 */
[----:B------:R-:W-:-:S03]  /*9f50*/  IADD3 R27, P4, PT, R27, R34, RZ ;  /* 0x000000221b1b7210 */ /* 0x000fc60007f9e0ff */
[----:B---3--:R-:W-:Y:S02]  /*9f60*/  @P5 IMAD.IADD R24, R9, 0x1, R4 ;  /* 0x0000000109185824 */ /* 0x008fe400078e0204 */
[----:B------:R-:W-:Y:S02]  /*9f70*/  IMAD.X R0, R0, 0x1, R41, P4 ;  /* 0x0000000100007824 */ /* 0x000fe400020e0629 */
[----:B------:R-:W-:Y:S01]  /*9f80*/  IMAD.MOV.U32 R9, RZ, RZ, R24 ;  /* 0x000000ffff097224 */ /* 0x000fe200078e0018 */
[----:B------:R-:W-:Y:S06]  /*9f90*/  BRA `(.L_x_559) ;  /* 0x0000001000587947 */ /* 0x000fec0003800000 */
.L_x_558:
[----:B------:R-:W4:Y:S01]  /*9fa0*/  LDC.64 R24, c[0x0][0x3a8] ;  /* 0x0000ea00ff187b82 */ /* 0x000f220000000a00 */
[----:B------:R-:W-:Y:S01]  /*9fb0*/  ISETP.NE.AND P4, PT, R32, RZ, PT ;  /* 0x000000ff2000720c */ /* 0x000fe20003f85270 */
[----:B------:R-:W5:-:S12]  /*9fc0*/  LDCU UR5, c[0x0][0x370] ;  /* 0x00006e00ff0577ac */ /* 0x000f580008000800 */
[----:B------:R-:W-:Y:S01]  /*9fd0*/  @!P4 IMAD.MOV.U32 R6, RZ, RZ, R35 ;  /* 0x000000ffff06c224 */ /* 0x000fe200078e0023 */
[----:B------:R1:W-:Y:S01]  /*9fe0*/  @!P4 STS [UR4+0xd0], R37 ;  /* 0x0000d025ff00c988 */ /* 0x0003e20008000804 */
[----:B------:R-:W-:Y:S02]  /*9ff0*/  @!P4 IMAD.MOV.U32 R7, RZ, RZ, R36 ;  /* 0x000000ffff07c224 */ /* 0x000fe400078e0024 */
[----:B0-----:R-:W-:Y:S02]  /*a000*/  @!P4 IMAD.MOV.U32 R4, RZ, RZ, R37 ;  /* 0x000000ffff04c224 */ /* 0x001fe400078e0025 */
[----:B------:R-:W-:Y:S01]  /*a010*/  @!P4 IMAD.MOV.U32 R5, RZ, RZ, 0x64 ;  /* 0x00000064ff05c424 */ /* 0x000fe200078e00ff */
[----:B------:R0:W-:Y:S01]  /*a020*/  @!P4 STS.64 [UR4+0xc8], R6 ;  /* 0x0000c806ff00c988 */ /* 0x0001e20008000a04 */
[----:B-----5:R-:W-:Y:S01]  /*a030*/  UISETP.GT.U32.AND UP0, UPT, UR5, 0x1f3, UPT ;  /* 0x000001f30500788c */ /* 0x020fe2000bf04070 */
[----:B----4-:R-:W-:-:S05]  /*a040*/  IMAD.WIDE.U32 R24, R39, 0x10, R24 ;  /* 0x0000001027187825 */ /* 0x010fca00078e0018 */
[----:B------:R0:W-:Y:S03]  /*a050*/  @!P4 ST.E.128.STRONG.GPU desc[UR8][R24.64+0x200], R4 ;  /* 0x000200041800c985 */ /* 0x0001e6000c10fd08 */
[----:B-1----:R-:W-:Y:S05]  /*a060*/  BRA.U UP0, `(.L_x_560) ;  /* 0x0000000100087547 */ /* 0x002fea000b800000 */
[----:B------:R1:W-:Y:S06]  /*a070*/  MEMBAR.SC.CTA ;  /* 0x0000000000007992 */ /* 0x0003ec0000000000 */
[----:B-1----:R-:W-:Y:S05]  /*a080*/  BRA `(.L_x_561) ;  /* 0x0000000000087947 */ /* 0x002fea0003800000 */
.L_x_560:
[----:B------:R-:W-:Y:S05]  /*a090*/  NANOSLEEP 0x1c2 ;  /* 0x000001c20000795d */ /* 0x000fea0003800000 */
[----:B------:R-:W-:Y:S01]  /*a0a0*/  NOP ;  /* 0x0000000000007918 */ /* 0x000fe20000000000 */
.L_x_561:
[----:B0-----:R-:W-:-:S03]  /*a0b0*/  IMAD.WIDE.U32 R4, R32, 0x10, RZ ;  /* 0x0000001020047825 */ /* 0x001fc600078e00ff */
[----:B------:R-:W-:Y:S02]  /*a0c0*/  LOP3.LUT R7, R4, 0xfffffff0, RZ, 0x3c, !PT ;  /* 0xfffffff004077812 */ /* 0x000fe400078e3cff */
[----:B------:R-:W-:Y:S02]  /*a0d0*/  LOP3.LUT R5, RZ, R5, RZ, 0x33, !PT ;  /* 0x00000005ff057212 */ /* 0x000fe400078e33ff */
[----:B------:R-:W-:-:S05]  /*a0e0*/  IADD3 R24, P4, PT, R24, R7, RZ ;  /* 0x0000000718187210 */ /* 0x000fca0007f9e0ff */
[----:B------:R-:W-:-:S08]  /*a0f0*/  IMAD.X R25, R25, 0x1, R5, P4 ;  /* 0x0000000119197824 */ /* 0x000fd000020e0605 */
.L_x_563:
[----:B------:R-:W4:Y:S01]  /*a100*/  LD.E.128.STRONG.GPU R4, desc[UR8][R24.64+0x200] ;  /* 0x0002000818047980 */ /* 0x000f22000c10fd00 */
[----:B------:R-:W-:Y:S05]  /*a110*/  YIELD ;  /* 0x0000000000007946 */ /* 0x000fea0003800000 */
[----:B------:R-:W-:Y:S01]  /*a120*/  UMOV UR5, 0xffffffff ;  /* 0xffffffff00057882 */ /* 0x000fe20000000000 */
[----:B----4-:R-:W-:Y:S02]  /*a130*/  ISETP.NE.AND P4, PT, R5, 0x63, PT ;  /* 0x000000630500780c */ /* 0x010fe40003f85270 */
[----:B------:R-:W-:Y:S11]  /*a140*/  BRA.DIV UR5, `(.L_x_562) ;  /* 0x0000003a05d47947 */ /* 0x000ff6000b800000 */
[----:B------:R-:W-:-:S13]  /*a150*/  VOTE.ANY P4, !P4 ;  /* 0x0000000000ff7806 */ /* 0x000fda0006080100 */
.L_x_716:
[----:B------:R-:W-:Y:S05]  /*a160*/  @P4 BRA `(.L_x_563) ;  /* 0xfffffffc00e44947 */ /* 0x000fea000383ffff */
[----:B------:R-:W-:Y:S01]  /*a170*/  UMOV UR5, 0xffffffff ;  /* 0xffffffff00057882 */ /* 0x000fe20000000000 */
[----:B------:R-:W-:Y:S01]  /*a180*/  ISETP.NE.AND P4, PT, R5, 0x65, PT ;  /* 0x000000650500780c */ /* 0x000fe20003f85270 */
[----:B------:R-:W-:Y:S02]  /*a190*/  IMAD.MOV.U32 R40, RZ, RZ, R6 ;  /* 0x000000ffff287224 */ /* 0x000fe400078e0006 */
        /* <DEDUP_REMOVED lines=10> */
[----:B------:R0:W4:Y:S04]  /*a240*/  SHFL.DOWN PT, R24, R41, 0x1, R33 ;  /* 0x0820000029187989 */ /* 0x00012800000e0021 */
[----:B------:R0:W0:Y:S02]  /*a250*/  SHFL.DOWN PT, R6, R38, 0x1, R33 ;  /* 0x0820000026067989 */ /* 0x00002400000e0021 */
.L_x_722:
[----:B------:R-:W-:Y:S01]  /*a260*/  ISETP.GE.AND P5, PT, R28, R33, PT ;  /* 0x000000211c00720c */ /* 0x000fe20003fa6270 */
[----:B------:R-:W-:-:S12]  /*a270*/  UMOV UR5, 0xffffffff ;  /* 0xffffffff00057882 */ /* 0x000fd80000000000 */
[----:B-1----:R-:W-:-:S05]  /*a280*/  @!P5 IADD3 R25, P4, PT, R25, R40, RZ ;  /* 0x000000281919d210 */ /* 0x002fca0007f9e0ff */
[----:B----4-:R-:W-:Y:S01]  /*a290*/  @!P5 IMAD.X R24, R24, 0x1, R41, P4 ;  /* 0x000000011818d824 */ /* 0x010fe200020e0629 */
[----:B------:R-:W-:Y:S01]  /*a2a0*/  @!P5 ISETP.NE.U32.AND P4, PT, R40, RZ, PT ;  /* 0x000000ff2800d20c */ /* 0x000fe20003f85070 */
[----:B0-----:R-:W-:-:S03]  /*a2b0*/  @!P5 IMAD.MOV.U32 R40, RZ, RZ, R25 ;  /* 0x000000ffff28d224 */ /* 0x001fc600078e0019 */
[----:B------:R-:W-:-:S04]  /*a2c0*/  @!P5 ISETP.NE.AND.EX P4, PT, R41, RZ, PT, P4 ;  /* 0x000000ff2900d20c */ /* 0x000fc80003f85340 */
[----:B------:R-:W-:Y:S01]  /*a2d0*/  @!P5 SEL R25, R6, RZ, !P4 ;  /* 0x000000ff0619d207 */ /* 0x000fe20006000000 */
[----:B------:R-:W-:Y:S08]  /*a2e0*/  BRA.DIV UR5, `(.L_x_565) ;  /* 0x0000003e05007947 */ /* 0x000ff0000b800000 */
.L_x_725:
[----:B------:R-:W-:Y:S01]  /*a2f0*/  UMOV UR5, 0xffffffff ;  /* 0xffffffff00057882 */ /* 0x000fe20000000000 */
[----:B------:R-:W-:Y:S02]  /*a300*/  @!P5 IMAD.MOV.U32 R41, RZ, RZ, R24 ;  /* 0x000000ffff29d224 */ /* 0x000fe400078e0018 */
[----:B------:R-:W-:Y:S01]  /*a310*/  @!P5 IMAD.IADD R38, R38, 0x1, R25 ;  /* 0x000000012626d824 */ /* 0x000fe200078e0219 */
[----:B------:R-:W-:Y:S06]  /*a320*/  BRA.DIV UR5, `(.L_x_566) ;  /* 0x0000003e05107947 */ /* 0x000fec000b800000 */
[----:B------:R0:W1:Y:S04]  /*a330*/  SHFL.DOWN PT, R25, R40, 0x2, R33 ;  /* 0x0840000028197989 */ /* 0x00006800000e0021 */
[----:B------:R0:W4:Y:S04]  /*a340*/  SHFL.DOWN PT, R24, R41, 0x2, R33 ;  /* 0x0840000029187989 */ /* 0x00012800000e0021 */
[----:B------:R0:W0:Y:S02]  /*a350*/  SHFL.DOWN PT, R6, R38, 0x2, R33 ;  /* 0x0840000026067989 */ /* 0x00002400000e0021 */
.L_x_730:
[----:B------:R-:W-:Y:S01]  /*a360*/  VIADD R43, R28, 0x2 ;  /* 0x000000021c2b7836 */ /* 0x000fe20000000000 */
[----:B------:R-:W-:-:S04]  /*a370*/  UMOV UR5, 0xffffffff ;  /* 0xffffffff00057882 */ /* 0x000fc80000000000 */
[----:B------:R-:W-:-:S13]  /*a380*/  ISETP.GT.AND P5, PT, R43, R33, PT ;  /* 0x000000212b00720c */ /* 0x000fda0003fa4270 */
[----:B------:R-:W-:-:S04]  /*a390*/  @!P5 ISETP.NE.U32.AND P4, PT, R40, RZ, PT ;  /* 0x000000ff2800d20c */ /* 0x000fc80003f85070 */
[----:B------:R-:W-:-:S04]  /*a3a0*/  @!P5 ISETP.NE.AND.EX P4, PT, R41, RZ, PT, P4 ;  /* 0x000000ff2900d20c */ /* 0x000fc80003f85340 */
[----:B0-----:R-:W-:Y:S02]  /*a3b0*/  @!P5 SEL R45, R6, RZ, !P4 ;  /* 0x000000ff062dd207 */ /* 0x001fe40006000000 */
[----:B-1----:R-:W-:-:S05]  /*a3c0*/  @!P5 IADD3 R25, P4, PT, R25, R40, RZ ;  /* 0x000000281919d210 */ /* 0x002fca0007f9e0ff */
[----:B----4-:R-:W-:Y:S01]  /*a3d0*/  @!P5 IMAD.X R24, R24, 0x1, R41, P4 ;  /* 0x000000011818d824 */ /* 0x010fe200020e0629 */
[----:B------:R-:W-:Y:S07]  /*a3e0*/  BRA.DIV UR5, `(.L_x_567) ;  /* 0x0000003e05347947 */ /* 0x000fee000b800000 */
.L_x_733:
[----:B------:R-:W-:Y:S01]  /*a3f0*/  UMOV UR5, 0xffffffff ;  /* 0xffffffff00057882 */ /* 0x000fe20000000000 */
[----:B------:R-:W-:Y:S02]  /*a400*/  @!P5 IMAD.MOV.U32 R40, RZ, RZ, R25 ;  /* 0x000000ffff28d224 */ /* 0x000fe400078e0019 */
[----:B------:R-:W-:Y:S02]  /*a410*/  @!P5 IMAD.MOV.U32 R41, RZ, RZ, R24 ;  /* 0x000000ffff29d224 */ /* 0x000fe400078e0018 */
[----:B------:R-:W-:Y:S01]  /*a420*/  @!P5 IMAD.IADD R38, R38, 0x1, R45 ;  /* 0x000000012626d824 */ /* 0x000fe200078e022d */
[----:B------:R-:W-:Y:S06]  /*a430*/  BRA.DIV UR5, `(.L_x_568) ;  /* 0x0000003e05407947 */ /* 0x000fec000b800000 */
[----:B------:R0:W1:Y:S04]  /*a440*/  SHFL.DOWN PT, R25, R40, 0x4, R33 ;  /* 0x0880000028197989 */ /* 0x00006800000e0021 */
[----:B------:R0:W4:Y:S04]  /*a450*/  SHFL.DOWN PT, R24, R41, 0x4, R33 ;  /* 0x0880000029187989 */ /* 0x00012800000e0021 */
[----:B------:R0:W0:Y:S02]  /*a460*/  SHFL.DOWN PT, R6, R38, 0x4, R33 ;  /* 0x0880000026067989 */ /* 0x00002400000e0021 */
.L_x_738:
        /* <DEDUP_REMOVED lines=9> */
.L_x_741:
        /* <DEDUP_REMOVED lines=8> */
.L_x_746:
        /* <DEDUP_REMOVED lines=9> */
.L_x_749:
        /* <DEDUP_REMOVED lines=8> */
.L_x_754:
[----:B------:R-:W-:Y:S01]  /*a690*/  VIADD R4, R28, 0x10 ;  /* 0x000000101c047836 */ /* 0x000fe20000000000 */
[----:B------:R-:W5:Y:S01]  /*a6a0*/  LDC.64 R24, c[0x0][0x3a8] ;  /* 0x0000ea00ff187b82 */ /* 0x000f620000000a00 */
[----:B------:R-:W-:Y:S01]  /*a6b0*/  UMOV UR5, 0xffffffff ;  /* 0xffffffff00057882 */ /* 0x000fe20000000000 */
[----:B------:R-:W-:Y:S02]  /*a6c0*/  LOP3.LUT R32, RZ, R32, RZ, 0x33, !PT ;  /* 0x00000020ff207212 */ /* 0x000fe400078e33ff */
[----:B------:R-:W-:-:S13]  /*a6d0*/  ISETP.GT.AND P4, PT, R4, R33, PT ;  /* 0x000000210400720c */ /* 0x000fda0003f84270 */
[----:B-1----:R-:W-:-:S05]  /*a6e0*/  @!P4 IADD3 R47, P5, PT, R47, R40, RZ ;  /* 0x000000282f2fc210 */ /* 0x002fca0007fbe0ff */
[----:B----4-:R-:W-:Y:S01]  /*a6f0*/  @!P4 IMAD.X R46, R46, 0x1, R41, P5 ;  /* 0x000000012e2ec824 */ /* 0x010fe200028e0629 */
[----:B------:R-:W-:Y:S01]  /*a700*/  @!P4 ISETP.NE.U32.AND P5, PT, R40, RZ, PT ;  /* 0x000000ff2800c20c */ /* 0x000fe20003fa5070 */
[----:B0-----:R-:W-:Y:S01]  /*a710*/  @!P4 IMAD.MOV.U32 R40, RZ, RZ, R47 ;  /* 0x000000ffff28c224 */ /* 0x001fe200078e002f */
[----:B-----5:R-:W-:Y:S02]  /*a720*/  IADD3 R24, P6, PT, R24, 0x200, RZ ;  /* 0x0000020018187810 */ /* 0x020fe40007fde0ff */
[----:B------:R-:W-:Y:S01]  /*a730*/  @!P4 ISETP.NE.AND.EX P5, PT, R41, RZ, PT, P5 ;  /* 0x000000ff2900c20c */ /* 0x000fe20003fa5350 */
[----:B------:R-:W-:-:S03]  /*a740*/  @!P4 IMAD.MOV.U32 R41, RZ, RZ, R46 ;  /* 0x000000ffff29c224 */ /* 0x000fc600078e002e */
[----:B------:R-:W-:Y:S02]  /*a750*/  @!P4 SEL R7, R6, RZ, !P5 ;  /* 0x000000ff0607c207 */ /* 0x000fe40006800000 */
[----:B------:R-:W-:-:S03]  /*a760*/  ISETP.NE.AND P5, PT, R5, 0x65, PT ;  /* 0x000000650500780c */ /* 0x000fc60003fa5270 */
[----:B------:R-:W-:Y:S01]  /*a770*/  @!P4 IMAD.IADD R38, R38, 0x1, R7 ;  /* 0x000000012626c824 */ /* 0x000fe200078e0207 */
[----:B------:R-:W-:Y:S09]  /*a780*/  BRA.DIV UR5, `(.L_x_573) ;  /* 0x0000003e05a87947 */ /* 0x000ff2000b800000 */
.L_x_757:
[----:B------:R-:W-:Y:S01]  /*a790*/  UMOV UR5, 0xffffffff ;  /* 0xffffffff00057882 */ /* 0x000fe20000000000 */
[----:B------:R-:W-:Y:S02]  /*a7a0*/  IMAD.X R25, RZ, RZ, R25, P6 ;  /* 0x000000ffff197224 */ /* 0x000fe400030e0619 */
[----:B------:R-:W-:Y:S01]  /*a7b0*/  IMAD.IADD R47, R32, 0x1, R39 ;  /* 0x00000001202f7824 */ /* 0x000fe200078e0227 */
[----:B------:R-:W-:Y:S06]  /*a7c0*/  BRA.DIV UR5, `(.L_x_574) ;  /* 0x0000003e05b87947 */ /* 0x000fec000b800000 */
[----:B------:R-:W-:-:S13]  /*a7d0*/  VOTE.ALL P5, P5 ;  /* 0x0000000000ff7806 */ /* 0x000fda00028a0000 */
.L_x_760:
[----:B------:R-:W-:Y:S05]  /*a7e0*/  @!P5 BRA `(.L_x_575) ;  /* 0x0000000400b8d947 */ /* 0x000fea0003800000 */
.L_x_589:
[----:B------:R-:W-:-:S07]  /*a7f0*/  IMAD.WIDE R32, R47, 0x10, R24 ;  /* 0x000000102f207825 */ /* 0x000fce00078e0218 */
.L_x_577:
[----:B------:R-:W4:Y:S01]  /*a800*/  LD.E.128.STRONG.GPU R4, desc[UR8][R32.64+-0x200] ;  /* 0xfffe000820047980 */ /* 0x000f22000c10fd00 */
[----:B------:R-:W-:Y:S05]  /*a810*/  YIELD ;  /* 0x0000000000007946 */ /* 0x000fea0003800000 */
[----:B------:R-:W-:Y:S01]  /*a820*/  UMOV UR5, 0xffffffff ;  /* 0xffffffff00057882 */ /* 0x000fe20000000000 */
[----:B----4-:R-:W-:Y:S02]  /*a830*/  ISETP.NE.AND P4, PT, R5, 0x63, PT ;  /* 0x000000630500780c */ /* 0x010fe40003f85270 */
[----:B------:R-:W-:Y:S11]  /*a840*/  BRA.DIV UR5, `(.L_x_576) ;  /* 0x0000003e05b47947 */ /* 0x000ff6000b800000 */
[----:B------:R-:W-:-:S13]  /*a850*/  VOTE.ANY P4, !P4 ;  /* 0x0000000000ff7806 */ /* 0x000fda0006080100 */
.L_x_763:
        /* <DEDUP_REMOVED lines=13> */
[----:B------:R0:W4:Y:S04]  /*a930*/  SHFL.DOWN PT, R51, R32, 0x1, R33 ;  /* 0x0820000020337989 */ /* 0x00012800000e0021 */
[----:B------:R0:W0:Y:S02]  /*a940*/  SHFL.DOWN PT, R6, R46, 0x1, R33 ;  /* 0x082000002e067989 */ /* 0x00002400000e0021 */
.L_x_769:
        /* <DEDUP_REMOVED lines=9> */
.L_x_772:
[----:B------:R-:W-:Y:S01]  /*a9e0*/  UMOV UR5, 0xffffffff ;  /* 0xffffffff00057882 */ /* 0x000fe20000000000 */
[----:B------:R-:W-:Y:S02]  /*a9f0*/  @!P5 IMAD.MOV.U32 R32, RZ, RZ, R50 ;  /* 0x000000ffff20d224 */ /* 0x000fe400078e0032 */
[----:B------:R-:W-:Y:S01]  /*aa00*/  @!P5 IMAD.IADD R46, R46, 0x1, R51 ;  /* 0x000000012e2ed824 */ /* 0x000fe200078e0233 */
[----:B------:R-:W-:Y:S06]  /*aa10*/  BRA.DIV UR5, `(.L_x_580) ;  /* 0x0000003e05f07947 */ /* 0x000fec000b800000 */
[----:B------:R0:W1:Y:S04]  /*aa20*/  SHFL.DOWN PT, R48, R49, 0x2, R33 ;  /* 0x0840000031307989 */ /* 0x00006800000e0021 */
[----:B------:R0:W4:Y:S04]  /*aa30*/  SHFL.DOWN PT, R51, R32, 0x2, R33 ;  /* 0x0840000020337989 */ /* 0x00012800000e0021 */
[----:B------:R0:W0:Y:S02]  /*aa40*/  SHFL.DOWN PT, R6, R46, 0x2, R33 ;  /* 0x084000002e067989 */ /* 0x00002400000e0021 */
.L_x_777:
[----:B------:R-:W-:Y:S01]  /*aa50*/  ISETP.GT.AND P5, PT, R43, R33, PT ;  /* 0x000000212b00720c */ /* 0x000fe20003fa4270 */
        /* <DEDUP_REMOVED lines=8> */
.L_x_780:
[----:B------:R-:W-:Y:S01]  /*aae0*/  UMOV UR5, 0xffffffff ;  /* 0xffffffff00057882 */ /* 0x000fe20000000000 */
[----:B------:R-:W-:Y:S02]  /*aaf0*/  @!P5 IMAD.MOV.U32 R32, RZ, RZ, R50 ;  /* 0x000000ffff20d224 */ /* 0x000fe400078e0032 */
[----:B------:R-:W-:Y:S01]  /*ab00*/  @!P5 IMAD.IADD R46, R46, 0x1, R51 ;  /* 0x000000012e2ed824 */ /* 0x000fe200078e0233 */
[----:B------:R-:W-:Y:S06]  /*ab10*/  BRA.DIV UR5, `(.L_x_582) ;  /* 0x0000004205247947 */ /* 0x000fec000b800000 */
[----:B------:R0:W1:Y:S04]  /*ab20*/  SHFL.DOWN PT, R48, R49, 0x4, R33 ;  /* 0x0880000031307989 */ /* 0x00006800000e0021 */
[----:B------:R0:W4:Y:S04]  /*ab30*/  SHFL.DOWN PT, R51, R32, 0x4, R33 ;  /* 0x0880000020337989 */ /* 0x00012800000e0021 */
[----:B------:R0:W0:Y:S02]  /*ab40*/  SHFL.DOWN PT, R6, R46, 0x4, R33 ;  /* 0x088000002e067989 */ /* 0x00002400000e0021 */
.L_x_785:
        /* <DEDUP_REMOVED lines=9> */
.L_x_788:
[----:B------:R-:W-:Y:S01]  /*abe0*/  UMOV UR5, 0xffffffff ;  /* 0xffffffff00057882 */ /* 0x000fe20000000000 */
[----:B------:R-:W-:Y:S02]  /*abf0*/  @!P5 IMAD.MOV.U32 R32, RZ, RZ, R50 ;  /* 0x000000ffff20d224 */ /* 0x000fe400078e0032 */
[----:B------:R-:W-:Y:S01]  /*ac00*/  @!P5 IMAD.IADD R46, R46, 0x1, R51 ;  /* 0x000000012e2ed824 */ /* 0x000fe200078e0233 */
[----:B------:R-:W-:Y:S06]  /*ac10*/  BRA.DIV UR5, `(.L_x_584) ;  /* 0x0000004205587947 */ /* 0x000fec000b800000 */
[----:B------:R0:W1:Y:S04]  /*ac20*/  SHFL.DOWN PT, R48, R49, 0x8, R33 ;  /* 0x0900000031307989 */ /* 0x00006800000e0021 */
[----:B------:R0:W4:Y:S04]  /*ac30*/  SHFL.DOWN PT, R51, R32, 0x8, R33 ;  /* 0x0900000020337989 */ /* 0x00012800000e0021 */
[----:B------:R0:W0:Y:S02]  /*ac40*/  SHFL.DOWN PT, R6, R46, 0x8, R33 ;  /* 0x090000002e067989 */ /* 0x00002400000e0021 */
.L_x_793:
        /* <DEDUP_REMOVED lines=9> */
.L_x_796:
[----:B------:R-:W-:Y:S01]  /*ace0*/  UMOV UR5, 0xffffffff ;  /* 0xffffffff00057882 */ /* 0x000fe20000000000 */
[----:B------:R-:W-:Y:S02]  /*acf0*/  @!P5 IMAD.MOV.U32 R32, RZ, RZ, R50 ;  /* 0x000000ffff20d224 */ /* 0x000fe400078e0032 */
[----:B------:R-:W-:Y:S01]  /*ad00*/  @!P5 IMAD.IADD R46, R46, 0x1, R51 ;  /* 0x000000012e2ed824 */ /* 0x000fe200078e0233 */
[----:B------:R-:W-:Y:S06]  /*ad10*/  BRA.DIV UR5, `(.L_x_586) ;  /* 0x00000042058c7947 */ /* 0x000fec000b800000 */
[----:B------:R0:W1:Y:S01]  /*ad20*/  SHFL.DOWN PT, R48, R49, 0x10, R33 ;  /* 0x0a00000031307989 */ /* 0x00006200000e0021 */
[----:B------:R-:W-:-:S03]  /*ad30*/  VIADD R50, R28, 0x10 ;  /* 0x000000101c327836 */ /* 0x000fc60000000000 */
[----:B------:R0:W4:Y:S04]  /*ad40*/  SHFL.DOWN PT, R51, R32, 0x10, R33 ;  /* 0x0a00000020337989 */ /* 0x00012800000e0021 */
[----:B------:R0:W0:Y:S02]  /*ad50*/  SHFL.DOWN PT, R6, R46, 0x10, R33 ;  /* 0x0a0000002e067989 */ /* 0x00002400000e0021 */
.L_x_801:
[----:B------:R-:W-:Y:S01]  /*ad60*/  ISETP.GT.AND P5, PT, R50, R33, PT ;  /* 0x000000213200720c */ /* 0x000fe20003fa4270 */
[----:B------:R-:W-:-:S12]  /*ad70*/  UMOV UR5, 0xffffffff ;  /* 0xffffffff00057882 */ /* 0x000fd80000000000 */
[----:B------:R-:W-:-:S04]  /*ad80*/  @!P5 ISETP.NE.U32.AND P4, PT, R49, RZ, PT ;  /* 0x000000ff3100d20c */ /* 0x000fc80003f85070 */
[----:B------:R-:W-:-:S04]  /*ad90*/  @!P5 ISETP.NE.AND.EX P4, PT, R32, RZ, PT, P4 ;  /* 0x000000ff2000d20c */ /* 0x000fc80003f85340 */
[----:B0-----:R-:W-:Y:S02]  /*ada0*/  @!P5 SEL R7, R6, RZ, !P4 ;  /* 0x000000ff0607d207 */ /* 0x001fe40006000000 */
[----:B-1----:R-:W-:-:S03]  /*adb0*/  @!P5 IADD3 R48, P4, PT, R48, R49, RZ ;  /* 0x000000313030d210 */ /* 0x002fc60007f9e0ff */
[----:B------:R-:W-:Y:S02]  /*adc0*/  @!P5 IMAD.IADD R46, R46, 0x1, R7 ;  /* 0x000000012e2ed824 */ /* 0x000fe400078e0207 */
[----:B----4-:R-:W-:Y:S01]  /*add0*/  @!P5 IMAD.X R51, R51, 0x1, R32, P4 ;  /* 0x000000013333d824 */ /* 0x010fe200020e0620 */
[----:B------:R-:W-:Y:S01]  /*ade0*/  ISETP.NE.U32.AND P4, PT, R40, RZ, PT ;  /* 0x000000ff2800720c */ /* 0x000fe20003f85070 */
[----:B------:R-:W-:Y:S02]  /*adf0*/  @!P5 IMAD.MOV.U32 R49, RZ, RZ, R48 ;  /* 0x000000ffff31d224 */ /* 0x000fe400078e0030 */
[----:B------:R-:W-:Y:S01]  /*ae00*/  @!P5 IMAD.MOV.U32 R32, RZ, RZ, R51 ;  /* 0x000000ffff20d224 */ /* 0x000fe200078e0033 */
[----:B------:R-:W-:Y:S02]  /*ae10*/  ISETP.NE.AND.EX P4, PT, R41, RZ, PT, P4 ;  /* 0x000000ff2900720c */ /* 0x000fe40003f85340 */
[----:B------:R-:W-:Y:S02]  /*ae20*/  ISETP.NE.AND P5, PT, R5, 0x65, PT ;  /* 0x000000650500780c */ /* 0x000fe40003fa5270 */
[----:B------:R-:W-:-:S02]  /*ae30*/  SEL R5, R46, RZ, !P4 ;  /* 0x000000ff2e057207 */ /* 0x000fc40006000000 */
[----:B------:R-:W-:Y:S01]  /*ae40*/  IADD3 R40, P6, PT, R40, R49, RZ ;  /* 0x0000003128287210 */ /* 0x000fe20007fde0ff */
[----:B------:R-:W-:-:S12]  /*ae50*/  BRA.DIV UR5, `(.L_x_587) ;  /* 0x0000004205947947 */ /* 0x000fd8000b800000 */
.L_x_804:
[----:B------:R-:W-:Y:S01]  /*ae60*/  UMOV UR5, 0xffffffff ;  /* 0xffffffff00057882 */ /* 0x000fe20000000000 */
[----:B------:R-:W-:Y:S02]  /*ae70*/  IMAD.X R41, R41, 0x1, R32, P6 ;  /* 0x0000000129297824 */ /* 0x000fe400030e0620 */
[----:B------:R-:W-:Y:S02]  /*ae80*/  IMAD.IADD R38, R5, 0x1, R38 ;  /* 0x0000000105267824 */ /* 0x000fe400078e0226 */
[----:B------:R-:W-:Y:S01]  /*ae90*/  VIADD R47, R47, 0xffffffe0 ;  /* 0xffffffe02f2f7836 */ /* 0x000fe20000000000 */
[----:B------:R-:W-:Y:S06]  /*aea0*/  BRA.DIV UR5, `(.L_x_588) ;  /* 0x0000004205a07947 */ /* 0x000fec000b800000 */
[----:B------:R-:W-:-:S13]  /*aeb0*/  VOTE.ALL P5, P5 ;  /* 0x0000000000ff7806 */ /* 0x000fda00028a0000 */
.L_x_807:
[----:B------:R-:W-:Y:S05]  /*aec0*/  @P5 BRA `(.L_x_589) ;  /* 0xfffffff800485947 */ /* 0x000fea000383ffff */
.L_x_575:
[----:B------:R-:W0:Y:S01]  /*aed0*/  S2R R4, SR_TID.X ;  /* 0x0000000000047919 */ /* 0x000e220000002100 */
[----:B------:R-:W-:Y:S01]  /*aee0*/  BSSY.RECONVERGENT B0, `(.L_x_590) ;  /* 0x0000018000007945 */ /* 0x000fe20003800200 */
[----:B------:R-:W-:Y:S02]  /*aef0*/  IMAD.MOV.U32 R24, RZ, RZ, R40 ;  /* 0x000000ffff187224 */ /* 0x000fe400078e0028 */
[----:B------:R-:W-:Y:S01]  /*af00*/  IMAD.MOV.U32 R25, RZ, RZ, R41 ;  /* 0x000000ffff197224 */ /* 0x000fe200078e0029 */
[----:B0-----:R-:W-:-:S13]  /*af10*/  ISETP.NE.AND P4, PT, R4, RZ, PT ;  /* 0x000000ff0400720c */ /* 0x001fda0003f85270 */
[----:B------:R-:W-:Y:S05]  /*af20*/  @P4 BRA `(.L_x_591) ;  /* 0x00000000004c4947 */ /* 0x000fea0003800000 */
        /* <DEDUP_REMOVED lines=19> */
.L_x_591:
[----:B------:R-:W-:Y:S05]  /*b060*/  BSYNC.RECONVERGENT B0 ;  /* 0x0000000000007941 */ /* 0x000fea0003800200 */
.L_x_590:
[----:B------:R-:W-:-:S13]  /*b070*/  ISETP.NE.AND P4, PT, R28, RZ, PT ;  /* 0x000000ff1c00720c */ /* 0x000fda0003f85270 */
[----:B0-----:R-:W0:Y:S01]  /*b080*/  @!P4 S2R R5, SR_CgaCtaId ;  /* 0x000000000005c919 */ /* 0x001e220000008800 */
[----:B------:R-:W-:Y:S01]  /*b090*/  @!P4 MOV R4, 0x400 ;  /* 0x000004000004c802 */ /* 0x000fe20000000f00 */
[----:B------:R-:W-:Y:S02]  /*b0a0*/  @!P4 IMAD.MOV.U32 R27, RZ, RZ, R24 ;  /* 0x000000ffff1bc224 */ /* 0x000fe400078e0018 */
[----:B--2---:R-:W-:Y:S02]  /*b0b0*/  @!P4 IMAD.MOV.U32 R0, RZ, RZ, R25 ;  /* 0x000000ffff00c224 */ /* 0x004fe400078e0019 */
[----:B---3--:R-:W-:Y:S01]  /*b0c0*/  @!P4 IMAD.MOV.U32 R9, RZ, RZ, R38 ;  /* 0x000000ffff09c224 */ /* 0x008fe200078e0026 */
[----:B0-----:R-:W-:-:S05]  /*b0d0*/  @!P4 LEA R5, R5, R4, 0x18 ;  /* 0x000000040505c211 */ /* 0x001fca00078ec0ff */
[----:B------:R0:W-:Y:S04]  /*b0e0*/  @!P4 STS.64 [R5+0x88], R24 ;  /* 0x000088180500c388 */ /* 0x0001e80000000a00 */
[----:B------:R0:W-:Y:S02]  /*b0f0*/  @!P4 STS [R5+0x90], R38 ;  /* 0x000090260500c388 */ /* 0x0001e40000000800 */
.L_x_559:
[----:B------:R-:W0:Y:S01]  /*b100*/  S2R R33, SR_TID.X ;  /* 0x0000000000217919 */ /* 0x000e220000002100 */
[----:B------:R-:W-:Y:S01]  /*b110*/  ISETP.NE.AND P4, PT, R8, R10, PT ;  /* 0x0000000a0800720c */ /* 0x000fe20003f85270 */
[----:B------:R-:W-:Y:S05]  /*b120*/  WARPSYNC.ALL ;  /* 0x0000000000007948 */ /* 0x000fea0003800000 */
[----:B------:R-:W-:Y:S06]  /*b130*/  BAR.SYNC.DEFER_BLOCKING 0x0 ;  /* 0x0000000000007b1d */ /* 0x000fec0000010000 */
[----:B------:R-:W-:Y:S01]  /*b140*/  BSSY.RECONVERGENT B0, `(.L_x_592) ;  /* 0x0000015000007945 */ /* 0x000fe20003800200 */
[----:B0-----:R-:W-:-:S05]  /*b150*/  IMAD R25, R33, 0x9, RZ ;  /* 0x0000000921197824 */ /* 0x001fca00078e02ff */
[----:B------:R-:W-:-:S04]  /*b160*/  ISETP.EQ.U32.AND P5, PT, R26, R25, PT ;  /* 0x000000191a00720c */ /* 0x000fc80003fa2070 */
[----:B------:R-:W-:Y:S02]  /*b170*/  ISETP.EQ.OR.EX P6, PT, R30, RZ, P4, P5 ;  /* 0x000000ff1e00720c */ /* 0x000fe400027c2750 */
[----:B------:R-:W-:Y:S02]  /*b180*/  ISETP.NE.AND P4, PT, R33, RZ, PT ;  /* 0x000000ff2100720c */ /* 0x000fe40003f85270 */
[----:B------:R-:W-:Y:S02]  /*b190*/  ISETP.NE.AND P5, PT, R31, RZ, PT ;  /* 0x000000ff1f00720c */ /* 0x000fe40003fa5270 */
[----:B------:R-:W-:Y:S02]  /*b1a0*/  P2R R7, PR, RZ, 0x40 ;  /* 0x00000040ff077803 */ /* 0x000fe40000000000 */
[----:B------:R-:W-:Y:S02]  /*b1b0*/  SEL R28, RZ, 0x1, !P5 ;  /* 0x00000001ff1c7807 */ /* 0x000fe40006800000 */
[----:B------:R-:W-:-:S05]  /*b1c0*/  SEL R24, RZ, 0x1, !P6 ;  /* 0x00000001ff187807 */ /* 0x000fca0007000000 */
[----:B------:R-:W-:Y:S05]  /*b1d0*/  @!P4 BRA `(.L_x_593) ;  /* 0x00000000002cc947 */ /* 0x000fea0003800000 */
[----:B------:R-:W0:Y:S01]  /*b1e0*/  S2UR UR6, SR_CgaCtaId ;  /* 0x00000000000679c3 */ /* 0x000e220000008800 */
[----:B------:R-:W-:Y:S01]  /*b1f0*/  UMOV UR5, 0x400 ;  /* 0x0000040000057882 */ /* 0x000fe20000000000 */
[----:B------:R-:W-:-:S04]  /*b200*/  ISETP.NE.U32.AND P4, PT, R27, RZ, PT ;  /* 0x000000ff1b00720c */ /* 0x000fc80003f85070 */
[----:B------:R-:W-:Y:S01]  /*b210*/  ISETP.NE.AND.EX P4, PT, R0, RZ, PT, P4 ;  /* 0x000000ff0000720c */ /* 0x000fe20003f85340 */
[----:B0-----:R-:W-:-:S09]  /*b220*/  ULEA UR5, UR6, UR5, 0x18 ;  /* 0x0000000506057291 */ /* 0x001fd2000f8ec0ff */
[----:B------:R-:W0:Y:S04]  /*b230*/  LDS R6, [UR5+0x90] ;  /* 0x00009005ff067984 */ /* 0x000e280008000800 */
[----:B------:R-:W1:Y:S01]  /*b240*/  LDS.64 R4, [UR5+0x88] ;  /* 0x00008805ff047984 */ /* 0x000e620008000a00 */
[----:B0-----:R-:W-:Y:S02]  /*b250*/  SEL R6, R6, RZ, !P4 ;  /* 0x000000ff06067207 */ /* 0x001fe40006000000 */
[----:B-1----:R-:W-:-:S03]  /*b260*/  IADD3 R27, P4, PT, R4, R27, RZ ;  /* 0x0000001b041b7210 */ /* 0x002fc60007f9e0ff */
[----:B------:R-:W-:Y:S02]  /*b270*/  IMAD.IADD R9, R9, 0x1, R6 ;  /* 0x0000000109097824 */ /* 0x000fe400078e0206 */
[----:B------:R-:W-:-:S08]  /*b280*/  IMAD.X R0, R5, 0x1, R0, P4 ;  /* 0x0000000105007824 */ /* 0x000fd000020e0600 */
.L_x_593:
[----:B------:R-:W-:Y:S05]  /*b290*/  BSYNC.RECONVERGENT B0 ;  /* 0x0000000000007941 */ /* 0x000fea0003800200 */
.L_x_592:
[----:B------:R-:W-:Y:S01]  /*b2a0*/  IADD3 R28, P4, P5, R27, R28, R24 ;  /* 0x0000001c1b1c7210 */ /* 0x000fe20007d9e018 */
[C---:B------:R-:W-:Y:S01]  /*b2b0*/  VIADD R5, R25.reuse, 0x3 ;  /* 0x0000000319057836 */ /* 0x040fe20000000000 */
[----:B------:R-:W-:Y:S01]  /*b2c0*/  ISETP.NE.AND P6, PT, R22, R2, PT ;  /* 0x000000021600720c */ /* 0x000fe20003fc5270 */
[----:B------:R-:W0:Y:S01]  /*b2d0*/  S2UR UR5, SR_CgaCtaId ;  /* 0x00000000000579c3 */ /* 0x000e220000008800 */
[----:B------:R-:W-:Y:S01]  /*b2e0*/  IADD3.X R39, PT, PT, R0, RZ, RZ, P4, P5 ;  /* 0x000000ff00277210 */ /* 0x000fe200027ea4ff */
[----:B------:R-:W-:Y:S01]  /*b2f0*/  UMOV UR4, 0x400 ;  /* 0x0000040000047882 */ /* 0x000fe20000000000 */
[----:B------:R-:W-:Y:S01]  /*b300*/  ISETP.EQ.U32.AND P5, PT, R26, R5, PT ;  /* 0x000000051a00720c */ /* 0x000fe20003fa2070 */
[----:B------:R-:W-:Y:S01]  /*b310*/  VIADD R5, R25, 0x7 ;  /* 0x0000000719057836 */ /* 0x000fe20000000000 */
[----:B------:R-:W-:Y:S01]  /*b320*/  ISETP.NE.AND P4, PT, R14, R16, PT ;  /* 0x000000100e00720c */ /* 0x000fe20003f85270 */
[----:B------:R-:W-:Y:S01]  /*b330*/  BSSY.RECONVERGENT B0, `(.L_x_594) ;  /* 0x000012a000007945 */ /* 0x000fe20003800200 */
[----:B------:R-:W-:-:S02]  /*b340*/  SEL R35, RZ, 0x1, !P2 ;  /* 0x00000001ff237807 */ /* 0x000fc40005000000 */
[----:B------:R-:W-:Y:S02]  /*b350*/  ISETP.EQ.OR.EX P4, PT, R30, RZ, P4, P5 ;  /* 0x000000ff1e00720c */ /* 0x000fe40002782750 */
[----:B------:R-:W-:Y:S02]  /*b360*/  ISETP.EQ.U32.AND P5, PT, R26, R5, PT ;  /* 0x000000051a00720c */ /* 0x000fe40003fa2070 */
[----:B------:R-:W-:Y:S02]  /*b370*/  SEL R5, RZ, 0x1, !P3 ;  /* 0x00000001ff057807 */ /* 0x000fe40005800000 */
[----:B------:R-:W-:Y:S02]  /*b380*/  ISETP.EQ.OR.EX P6, PT, R30, RZ, P6, P5 ;  /* 0x000000ff1e00720c */ /* 0x000fe400037c2750 */
[----:B------:R-:W-:Y:S02]  /*b390*/  ISETP.NE.AND P5, PT, R7, RZ, PT ;  /* 0x000000ff0700720c */ /* 0x000fe40003fa5270 */
[----:B------:R-:W-:-:S02]  /*b3a0*/  SEL R36, RZ, 0x1, !P1 ;  /* 0x00000001ff247807 */ /* 0x000fc40004800000 */
[----:B------:R-:W-:Y:S02]  /*b3b0*/  SEL R4, R9, RZ, !P5 ;  /* 0x000000ff09047207 */ /* 0x000fe40006800000 */
[----:B------:R-:W-:Y:S01]  /*b3c0*/  IADD3 R49, P5, PT, R27, R24, RZ ;  /* 0x000000181b317210 */ /* 0x000fe20007fbe0ff */
[----:B0-----:R-:W-:Y:S01]  /*b3d0*/  ULEA UR4, UR5, UR4, 0x18 ;  /* 0x0000000405047291 */ /* 0x001fe2000f8ec0ff */
[----:B------:R-:W-:Y:S01]  /*b3e0*/  SEL R37, RZ, 0x1, !P0 ;  /* 0x00000001ff257807 */ /* 0x000fe20004000000 */
[----:B------:R-:W-:Y:S01]  /*b3f0*/  IMAD.IADD R11, R11, 0x1, R4 ;  /* 0x000000010b0b7824 */ /* 0x000fe200078e0204 */
[----:B------:R-:W-:Y:S01]  /*b400*/  SEL R44, RZ, 0x1, !P6 ;  /* 0x00000001ff2c7807 */ /* 0x000fe20007000000 */
[----:B------:R-:W-:Y:S01]  /*b410*/  IMAD.X R46, RZ, RZ, R0, P5 ;  /* 0x000000ffff2e7224 */ /* 0x000fe200028e0600 */
[----:B------:R-:W-:Y:S02]  /*b420*/  IADD3 R32, P5, PT, R28, R5, RZ ;  /* 0x000000051c207210 */ /* 0x000fe40007fbe0ff */
[----:B------:R-:W-:-:S02]  /*b430*/  SEL R5, RZ, 0x1, !P4 ;  /* 0x00000001ff057807 */ /* 0x000fc40006000000 */
[----:B------:R-:W-:Y:S01]  /*b440*/  LDS R42, [UR4+0xc0] ;  /* 0x0000c004ff2a7984 */ /* 0x000fe20008000800 */
[----:B------:R-:W-:Y:S01]  /*b450*/  IMAD.X R41, RZ, RZ, R39, P5 ;  /* 0x000000ffff297224 */ /* 0x000fe200028e0627 */
[----:B------:R-:W-:-:S05]  /*b460*/  IADD3 R34, P5, PT, R32, R5, RZ ;  /* 0x0000000520227210 */ /* 0x000fca0007fbe0ff */
[----:B------:R-:W-:Y:S01]  /*b470*/  IMAD.X R43, RZ, RZ, R41, P5 ;  /* 0x000000ffff2b7224 */ /* 0x000fe200028e0629 */
[----:B------:R-:W-:-:S05]  /*b480*/  IADD3 R35, P5, PT, R34, R35, RZ ;  /* 0x0000002322237210 */ /* 0x000fca0007fbe0ff */
[----:B------:R-:W-:Y:S01]  /*b490*/  IMAD.X R38, RZ, RZ, R43, P5 ;  /* 0x000000ffff267224 */ /* 0x000fe200028e062b */
[----:B------:R-:W-:-:S05]  /*b4a0*/  IADD3 R36, P5, PT, R35, R36, RZ ;  /* 0x0000002423247210 */ /* 0x000fca0007fbe0ff */
[----:B------:R-:W-:Y:S01]  /*b4b0*/  IMAD.X R45, RZ, RZ, R38, P5 ;  /* 0x000000ffff2d7224 */ /* 0x000fe200028e0626 */
[----:B------:R-:W-:-:S05]  /*b4c0*/  IADD3 R37, P5, PT, R36, R37, RZ ;  /* 0x0000002524257210 */ /* 0x000fca0007fbe0ff */
[----:B------:R-:W-:Y:S01]  /*b4d0*/  IMAD.X R40, RZ, RZ, R45, P5 ;  /* 0x000000ffff287224 */ /* 0x000fe200028e062d */
[----:B------:R-:W-:-:S04]  /*b4e0*/  ISETP.NE.AND P5, PT, R31, RZ, PT ;  /* 0x000000ff1f00720c */ /* 0x000fc80003fa5270 */
[----:B------:R-:W-:Y:S02]  /*b4f0*/  SEL R4, R11, RZ, !P5 ;  /* 0x000000ff0b047207 */ /* 0x000fe40006800000 */
[----:B------:R-:W-:-:S03]  /*b500*/  IADD3 R47, P5, PT, R37, R44, RZ ;  /* 0x0000002c252f7210 */ /* 0x000fc60007fbe0ff */
[----:B------:R-:W-:Y:S02]  /*b510*/  IMAD.IADD R13, R13, 0x1, R4 ;  /* 0x000000010d0d7824 */ /* 0x000fe400078e0204 */
[----:B------:R-:W-:-:S03]  /*b520*/  IMAD.X R44, RZ, RZ, R40, P5 ;  /* 0x000000ffff2c7224 */ /* 0x000fc600028e0628 */
[----:B------:R-:W-:-:S05]  /*b530*/  SEL R4, R13, RZ, !P3 ;  /* 0x000000ff0d047207 */ /* 0x000fca0005800000 */
[----:B------:R-:W-:Y:S02]  /*b540*/  IMAD.IADD R15, R15, 0x1, R4 ;  /* 0x000000010f0f7824 */ /* 0x000fe400078e0204 */
[----:B------:R-:W0:Y:S03]  /*b550*/  LDS.64 R4, [UR4+0xc8] ;  /* 0x0000c804ff047984 */ /* 0x000e260008000a00 */
[----:B------:R-:W-:-:S05]  /*b560*/  SEL R6, R15, RZ, !P4 ;  /* 0x000000ff0f067207 */ /* 0x000fca0006000000 */
[----:B------:R-:W-:-:S05]  /*b570*/  IMAD.IADD R17, R17, 0x1, R6 ;  /* 0x0000000111117824 */ /* 0x000fca00078e0206 */
[----:B------:R-:W-:-:S05]  /*b580*/  SEL R6, R17, RZ, !P2 ;  /* 0x000000ff11067207 */ /* 0x000fca0005000000 */
[----:B------:R-:W-:Y:S02]  /*b590*/  IMAD.IADD R19, R19, 0x1, R6 ;  /* 0x0000000113137824 */ /* 0x000fe400078e0206 */
[----:B------:R-:W1:Y:S03]  /*b5a0*/  LDS.64 R6, [UR4+0xb8] ;  /* 0x0000b804ff067984 */ /* 0x000e660008000a00 */
[----:B------:R-:W-:-:S05]  /*b5b0*/  SEL R24, R19, RZ, !P1 ;  /* 0x000000ff13187207 */ /* 0x000fca0004800000 */
[----:B------:R-:W-:-:S05]  /*b5c0*/  IMAD.IADD R21, R21, 0x1, R24 ;  /* 0x0000000115157824 */ /* 0x000fca00078e0218 */
[----:B------:R-:W-:-:S05]  /*b5d0*/  SEL R24, R21, RZ, !P0 ;  /* 0x000000ff15187207 */ /* 0x000fca0004000000 */
[----:B------:R-:W-:Y:S01]  /*b5e0*/  IMAD.IADD R23, R23, 0x1, R24 ;  /* 0x0000000117177824 */ /* 0x000fe200078e0218 */
[----:B0-----:R-:W-:-:S04]  /*b5f0*/  ISETP.GE.U32.AND P5, PT, R4, 0x101, PT ;  /* 0x000001010400780c */ /* 0x001fc80003fa6070 */
[----:B------:R-:W-:Y:S02]  /*b600*/  SEL R24, R23, RZ, !P6 ;  /* 0x000000ff17187207 */ /* 0x000fe40007000000 */
[----:B------:R-:W-:-:S03]  /*b610*/  ISETP.GE.AND.EX P5, PT, R5, RZ, PT, P5 ;  /* 0x000000ff0500720c */ /* 0x000fc60003fa6350 */
[----:B------:R-:W-:-:S10]  /*b620*/  IMAD.IADD R3, R3, 0x1, R24 ;  /* 0x0000000103037824 */ /* 0x000fd400078e0218 */
[----:B------:R-:W-:Y:S05]  /*b630*/  @!P5 BRA `(.L_x_595) ;  /* 0x000000080008d947 */ /* 0x000fea0003800000 */
[----:B------:R-:W-:Y:S01]  /*b640*/  ISETP.NE.U32.AND P5, PT, R26, R25, PT ;  /* 0x000000191a00720c */ /* 0x000fe20003fa5070 */
[----:B------:R-:W-:Y:S01]  /*b650*/  IMAD.MOV.U32 R0, RZ, RZ, 0x9 ;  /* 0x00000009ff007424 */ /* 0x000fe200078e00ff */
[----:B------:R-:W0:Y:S01]  /*b660*/  LDS.64 R24, [UR4+0xa8] ;  /* 0x0000a804ff187984 */ /* 0x000e220008000a00 */
[----:B------:R-:W-:Y:S01]  /*b670*/  ISETP.NE.AND P6, PT, R8, R10, PT ;  /* 0x0000000a0800720c */ /* 0x000fe20003fc5270 */
[----:B------:R-:W2:Y:S01]  /*b680*/  LDCU.128 UR16, c[0x0][0x390] ;  /* 0x00007200ff1077ac */ /* 0x000ea20008000c00 */
[----:B------:R-:W-:Y:S01]  /*b690*/  BSSY.RECONVERGENT B1, `(.L_x_596) ;  /* 0x000007b000017945 */ /* 0x000fe20003800200 */
[----:B------:R-:W-:Y:S01]  /*b6a0*/  BAR.SYNC.DEFER_BLOCKING 0x0 ;  /* 0x0000000000007b1d */ /* 0x000fe20000010000 */
[----:B------:R-:W-:Y:S02]  /*b6b0*/  ISETP.NE.AND.EX P5, PT, R30, RZ, !P6, P5 ;  /* 0x000000ff1e00720c */ /* 0x000fe400077a5350 */
[----:B------:R-:W-:Y:S01]  /*b6c0*/  ISETP.NE.AND P6, PT, R31, RZ, PT ;  /* 0x000000ff1f00720c */ /* 0x000fe20003fc5270 */
[----:B------:R-:W-:-:S10]  /*b6d0*/  IMAD R31, R33, R0, 0x7 ;  /* 0x00000007211f7424 */ /* 0x000fd400078e0200 */
[--C-:B0-----:R-:W-:Y:S02]  /*b6e0*/  @!P5 IMAD.IADD R27, R27, 0x1, -R24.reuse ;  /* 0x000000011b1bd824 */ /* 0x101fe400078e0a18 */
[--C-:B------:R-:W-:Y:S02]  /*b6f0*/  @P6 IMAD.IADD R49, R49, 0x1, -R24.reuse ;  /* 0x0000000131316824 */ /* 0x100fe400078e0a18 */
[--C-:B------:R-:W-:Y:S01]  /*b700*/  @P3 IMAD.IADD R28, R28, 0x1, -R24.reuse ;  /* 0x000000011c1c3824 */ /* 0x100fe200078e0a18 */
[----:B------:R-:W-:Y:S01]  /*b710*/  @!P5 LEA R27, R27, UR4, 0x3 ;  /* 0x000000041b1bdc11 */ /* 0x000fe2000f8e18ff */
[--C-:B------:R-:W-:Y:S01]  /*b720*/  @P4 IMAD.IADD R32, R32, 0x1, -R24.reuse ;  /* 0x0000000120204824 */ /* 0x100fe200078e0a18 */
[----:B------:R-:W-:Y:S01]  /*b730*/  @P6 LEA R49, R49, UR4, 0x3 ;  /* 0x0000000431316c11 */ /* 0x000fe2000f8e18ff */
[--C-:B------:R-:W-:Y:S01]  /*b740*/  @P2 IMAD.IADD R34, R34, 0x1, -R24.reuse ;  /* 0x0000000122222824 */ /* 0x100fe200078e0a18 */
[----:B------:R-:W-:Y:S01]  /*b750*/  @P3 LEA R28, R28, UR4, 0x3 ;  /* 0x000000041c1c3c11 */ /* 0x000fe2000f8e18ff */
[----:B------:R0:W-:Y:S01]  /*b760*/  @!P5 STS.64 [R27], R8 ;  /* 0x000000081b00d388 */ /* 0x0001e20000000a00 */
[----:B------:R-:W-:Y:S01]  /*b770*/  ISETP.NE.U32.AND P5, PT, R26, R31, PT ;  /* 0x0000001f1a00720c */ /* 0x000fe20003fa5070 */
[----:B------:R-:W-:Y:S01]  /*b780*/  IMAD R31, R33, R0, 0x8 ;  /* 0x00000008211f7424 */ /* 0x000fe200078e0200 */
[----:B------:R-:W-:Y:S01]  /*b790*/  @P4 LEA R32, R32, UR4, 0x3 ;  /* 0x0000000420204c11 */ /* 0x000fe2000f8e18ff */
[----:B------:R0:W-:Y:S01]  /*b7a0*/  @P6 STS.64 [R49], R10 ;  /* 0x0000000a31006388 */ /* 0x0001e20000000a00 */
[----:B------:R-:W-:Y:S01]  /*b7b0*/  ISETP.NE.AND P6, PT, R22, R2, PT ;  /* 0x000000021600720c */ /* 0x000fe20003fc5270 */
[--C-:B------:R-:W-:Y:S01]  /*b7c0*/  @P1 IMAD.IADD R35, R35, 0x1, -R24.reuse ;  /* 0x0000000123231824 */ /* 0x100fe200078e0a18 */
[----:B------:R-:W-:Y:S01]  /*b7d0*/  @P2 LEA R34, R34, UR4, 0x3 ;  /* 0x0000000422222c11 */ /* 0x000fe2000f8e18ff */
[----:B------:R0:W-:Y:S01]  /*b7e0*/  @P3 STS.64 [R28], R12 ;  /* 0x0000000c1c003388 */ /* 0x0001e20000000a00 */
[----:B------:R-:W-:Y:S01]  /*b7f0*/  ISETP.NE.AND.EX P5, PT, R30, RZ, !P6, P5 ;  /* 0x000000ff1e00720c */ /* 0x000fe200077a5350 */
[----:B------:R-:W-:Y:S01]  /*b800*/  @P0 IMAD.IADD R36, R36, 0x1, -R24 ;  /* 0x0000000124240824 */ /* 0x000fe200078e0a18 */
[----:B------:R-:W-:Y:S01]  /*b810*/  ISETP.NE.U32.AND P3, PT, R26, R31, PT ;  /* 0x0000001f1a00720c */ /* 0x000fe20003f65070 */
[----:B------:R0:W-:Y:S01]  /*b820*/  @P4 STS.64 [R32], R14 ;  /* 0x0000000e20004388 */ /* 0x0001e20000000a00 */
[----:B------:R-:W-:-:S02]  /*b830*/  ISETP.NE.AND P6, PT, R2, R29, PT ;  /* 0x0000001d0200720c */ /* 0x000fc40003fc5270 */
[----:B------:R-:W-:Y:S01]  /*b840*/  @P1 LEA R35, R35, UR4, 0x3 ;  /* 0x0000000423231c11 */ /* 0x000fe2000f8e18ff */
[----:B------:R0:W-:Y:S01]  /*b850*/  @P2 STS.64 [R34], R16 ;  /* 0x0000001022002388 */ /* 0x0001e20000000a00 */
[----:B------:R-:W-:Y:S02]  /*b860*/  ISETP.NE.AND.EX P3, PT, R30, RZ, !P6, P3 ;  /* 0x000000ff1e00720c */ /* 0x000fe40007765330 */
[----:B------:R-:W-:Y:S01]  /*b870*/  @P0 LEA R36, R36, UR4, 0x3 ;  /* 0x0000000424240c11 */ /* 0x000fe2000f8e18ff */
[----:B------:R0:W-:Y:S02]  /*b880*/  @P1 STS.64 [R35], R18 ;  /* 0x0000001223001388 */ /* 0x0001e40000000a00 */
[----:B------:R-:W-:Y:S02]  /*b890*/  @!P5 IMAD.IADD R37, R37, 0x1, -R24 ;  /* 0x000000012525d824 */ /* 0x000fe400078e0a18 */
[----:B------:R0:W-:Y:S01]  /*b8a0*/  @P0 STS.64 [R36], R20 ;  /* 0x0000001424000388 */ /* 0x0001e20000000a00 */
[----:B------:R-:W-:-:S02]  /*b8b0*/  ISETP.GT.U32.AND P0, PT, R4, R33, PT ;  /* 0x000000210400720c */ /* 0x000fc40003f04070 */
[----:B------:R-:W-:Y:S02]  /*b8c0*/  @!P5 LEA R37, R37, UR4, 0x3 ;  /* 0x000000042525dc11 */ /* 0x000fe4000f8e18ff */
[----:B------:R-:W-:Y:S01]  /*b8d0*/  ISETP.GT.U32.AND.EX P0, PT, R5, RZ, PT, P0 ;  /* 0x000000ff0500720c */ /* 0x000fe20003f04100 */
[----:B------:R-:W-:Y:S02]  /*b8e0*/  @!P3 IMAD.IADD R47, R47, 0x1, -R24 ;  /* 0x000000012f2fb824 */ /* 0x000fe400078e0a18 */
[----:B------:R0:W-:Y:S03]  /*b8f0*/  @!P5 STS.64 [R37], R22 ;  /* 0x000000162500d388 */ /* 0x0001e60000000a00 */
[----:B------:R-:W-:-:S05]  /*b900*/  @!P3 LEA R47, R47, UR4, 0x3 ;  /* 0x000000042f2fbc11 */ /* 0x000fca000f8e18ff */
[----:B------:R0:W-:Y:S01]  /*b910*/  @!P3 STS.64 [R47], R2 ;  /* 0x000000022f00b388 */ /* 0x0001e20000000a00 */
[----:B------:R-:W-:Y:S06]  /*b920*/  BAR.SYNC.DEFER_BLOCKING 0x0 ;  /* 0x0000000000007b1d */ /* 0x000fec0000010000 */
[----:B--2---:R-:W-:Y:S05]  /*b930*/  @!P0 BRA `(.L_x_597) ;  /* 0x0000000400408947 */ /* 0x004fea0003800000 */
[----:B0-----:R-:W-:Y:S01]  /*b940*/  IMAD.MOV.U32 R23, RZ, RZ, R33 ;  /* 0x000000ffff177224 */ /* 0x001fe200078e0021 */
[----:B------:R-:W-:Y:S01]  /*b950*/  BSSY.RECONVERGENT B2, `(.L_x_598) ;  /* 0x000002d000027945 */ /* 0x000fe20003800200 */
[----:B------:R-:W-:-:S03]  /*b960*/  IMAD.MOV.U32 R27, RZ, RZ, RZ ;  /* 0x000000ffff1b7224 */ /* 0x000fc600078e00ff */
        /* <DEDUP_REMOVED lines=9> */
[----:B------:R-:W-:Y:S05]  /*ba00*/  @!P1 BRA `(.L_x_599) ;  /* 0x0000000000849947 */ /* 0x000fea0003800000 */
        /* <DEDUP_REMOVED lines=16> */
.L_x_600:
[----:B0-----:R0:W2:Y:S01]  /*bb10*/  LDS.64 R10, [R0] ;  /* 0x00000000000a7984 */ /* 0x0010a20000000a00 */
        /* <DEDUP_REMOVED lines=13> */
[----:B--2---:R0:W-:Y:S04]  /*bbf0*/  STG.E desc[UR8][R2.64], R10 ;  /* 0x0000000a02007986 */ /* 0x0041e8000c101908 */
[----:B------:R0:W-:Y:S05]  /*bc00*/  STG.E desc[UR8][R8.64], R11 ;  /* 0x0000000b08007986 */ /* 0x0001ea000c101908 */
[----:B------:R-:W-:Y:S05]  /*bc10*/  @P1 BRA `(.L_x_600) ;  /* 0xfffffffc00bc1947 */ /* 0x000fea000383ffff */
.L_x_599:
[----:B------:R-:W-:Y:S05]  /*bc20*/  BSYNC.RECONVERGENT B2 ;  /* 0x0000000000027941 */ /* 0x000fea0003800200 */
.L_x_598:
[----:B------:R-:W-:Y:S05]  /*bc30*/  @!P0 BRA `(.L_x_597) ;  /* 0x0000000000808947 */ /* 0x000fea0003800000 */
.L_x_601:
[C---:B------:R-:W-:Y:S02]  /*bc40*/  LEA R0, R23.reuse, UR4, 0x3 ;  /* 0x0000000417007c11 */ /* 0x040fe4000f8e18ff */
[----:B0-----:R-:W-:Y:S01]  /*bc50*/  IADD3 R3, P0, PT, R24, R23, RZ ;  /* 0x0000001718037210 */ /* 0x001fe20007f1e0ff */
[----:B------:R-:W-:Y:S02]  /*bc60*/  VIADD R23, R23, 0x400 ;  /* 0x0000040017177836 */ /* 0x000fe40000000000 */
[----:B------:R-:W0:Y:S02]  /*bc70*/  LDS.64 R14, [R0] ;  /* 0x00000000000e7984 */ /* 0x000e240000000a00 */
[----:B------:R-:W-:Y:S02]  /*bc80*/  IMAD.X R2, R25, 0x1, R27, P0 ;  /* 0x0000000119027824 */ /* 0x000fe400000e061b */
[----:B------:R-:W2:Y:S01]  /*bc90*/  LDS.64 R16, [R0+0x800] ;  /* 0x0008000000107984 */ /* 0x000ea20000000a00 */
[----:B------:R-:W-:-:S02]  /*bca0*/  IMAD.SHL.U32 R12, R3, 0x4, RZ ;  /* 0x00000004030c7824 */ /* 0x000fc400078e00ff */
[----:B------:R-:W-:Y:S01]  /*bcb0*/  IMAD.X R8, RZ, RZ, R25, P0 ;  /* 0x000000ffff087224 */ /* 0x000fe200000e0619 */
[----:B------:R-:W3:Y:S01]  /*bcc0*/  LDS.64 R18, [R0+0x1000] ;  /* 0x0010000000127984 */ /* 0x000ee20000000a00 */
[C---:B------:R-:W-:Y:S01]  /*bcd0*/  SHF.L.U64.HI R2, R3.reuse, 0x2, R2 ;  /* 0x0000000203027819 */ /* 0x040fe20000010202 */
[----:B------:R-:W-:Y:S01]  /*bce0*/  IMAD.MOV.U32 R27, RZ, RZ, RZ ;  /* 0x000000ffff1b7224 */ /* 0x000fe200078e00ff */
[C---:B------:R-:W-:Y:S01]  /*bcf0*/  IADD3 R10, P0, PT, R12.reuse, UR16, RZ ;  /* 0x000000100c0a7c10 */ /* 0x040fe2000ff1e0ff */
[----:B------:R-:W4:Y:S01]  /*bd00*/  LDS.64 R20, [R0+0x1800] ;  /* 0x0018000000147984 */ /* 0x000f220000000a00 */
        /* <DEDUP_REMOVED lines=12> */
[----:B--2---:R0:W-:Y:S04]  /*bdd0*/  STG.E desc[UR8][R2.64+0x400], R16 ;  /* 0x0004001002007986 */ /* 0x0041e8000c101908 */
[----:B------:R0:W-:Y:S04]  /*bde0*/  STG.E desc[UR8][R8.64+0x400], R17 ;  /* 0x0004001108007986 */ /* 0x0001e8000c101908 */
[----:B---3--:R0:W-:Y:S04]  /*bdf0*/  STG.E desc[UR8][R2.64+0x800], R18 ;  /* 0x0008001202007986 */ /* 0x0081e8000c101908 */
[----:B------:R0:W-:Y:S04]  /*be00*/  STG.E desc[UR8][R8.64+0x800], R19 ;  /* 0x0008001308007986 */ /* 0x0001e8000c101908 */
[----:B----4-:R0:W-:Y:S04]  /*be10*/  STG.E desc[UR8][R2.64+0xc00], R20 ;  /* 0x000c001402007986 */ /* 0x0101e8000c101908 */
[----:B------:R0:W-:Y:S01]  /*be20*/  STG.E desc[UR8][R8.64+0xc00], R21 ;  /* 0x000c001508007986 */ /* 0x0001e2000c101908 */
[----:B------:R-:W-:Y:S05]  /*be30*/  @P0 BRA `(.L_x_601) ;  /* 0xfffffffc00800947 */ /* 0x000fea000383ffff */
.L_x_597:
[----:B------:R-:W-:Y:S05]  /*be40*/  BSYNC.RECONVERGENT B1 ;  /* 0x0000000000017941 */ /* 0x000fea0003800200 */
.L_x_596:
[----:B------:R-:W-:Y:S05]  /*be50*/  BRA `(.L_x_602) ;  /* 0x0000000400dc7947 */ /* 0x000fea0003800000 */
.L_x_595:
[----:B------:R-:W-:Y:S01]  /*be60*/  ISETP.NE.U32.AND P5, PT, R26, R25, PT ;  /* 0x000000191a00720c */ /* 0x000fe20003fa5070 */
[----:B------:R-:W-:Y:S01]  /*be70*/  IMAD.MOV.U32 R48, RZ, RZ, 0x9 ;  /* 0x00000009ff307424 */ /* 0x000fe200078e00ff */
[----:B------:R-:W-:Y:S01]  /*be80*/  ISETP.NE.AND P6, PT, R8, R10, PT ;  /* 0x0000000a0800720c */ /* 0x000fe20003fc5270 */
[----:B------:R-:W-:Y:S01]  /*be90*/  BSSY.RECONVERGENT B1, `(.L_x_603) ;  /* 0x000000d000017945 */ /* 0x000fe20003800200 */
[----:B------:R-:W-:Y:S01]  /*bea0*/  ISETP.NE.AND.EX P5, PT, R30, RZ, PT, P5 ;  /* 0x000000ff1e00720c */ /* 0x000fe20003fa5350 */
[----:B------:R-:W-:-:S12]  /*beb0*/  IMAD R51, R33, R48, 0x7 ;  /* 0x0000000721337424 */ /* 0x000fd800078e0230 */
[----:B------:R-:W-:Y:S05]  /*bec0*/  @!P6 BRA P5, `(.L_x_604) ;  /* 0x000000000024e947 */ /* 0x000fea0002800000 */
[----:B------:R-:W0:Y:S01]  /*bed0*/  LDCU.128 UR12, c[0x0][0x390] ;  /* 0x00007200ff0c77ac */ /* 0x000e220008000c00 */
[C---:B------:R-:W-:Y:S01]  /*bee0*/  IMAD.SHL.U32 R24, R27.reuse, 0x4, RZ ;  /* 0x000000041b187824 */ /* 0x040fe200078e00ff */
[----:B------:R-:W-:-:S04]  /*bef0*/  SHF.L.U64.HI R0, R27, 0x2, R0 ;  /* 0x000000021b007819 */ /* 0x000fc80000010200 */
[----:B0-----:R-:W-:-:S04]  /*bf00*/  IADD3 R4, P5, PT, R24, UR12, RZ ;  /* 0x0000000c18047c10 */ /* 0x001fc8000ffbe0ff */
[----:B------:R-:W-:Y:S02]  /*bf10*/  IADD3.X R5, PT, PT, R0, UR13, RZ, P5, !PT ;  /* 0x0000000d00057c10 */ /* 0x000fe4000affe4ff */
[----:B------:R-:W-:-:S03]  /*bf20*/  IADD3 R24, P5, PT, R24, UR14, RZ ;  /* 0x0000000e18187c10 */ /* 0x000fc6000ffbe0ff */
[----:B------:R0:W-:Y:S01]  /*bf30*/  STG.E desc[UR8][R4.64], R8 ;  /* 0x0000000804007986 */ /* 0x0001e2000c101908 */
[----:B------:R-:W-:-:S05]  /*bf40*/  IADD3.X R25, PT, PT, R0, UR15, RZ, P5, !PT ;  /* 0x0000000f00197c10 */ /* 0x000fca000affe4ff */
[----:B------:R0:W-:Y:S04]  /*bf50*/  STG.E desc[UR8][R24.64], R9 ;  /* 0x0000000918007986 */ /* 0x0001e8000c101908 */
.L_x_604:
[----:B------:R-:W-:Y:S05]  /*bf60*/  BSYNC.RECONVERGENT B1 ;  /* 0x0000000000017941 */ /* 0x000fea0003800200 */
.L_x_603:
[----:B------:R-:W-:Y:S01]  /*bf70*/  ISETP.NE.AND P6, PT, R31, RZ, PT ;  /* 0x000000ff1f00720c */ /* 0x000fe20003fc5270 */
[----:B------:R-:W-:Y:S01]  /*bf80*/  BSSY.RECONVERGENT B1, `(.L_x_605) ;  /* 0x000000d000017945 */ /* 0x000fe20003800200 */
[----:B------:R-:W-:Y:S01]  /*bf90*/  ISETP.NE.U32.AND P5, PT, R26, R51, PT ;  /* 0x000000331a00720c */ /* 0x000fe20003fa5070 */
[----:B0-----:R-:W-:-:S10]  /*bfa0*/  IMAD R25, R33, R48, 0x8 ;  /* 0x0000000821197424 */ /* 0x001fd400078e0230 */
[----:B------:R-:W-:Y:S05]  /*bfb0*/  @!P6 BRA `(.L_x_606) ;  /* 0x000000000024e947 */ /* 0x000fea0003800000 */
        /* <DEDUP_REMOVED lines=9> */
.L_x_606:
[----:B------:R-:W-:Y:S05]  /*c050*/  BSYNC.RECONVERGENT B1 ;  /* 0x0000000000017941 */ /* 0x000fea0003800200 */
.L_x_605:
[----:B------:R-:W-:Y:S01]  /*c060*/  BSSY.RECONVERGENT B1, `(.L_x_607) ;  /* 0x000000c000017945 */ /* 0x000fe20003800200 */
[----:B------:R-:W-:-:S03]  /*c070*/  ISETP.NE.U32.AND P6, PT, R26, R25, PT ;  /* 0x000000191a00720c */ /* 0x000fc60003fc5070 */
[----:B------:R-:W-:Y:S10]  /*c080*/  @!P3 BRA `(.L_x_608) ;  /* 0x000000000024b947 */ /* 0x000ff40003800000 */
[----:B------:R-:W2:Y:S01]  /*c090*/  LDCU.128 UR12, c[0x0][0x390] ;  /* 0x00007200ff0c77ac */ /* 0x000ea20008000c00 */
[C---:B0-----:R-:W-:Y:S01]  /*c0a0*/  IMAD.SHL.U32 R8, R28.reuse, 0x4, RZ ;  /* 0x000000041c087824 */ /* 0x041fe200078e00ff */
[----:B------:R-:W-:-:S04]  /*c0b0*/  SHF.L.U64.HI R28, R28, 0x2, R39 ;  /* 0x000000021c1c7819 */ /* 0x000fc80000010227 */
[----:B--2---:R-:W-:-:S04]  /*c0c0*/  IADD3 R4, P3, PT, R8, UR12, RZ ;  /* 0x0000000c08047c10 */ /* 0x004fc8000ff7e0ff */
[----:B------:R-:W-:Y:S02]  /*c0d0*/  IADD3.X R5, PT, PT, R28, UR13, RZ, P3, !PT ;  /* 0x0000000d1c057c10 */ /* 0x000fe40009ffe4ff */
[----:B------:R-:W-:-:S03]  /*c0e0*/  IADD3 R8, P3, PT, R8, UR14, RZ ;  /* 0x0000000e08087c10 */ /* 0x000fc6000ff7e0ff */
[----:B------:R2:W-:Y:S01]  /*c0f0*/  STG.E desc[UR8][R4.64], R12 ;  /* 0x0000000c04007986 */ /* 0x0005e2000c101908 */
[----:B------:R-:W-:-:S05]  /*c100*/  IADD3.X R9, PT, PT, R28, UR15, RZ, P3, !PT ;  /* 0x0000000f1c097c10 */ /* 0x000fca0009ffe4ff */
[----:B------:R2:W-:Y:S04]  /*c110*/  STG.E desc[UR8][R8.64], R13 ;  /* 0x0000000d08007986 */ /* 0x0005e8000c101908 */
.L_x_608:
[----:B------:R-:W-:Y:S05]  /*c120*/  BSYNC.RECONVERGENT B1 ;  /* 0x0000000000017941 */ /* 0x000fea0003800200 */
.L_x_607:
[----:B------:R-:W-:Y:S04]  /*c130*/  BSSY.RECONVERGENT B1, `(.L_x_609) ;  /* 0x000000b000017945 */ /* 0x000fe80003800200 */
[----:B------:R-:W-:Y:S05]  /*c140*/  @!P4 BRA `(.L_x_610) ;  /* 0x000000000024c947 */ /* 0x000fea0003800000 */
[----:B------:R-:W3:Y:S01]  /*c150*/  LDCU.128 UR12, c[0x0][0x390] ;  /* 0x00007200ff0c77ac */ /* 0x000ee20008000c00 */
[C---:B0-2---:R-:W-:Y:S01]  /*c160*/  IMAD.SHL.U32 R8, R32.reuse, 0x4, RZ ;  /* 0x0000000420087824 */ /* 0x045fe200078e00ff */
[----:B------:R-:W-:-:S04]  /*c170*/  SHF.L.U64.HI R32, R32, 0x2, R41 ;  /* 0x0000000220207819 */ /* 0x000fc80000010229 */
[C---:B---3--:R-:W-:Y:S02]  /*c180*/  IADD3 R4, P3, PT, R8.reuse, UR12, RZ ;  /* 0x0000000c08047c10 */ /* 0x048fe4000ff7e0ff */
[----:B------:R-:W-:Y:S02]  /*c190*/  IADD3 R8, P4, PT, R8, UR14, RZ ;  /* 0x0000000e08087c10 */ /* 0x000fe4000ff9e0ff */
[C---:B------:R-:W-:Y:S02]  /*c1a0*/  IADD3.X R5, PT, PT, R32.reuse, UR13, RZ, P3, !PT ;  /* 0x0000000d20057c10 */ /* 0x040fe40009ffe4ff */
[----:B------:R-:W-:-:S03]  /*c1b0*/  IADD3.X R9, PT, PT, R32, UR15, RZ, P4, !PT ;  /* 0x0000000f20097c10 */ /* 0x000fc6000a7fe4ff */
[----:B------:R3:W-:Y:S04]  /*c1c0*/  STG.E desc[UR8][R4.64], R14 ;  /* 0x0000000e04007986 */ /* 0x0007e8000c101908 */
[----:B------:R3:W-:Y:S02]  /*c1d0*/  STG.E desc[UR8][R8.64], R15 ;  /* 0x0000000f08007986 */ /* 0x0007e4000c101908 */
.L_x_610:
[----:B------:R-:W-:Y:S05]  /*c1e0*/  BSYNC.RECONVERGENT B1 ;  /* 0x0000000000017941 */ /* 0x000fea0003800200 */
.L_x_609:
[----:B------:R-:W-:Y:S01]  /*c1f0*/  BSSY.RECONVERGENT B1, `(.L_x_611) ;  /* 0x000000f000017945 */ /* 0x000fe20003800200 */
[----:B------:R-:W-:Y:S02]  /*c200*/  ISETP.NE.AND P4, PT, R22, R2, PT ;  /* 0x000000021600720c */ /* 0x000fe40003f85270 */
[----:B------:R-:W-:Y:S02]  /*c210*/  ISETP.NE.AND P3, PT, R2, R29, PT ;  /* 0x0000001d0200720c */ /* 0x000fe40003f65270 */
[C---:B------:R-:W-:Y:S02]  /*c220*/  ISETP.NE.AND.EX P5, PT, R30.reuse, RZ, PT, P5 ;  /* 0x000000ff1e00720c */ /* 0x040fe40003fa5350 */
[----:B------:R-:W-:Y:S01]  /*c230*/  ISETP.NE.AND.EX P6, PT, R30, RZ, PT, P6 ;  /* 0x000000ff1e00720c */ /* 0x000fe20003fc5360 */
[----:B------:R-:W-:-:S12]  /*c240*/  @!P2 BRA `(.L_x_612) ;  /* 0x000000000024a947 */ /* 0x000fd80003800000 */
[----:B------:R-:W4:Y:S01]  /*c250*/  LDCU.128 UR12, c[0x0][0x390] ;  /* 0x00007200ff0c77ac */ /* 0x000f220008000c00 */
[C---:B0-23--:R-:W-:Y:S01]  /*c260*/  IMAD.SHL.U32 R8, R34.reuse, 0x4, RZ ;  /* 0x0000000422087824 */ /* 0x04dfe200078e00ff */
[----:B------:R-:W-:-:S04]  /*c270*/  SHF.L.U64.HI R34, R34, 0x2, R43 ;  /* 0x0000000222227819 */ /* 0x000fc8000001022b */
[----:B----4-:R-:W-:-:S04]  /*c280*/  IADD3 R4, P2, PT, R8, UR12, RZ ;  /* 0x0000000c08047c10 */ /* 0x010fc8000ff5e0ff */
[----:B------:R-:W-:Y:S02]  /*c290*/  IADD3.X R5, PT, PT, R34, UR13, RZ, P2, !PT ;  /* 0x0000000d22057c10 */ /* 0x000fe400097fe4ff */
[----:B------:R-:W-:-:S03]  /*c2a0*/  IADD3 R8, P2, PT, R8, UR14, RZ ;  /* 0x0000000e08087c10 */ /* 0x000fc6000ff5e0ff */
[----:B------:R4:W-:Y:S01]  /*c2b0*/  STG.E desc[UR8][R4.64], R16 ;  /* 0x0000001004007986 */ /* 0x0009e2000c101908 */
[----:B------:R-:W-:-:S05]  /*c2c0*/  IADD3.X R9, PT, PT, R34, UR15, RZ, P2, !PT ;  /* 0x0000000f22097c10 */ /* 0x000fca00097fe4ff */
[----:B------:R4:W-:Y:S04]  /*c2d0*/  STG.E desc[UR8][R8.64], R17 ;  /* 0x0000001108007986 */ /* 0x0009e8000c101908 */
.L_x_612:
[----:B------:R-:W-:Y:S05]  /*c2e0*/  BSYNC.RECONVERGENT B1 ;  /* 0x0000000000017941 */ /* 0x000fea0003800200 */
.L_x_611:
[----:B------:R-:W-:Y:S04]  /*c2f0*/  BSSY.RECONVERGENT B1, `(.L_x_613) ;  /* 0x000000b000017945 */ /* 0x000fe80003800200 */
[----:B------:R-:W-:Y:S05]  /*c300*/  @!P1 BRA `(.L_x_614) ;  /* 0x0000000000249947 */ /* 0x000fea0003800000 */
[----:B------:R-:W5:Y:S01]  /*c310*/  LDCU.128 UR12, c[0x0][0x390] ;  /* 0x00007200ff0c77ac */ /* 0x000f620008000c00 */
[C---:B0-234-:R-:W-:Y:S01]  /*c320*/  IMAD.SHL.U32 R8, R35.reuse, 0x4, RZ ;  /* 0x0000000423087824 */ /* 0x05dfe200078e00ff */
[----:B------:R-:W-:-:S04]  /*c330*/  SHF.L.U64.HI R35, R35, 0x2, R38 ;  /* 0x0000000223237819 */ /* 0x000fc80000010226 */
[C---:B-----5:R-:W-:Y:S02]  /*c340*/  IADD3 R4, P1, PT, R8.reuse, UR12, RZ ;  /* 0x0000000c08047c10 */ /* 0x060fe4000ff3e0ff */
[----:B------:R-:W-:Y:S02]  /*c350*/  IADD3 R8, P2, PT, R8, UR14, RZ ;  /* 0x0000000e08087c10 */ /* 0x000fe4000ff5e0ff */
[C---:B------:R-:W-:Y:S02]  /*c360*/  IADD3.X R5, PT, PT, R35.reuse, UR13, RZ, P1, !PT ;  /* 0x0000000d23057c10 */ /* 0x040fe40008ffe4ff */
[----:B------:R-:W-:-:S03]  /*c370*/  IADD3.X R9, PT, PT, R35, UR15, RZ, P2, !PT ;  /* 0x0000000f23097c10 */ /* 0x000fc600097fe4ff */
[----:B------:R0:W-:Y:S04]  /*c380*/  STG.E desc[UR8][R4.64], R18 ;  /* 0x0000001204007986 */ /* 0x0001e8000c101908 */
[----:B------:R0:W-:Y:S02]  /*c390*/  STG.E desc[UR8][R8.64], R19 ;  /* 0x0000001308007986 */ /* 0x0001e4000c101908 */
.L_x_614:
[----:B------:R-:W-:Y:S05]  /*c3a0*/  BSYNC.RECONVERGENT B1 ;  /* 0x0000000000017941 */ /* 0x000fea0003800200 */
.L_x_613:
        /* <DEDUP_REMOVED lines=11> */
.L_x_616:
[----:B------:R-:W-:Y:S05]  /*c460*/  BSYNC.RECONVERGENT B1 ;  /* 0x0000000000017941 */ /* 0x000fea0003800200 */
.L_x_615:
[----:B------:R-:W-:Y:S04]  /*c470*/  BSSY.RECONVERGENT B1, `(.L_x_617) ;  /* 0x000000b000017945 */ /* 0x000fe80003800200 */
[----:B------:R-:W-:Y:S05]  /*c480*/  @!P4 BRA P5, `(.L_x_618) ;  /* 0x000000000024c947 */ /* 0x000fea0002800000 */
        /* <DEDUP_REMOVED lines=9> */
.L_x_618:
[----:B------:R-:W-:Y:S05]  /*c520*/  BSYNC.RECONVERGENT B1 ;  /* 0x0000000000017941 */ /* 0x000fea0003800200 */
.L_x_617:
        /* <DEDUP_REMOVED lines=10> */
.L_x_602:
[----:B------:R-:W-:Y:S05]  /*c5d0*/  BSYNC.RECONVERGENT B0 ;  /* 0x0000000000007941 */ /* 0x000fea0003800200 */
.L_x_594:
[----:B------:R-:W-:-:S13]  /*c5e0*/  ISETP.NE.AND P0, PT, R33, 0xff, PT ;  /* 0x000000ff2100780c */ /* 0x000fda0003f05270 */
[----:B------:R-:W-:Y:S05]  /*c5f0*/  @P0 EXIT ;  /* 0x000000000000094d */ /* 0x000fea0003800000 */
[----:B0-234-:R-:W0:Y:S01]  /*c600*/  LDC.64 R8, c[0x0][0x3a0] ;  /* 0x0000e800ff087b82 */ /* 0x01de220000000a00 */
[----:B------:R-:W-:-:S04]  /*c610*/  ISETP.NE.U32.AND P0, PT, R26, 0x900, PT ;  /* 0x000009001a00780c */ /* 0x000fc80003f05070 */
[----:B------:R-:W-:-:S13]  /*c620*/  ISETP.NE.AND.EX P0, PT, R30, RZ, PT, P0 ;  /* 0x000000ff1e00720c */ /* 0x000fda0003f05300 */
[----:B------:R-:W-:Y:S05]  /*c630*/  @P0 BRA `(.L_x_619) ;  /* 0x00000000002c0947 */ /* 0x000fea0003800000 */
[----:B------:R-:W2:Y:S01]  /*c640*/  LDCU.128 UR4, c[0x0][0x390] ;  /* 0x00007200ff0477ac */ /* 0x000ea20008000c00 */
[C---:B-1----:R-:W-:Y:S01]  /*c650*/  IMAD.SHL.U32 R4, R6.reuse, 0x4, RZ ;  /* 0x0000000406047824 */ /* 0x042fe200078e00ff */
[----:B------:R-:W-:-:S04]  /*c660*/  SHF.L.U64.HI R0, R6, 0x2, R7 ;  /* 0x0000000206007819 */ /* 0x000fc80000010207 */
[C---:B--2---:R-:W-:Y:S02]  /*c670*/  IADD3 R2, P0, PT, R4.reuse, UR4, RZ ;  /* 0x0000000404027c10 */ /* 0x044fe4000ff1e0ff */
[----:B------:R-:W-:Y:S02]  /*c680*/  IADD3 R4, P1, PT, R4, UR6, RZ ;  /* 0x0000000604047c10 */ /* 0x000fe4000ff3e0ff */
[C---:B------:R-:W-:Y:S02]  /*c690*/  IADD3.X R3, PT, PT, R0.reuse, UR5, RZ, P0, !PT ;  /* 0x0000000500037c10 */ /* 0x040fe400087fe4ff */
[----:B------:R-:W-:Y:S02]  /*c6a0*/  IADD3.X R5, PT, PT, R0, UR7, RZ, P1, !PT ;  /* 0x0000000700057c10 */ /* 0x000fe40008ffe4ff */
[----:B------:R-:W-:Y:S01]  /*c6b0*/  IADD3 R6, P0, PT, R6, 0x1, RZ ;  /* 0x0000000106067810 */ /* 0x000fe20007f1e0ff */
[----:B------:R2:W-:Y:S04]  /*c6c0*/  STG.E desc[UR8][R2.64], R29 ;  /* 0x0000001d02007986 */ /* 0x0005e8000c101908 */
[----:B------:R2:W-:Y:S01]  /*c6d0*/  STG.E desc[UR8][R4.64], R42 ;  /* 0x0000002a04007986 */ /* 0x0005e2000c101908 */
[----:B------:R-:W-:-:S07]  /*c6e0*/  IMAD.X R7, RZ, RZ, R7, P0 ;  /* 0x000000ffff077224 */ /* 0x000fce00000e0607 */
.L_x_619:
[----:B01----:R-:W-:Y:S01]  /*c6f0*/  STG.E.64 desc[UR8][R8.64], R6 ;  /* 0x0000000608007986 */ /* 0x003fe2000c101b08 */
[----:B------:R-:W-:Y:S05]  /*c700*/  EXIT ;  /* 0x000000000000794d */ /* 0x000fea0003800000 */
.L_x_478:
[----:B------:R-:W-:Y:S01]  /*c710*/  BSSY B0, `(.L_x_620) ;  /* 0x0000006000007945 */ /* 0x000fe20003800000 */
[----:B------:R-:W-:Y:S01]  /*c720*/  PLOP3.LUT P4, PT, P0, PT, PT, 0x8, 0x80 ;  /* 0x000000000080781c */ /* 0x000fe2000078e170 */
[----:B------:R-:W-:-:S12]  /*c730*/  IMAD.MOV.U32 R34, RZ, RZ, -0x1 ;  /* 0xffffffffff227424 */ /* 0x000fd800078e00ff */
[----:B0-----:R-:W-:Y:S05]  /*c740*/  WARPSYNC.COLLECTIVE R34, `(.L_x_621) ;  /* 0x0000000022087348 */ /* 0x001fea0003c00000 */
[----:B------:R-:W-:Y:S01]  /*c750*/  VOTE.ANY P4, P4 ;  /* 0x0000000000ff7806 */ /* 0x000fe20002080100 */
[----:B0-----:R-:W-:-:S12]  /*c760*/  ENDCOLLECTIVE ;  /* 0x000000000000791b */ /* 0x001fd80003800000 */
.L_x_621:
[----:B------:R-:W-:Y:S05]  /*c770*/  BSYNC B0 ;  /* 0x0000000000007941 */ /* 0x000fea0003800000 */
.L_x_620:
[----:B------:R-:W-:Y:S01]  /*c780*/  PLOP3.LUT P0, PT, P4, PT, PT, 0x80, 0x8 ;  /* 0x000000000008781c */ /* 0x000fe2000270f070 */
[----:B------:R-:W-:-:S12]  /*c790*/  BRA `(.L_x_622) ;  /* 0xffffff7000787947 */ /* 0x000fd8000383ffff */
.L_x_480:
[----:B------:R-:W0:Y:S01]  /*c7a0*/  S2R R47, SR_GEMASK ;  /* 0x00000000002f7919 */ /* 0x000e220000003c00 */
[----:B------:R-:W-:Y:S01]  /*c7b0*/  BSSY B0, `(.L_x_623) ;  /* 0x0000006000007945 */ /* 0x000fe20003800000 */
[----:B------:R-:W-:Y:S01]  /*c7c0*/  PLOP3.LUT P4, PT, P0, PT, PT, 0x8, 0x80 ;  /* 0x000000000080781c */ /* 0x000fe2000078e170 */
[----:B------:R-:W-:-:S12]  /*c7d0*/  IMAD.MOV.U32 R34, RZ, RZ, -0x1 ;  /* 0xffffffffff227424 */ /* 0x000fd800078e00ff */
[----:B0-----:R-:W-:Y:S05]  /*c7e0*/  WARPSYNC.COLLECTIVE R34, `(.L_x_624) ;  /* 0x0000000022087348 */ /* 0x001fea0003c00000 */
[----:B------:R-:W-:Y:S01]  /*c7f0*/  VOTE.ANY R34, PT, P4 ;  /* 0x0000000000227806 */ /* 0x000fe200020e0100 */
[----:B0-----:R-:W-:Y:S06]  /*c800*/  ENDCOLLECTIVE ;  /* 0x000000000000791b */ /* 0x001fec0003800000 */
.L_x_624:
[----:B------:R-:W-:Y:S05]  /*c810*/  BSYNC B0 ;  /* 0x0000000000007941 */ /* 0x000fea0003800000 */
.L_x_623:
[----:B------:R-:W-:Y:S01]  /*c820*/  LOP3.LUT R34, R34, 0x80000000, R47, 0xec, !PT ;  /* 0x8000000022227812 */ /* 0x000fe200078eec2f */
[----:B------:R-:W-:-:S04]  /*c830*/  IMAD.MOV.U32 R4, RZ, RZ, 0x1 ;  /* 0x00000001ff047424 */ /* 0x000fc800078e00ff */
[----:B------:R-:W-:-:S05]  /*c840*/  VIADD R7, R34, 0xffffffff ;  /* 0xffffffff22077836 */ /* 0x000fca0000000000 */
[----:B------:R-:W-:Y:S01]  /*c850*/  LOP3.LUT R31, R34, R7, RZ, 0xc, !PT ;  /* 0x00000007221f7212 */ /* 0x000fe200078e0cff */
[----:B------:R-:W-:Y:S02]  /*c860*/  IMAD.MOV.U32 R7, RZ, RZ, R41 ;  /* 0x000000ffff077224 */ /* 0x000fe400078e0029 */
[----:B------:R-:W-:Y:S01]  /*c870*/  IMAD.MOV.U32 R34, RZ, RZ, -0x1 ;  /* 0xffffffffff227424 */ /* 0x000fe200078e00ff */
[----:B------:R0:W1:Y:S06]  /*c880*/  POPC R33, R31 ;  /* 0x0000001f00217309 */ /* 0x00006c0000000000 */
[----:B01----:R-:W-:Y:S05]  /*c890*/  WARPSYNC.COLLECTIVE R34, `(.L_x_625) ;  /* 0x0000000022087348 */ /* 0x003fea0003c00000 */
[----:B-1----:R1:W2:Y:S02]  /*c8a0*/  SHFL.DOWN P4, R6, R7, R4, R33 ;  /* 0x0800000407067389 */ /* 0x0022a40000080021 */
[----:B012---:R-:W-:Y:S05]  /*c8b0*/  ENDCOLLECTIVE ;  /* 0x000000000000791b */ /* 0x007fea0003800000 */
.L_x_625:
[----:B------:R-:W-:Y:S02]  /*c8c0*/  IMAD.MOV.U32 R7, RZ, RZ, R42 ;  /* 0x000000ffff077224 */ /* 0x000fe400078e002a */
[----:B------:R-:W-:-:S07]  /*c8d0*/  IMAD.MOV.U32 R30, RZ, RZ, R6 ;  /* 0x000000ffff1e7224 */ /* 0x000fce00078e0006 */
[----:B------:R-:W-:Y:S05]  /*c8e0*/  WARPSYNC.COLLECTIVE R34, `(.L_x_626) ;  /* 0x0000000022087348 */ /* 0x000fea0003c00000 */
[----:B------:R0:W1:Y:S02]  /*c8f0*/  SHFL.DOWN P4, R6, R7, R4, R33 ;  /* 0x0800000407067389 */ /* 0x0000640000080021 */
[----:B01----:R-:W-:Y:S05]  /*c900*/  ENDCOLLECTIVE ;  /* 0x000000000000791b */ /* 0x003fea0003800000 */
.L_x_626:
[----:B------:R-:W-:Y:S02]  /*c910*/  IMAD.MOV.U32 R7, RZ, RZ, R40 ;  /* 0x000000ffff077224 */ /* 0x000fe400078e0028 */
[----:B------:R-:W-:-:S07]  /*c920*/  IMAD.MOV.U32 R31, RZ, RZ, R6 ;  /* 0x000000ffff1f7224 */ /* 0x000fce00078e0006 */
[----:B------:R-:W-:Y:S05]  /*c930*/  WARPSYNC.COLLECTIVE R34, `(.L_x_627) ;  /* 0x0000000022087348 */ /* 0x000fea0003c00000 */
[----:B------:R0:W1:Y:S02]  /*c940*/  SHFL.DOWN P4, R6, R7, R4, R33 ;  /* 0x0800000407067389 */ /* 0x0000640000080021 */
[----:B01----:R-:W-:Y:S05]  /*c950*/  ENDCOLLECTIVE ;  /* 0x000000000000791b */ /* 0x003fea0003800000 */
.L_x_627:
[----:B------:R-:W-:Y:S05]  /*c960*/  BRA `(.L_x_628) ;  /* 0xffffff7000447947 */ /* 0x000fea000383ffff */
.L_x_481:
[----:B------:R-:W-:Y:S01]  /*c970*/  BSSY B0, `(.L_x_629) ;  /* 0x0000006000007945 */ /* 0x000fe20003800000 */
[----:B------:R-:W-:Y:S02]  /*c980*/  IMAD.MOV.U32 R4, RZ, RZ, 0x1 ;  /* 0x00000001ff047424 */ /* 0x000fe400078e00ff */
[----:B------:R-:W-:-:S07]  /*c990*/  IMAD.MOV.U32 R34, RZ, RZ, -0x1 ;  /* 0xffffffffff227424 */ /* 0x000fce00078e00ff */
[----:B------:R-:W-:Y:S05]  /*c9a0*/  WARPSYNC.COLLECTIVE R34, `(.L_x_630) ;  /* 0x0000000022087348 */ /* 0x000fea0003c00000 */
[----:B------:R0:W1:Y:S02]  /*c9b0*/  SHFL.DOWN P4, R6, R7, R4, R33 ;  /* 0x0800000407067389 */ /* 0x0000640000080021 */
[----:B01----:R-:W-:Y:S05]  /*c9c0*/  ENDCOLLECTIVE ;  /* 0x000000000000791b */ /* 0x003fea0003800000 */
.L_x_630:
[----:B------:R-:W-:Y:S05]  /*c9d0*/  BSYNC B0 ;  /* 0x0000000000007941 */ /* 0x000fea0003800000 */
.L_x_629:
[----:B------:R-:W-:Y:S05]  /*c9e0*/  BRA `(.L_x_631) ;  /* 0xffffff7000487947 */ /* 0x000fea000383ffff */
.L_x_482:
[----:B------:R-:W-:Y:S01]  /*c9f0*/  BSSY B0, `(.L_x_632) ;  /* 0x0000007000007945 */ /* 0x000fe20003800000 */
[----:B------:R-:W-:Y:S02]  /*ca00*/  IMAD.MOV.U32 R7, RZ, RZ, R41 ;  /* 0x000000ffff077224 */ /* 0x000fe400078e0029 */
[----:B------:R-:W-:Y:S02]  /*ca10*/  IMAD.MOV.U32 R4, RZ, RZ, 0x2 ;  /* 0x00000002ff047424 */ /* 0x000fe400078e00ff */
[----:B------:R-:W-:-:S07]  /*ca20*/  IMAD.MOV.U32 R34, RZ, RZ, -0x1 ;  /* 0xffffffffff227424 */ /* 0x000fce00078e00ff */
[----:B------:R-:W-:Y:S05]  /*ca30*/  WARPSYNC.COLLECTIVE R34, `(.L_x_633) ;  /* 0x0000000022087348 */ /* 0x000fea0003c00000 */
[----:B------:R0:W1:Y:S02]  /*ca40*/  SHFL.DOWN P4, R6, R7, R4, R33 ;  /* 0x0800000407067389 */ /* 0x0000640000080021 */
[----:B01----:R-:W-:Y:S05]  /*ca50*/  ENDCOLLECTIVE ;  /* 0x000000000000791b */ /* 0x003fea0003800000 */
.L_x_633:
[----:B------:R-:W-:Y:S05]  /*ca60*/  BSYNC B0 ;  /* 0x0000000000007941 */ /* 0x000fea0003800000 */
.L_x_632:
[----:B------:R-:W-:Y:S02]  /*ca70*/  IMAD.MOV.U32 R7, RZ, RZ, R42 ;  /* 0x000000ffff077224 */ /* 0x000fe400078e002a */
[----:B------:R-:W-:Y:S02]  /*ca80*/  IMAD.MOV.U32 R4, RZ, RZ, 0x2 ;  /* 0x00000002ff047424 */ /* 0x000fe400078e00ff */
[----:B------:R-:W-:Y:S02]  /*ca90*/  IMAD.MOV.U32 R34, RZ, RZ, -0x1 ;  /* 0xffffffffff227424 */ /* 0x000fe400078e00ff */
[----:B------:R-:W-:-:S07]  /*caa0*/  IMAD.MOV.U32 R30, RZ, RZ, R6 ;  /* 0x000000ffff1e7224 */ /* 0x000fce00078e0006 */
[----:B------:R-:W-:Y:S05]  /*cab0*/  WARPSYNC.COLLECTIVE R34, `(.L_x_634) ;  /* 0x0000000022087348 */ /* 0x000fea0003c00000 */
[----:B------:R0:W1:Y:S02]  /*cac0*/  SHFL.DOWN P4, R6, R7, R4, R33 ;  /* 0x0800000407067389 */ /* 0x0000640000080021 */
[----:B01----:R-:W-:Y:S05]  /*cad0*/  ENDCOLLECTIVE ;  /* 0x000000000000791b */ /* 0x003fea0003800000 */
.L_x_634:
[----:B------:R-:W-:Y:S02]  /*cae0*/  IMAD.MOV.U32 R7, RZ, RZ, R40 ;  /* 0x000000ffff077224 */ /* 0x000fe400078e0028 */
[----:B------:R-:W-:-:S07]  /*caf0*/  IMAD.MOV.U32 R31, RZ, RZ, R6 ;  /* 0x000000ffff1f7224 */ /* 0x000fce00078e0006 */
[----:B------:R-:W-:Y:S05]  /*cb00*/  WARPSYNC.COLLECTIVE R34, `(.L_x_635) ;  /* 0x0000000022087348 */ /* 0x000fea0003c00000 */
[----:B------:R0:W1:Y:S02]  /*cb10*/  SHFL.DOWN P4, R6, R7, R4, R33 ;  /* 0x0800000407067389 */ /* 0x0000640000080021 */
[----:B01----:R-:W-:Y:S05]  /*cb20*/  ENDCOLLECTIVE ;  /* 0x000000000000791b */ /* 0x003fea0003800000 */
.L_x_635:
[----:B------:R-:W-:Y:S05]  /*cb30*/  BRA `(.L_x_636) ;  /* 0xffffff7000107947 */ /* 0x000fea000383ffff */
.L_x_483:
[----:B------:R-:W-:Y:S01]  /*cb40*/  BSSY B0, `(.L_x_637) ;  /* 0x0000006000007945 */ /* 0x000fe20003800000 */
[----:B------:R-:W-:Y:S02]  /*cb50*/  IMAD.MOV.U32 R4, RZ, RZ, 0x2 ;  /* 0x00000002ff047424 */ /* 0x000fe400078e00ff */
[----:B------:R-:W-:-:S07]  /*cb60*/  IMAD.MOV.U32 R34, RZ, RZ, -0x1 ;  /* 0xffffffffff227424 */ /* 0x000fce00078e00ff */
[----:B0-----:R-:W-:Y:S05]  /*cb70*/  WARPSYNC.COLLECTIVE R34, `(.L_x_638) ;  /* 0x0000000022087348 */ /* 0x001fea0003c00000 */
[----:B------:R1:W2:Y:S02]  /*cb80*/  SHFL.DOWN P4, R6, R7, R4, R33 ;  /* 0x0800000407067389 */ /* 0x0002a40000080021 */
[----:B012---:R-:W-:Y:S05]  /*cb90*/  ENDCOLLECTIVE ;  /* 0x000000000000791b */ /* 0x007fea0003800000 */
.L_x_638:
[----:B------:R-:W-:Y:S05]  /*cba0*/  BSYNC B0 ;  /* 0x0000000000007941 */ /* 0x000fea0003800000 */
.L_x_637:
[----:B------:R-:W-:Y:S05]  /*cbb0*/  BRA `(.L_x_639) ;  /* 0xffffff7000147947 */ /* 0x000fea000383ffff */
.L_x_484:
[----:B------:R-:W-:Y:S01]  /*cbc0*/  BSSY B0, `(.L_x_640) ;  /* 0x0000007000007945 */ /* 0x000fe20003800000 */
[----:B------:R-:W-:Y:S02]  /*cbd0*/  IMAD.MOV.U32 R7, RZ, RZ, R41 ;  /* 0x000000ffff077224 */ /* 0x000fe400078e0029 */
[----:B------:R-:W-:Y:S02]  /*cbe0*/  IMAD.MOV.U32 R4, RZ, RZ, 0x4 ;  /* 0x00000004ff047424 */ /* 0x000fe400078e00ff */
[----:B------:R-:W-:-:S07]  /*cbf0*/  IMAD.MOV.U32 R34, RZ, RZ, -0x1 ;  /* 0xffffffffff227424 */ /* 0x000fce00078e00ff */
[----:B------:R-:W-:Y:S05]  /*cc00*/  WARPSYNC.COLLECTIVE R34, `(.L_x_641) ;  /* 0x0000000022087348 */ /* 0x000fea0003c00000 */
[----:B------:R0:W1:Y:S02]  /*cc10*/  SHFL.DOWN P4, R6, R7, R4, R33 ;  /* 0x0800000407067389 */ /* 0x0000640000080021 */
[----:B01----:R-:W-:Y:S05]  /*cc20*/  ENDCOLLECTIVE ;  /* 0x000000000000791b */ /* 0x003fea0003800000 */
.L_x_641:
[----:B------:R-:W-:Y:S05]  /*cc30*/  BSYNC B0 ;  /* 0x0000000000007941 */ /* 0x000fea0003800000 */
.L_x_640:
[----:B------:R-:W-:Y:S02]  /*cc40*/  IMAD.MOV.U32 R7, RZ, RZ, R42 ;  /* 0x000000ffff077224 */ /* 0x000fe400078e002a */
[----:B------:R-:W-:Y:S02]  /*cc50*/  IMAD.MOV.U32 R4, RZ, RZ, 0x4 ;  /* 0x00000004ff047424 */ /* 0x000fe400078e00ff */
[----:B------:R-:W-:Y:S02]  /*cc60*/  IMAD.MOV.U32 R34, RZ, RZ, -0x1 ;  /* 0xffffffffff227424 */ /* 0x000fe400078e00ff */
[----:B------:R-:W-:-:S07]  /*cc70*/  IMAD.MOV.U32 R30, RZ, RZ, R6 ;  /* 0x000000ffff1e7224 */ /* 0x000fce00078e0006 */
[----:B------:R-:W-:Y:S05]  /*cc80*/  WARPSYNC.COLLECTIVE R34, `(.L_x_642) ;  /* 0x0000000022087348 */ /* 0x000fea0003c00000 */
[----:B------:R0:W1:Y:S02]  /*cc90*/  SHFL.DOWN P4, R6, R7, R4, R33 ;  /* 0x0800000407067389 */ /* 0x0000640000080021 */
[----:B01----:R-:W-:Y:S05]  /*cca0*/  ENDCOLLECTIVE ;  /* 0x000000000000791b */ /* 0x003fea0003800000 */
.L_x_642:
[----:B------:R-:W-:Y:S02]  /*ccb0*/  IMAD.MOV.U32 R7, RZ, RZ, R40 ;  /* 0x000000ffff077224 */ /* 0x000fe400078e0028 */
[----:B------:R-:W-:-:S07]  /*ccc0*/  IMAD.MOV.U32 R31, RZ, RZ, R6 ;  /* 0x000000ffff1f7224 */ /* 0x000fce00078e0006 */
[----:B------:R-:W-:Y:S05]  /*ccd0*/  WARPSYNC.COLLECTIVE R34, `(.L_x_643) ;  /* 0x0000000022087348 */ /* 0x000fea0003c00000 */
[----:B------:R0:W1:Y:S02]  /*cce0*/  SHFL.DOWN P4, R6, R7, R4, R33 ;  /* 0x0800000407067389 */ /* 0x0000640000080021 */
[----:B01----:R-:W-:Y:S05]  /*ccf0*/  ENDCOLLECTIVE ;  /* 0x000000000000791b */ /* 0x003fea0003800000 */
.L_x_643:
[----:B------:R-:W-:Y:S05]  /*cd00*/  BRA `(.L_x_644) ;  /* 0xffffff6c00e07947 */ /* 0x000fea000383ffff */
.L_x_485:
[----:B------:R-:W-:Y:S01]  /*cd10*/  BSSY B0, `(.L_x_645) ;  /* 0x0000006000007945 */ /* 0x000fe20003800000 */
[----:B------:R-:W-:Y:S02]  /*cd20*/  IMAD.MOV.U32 R4, RZ, RZ, 0x4 ;  /* 0x00000004ff047424 */ /* 0x000fe400078e00ff */
[----:B------:R-:W-:-:S07]  /*cd30*/  IMAD.MOV.U32 R34, RZ, RZ, -0x1 ;  /* 0xffffffffff227424 */ /* 0x000fce00078e00ff */
[----:B0-----:R-:W-:Y:S05]  /*cd40*/  WARPSYNC.COLLECTIVE R34, `(.L_x_646) ;  /* 0x0000000022087348 */ /* 0x001fea0003c00000 */
[----:B------:R1:W2:Y:S02]  /*cd50*/  SHFL.DOWN P4, R6, R7, R4, R33 ;  /* 0x0800000407067389 */ /* 0x0002a40000080021 */
[----:B012---:R-:W-:Y:S05]  /*cd60*/  ENDCOLLECTIVE ;  /* 0x000000000000791b */ /* 0x007fea0003800000 */
.L_x_646:
[----:B------:R-:W-:Y:S05]  /*cd70*/  BSYNC B0 ;  /* 0x0000000000007941 */ /* 0x000fea0003800000 */
.L_x_645:
[----:B------:R-:W-:Y:S05]  /*cd80*/  BRA `(.L_x_647) ;  /* 0xffffff6c00e47947 */ /* 0x000fea000383ffff */
.L_x_486:
[----:B------:R-:W-:Y:S01]  /*cd90*/  BSSY B0, `(.L_x_648) ;  /* 0x0000007000007945 */ /* 0x000fe20003800000 */
[----:B------:R-:W-:Y:S02]  /*cda0*/  IMAD.MOV.U32 R7, RZ, RZ, R41 ;  /* 0x000000ffff077224 */ /* 0x000fe400078e0029 */
[----:B------:R-:W-:Y:S02]  /*cdb0*/  IMAD.MOV.U32 R4, RZ, RZ, 0x8 ;  /* 0x00000008ff047424 */ /* 0x000fe400078e00ff */
[----:B------:R-:W-:-:S07]  /*cdc0*/  IMAD.MOV.U32 R34, RZ, RZ, -0x1 ;  /* 0xffffffffff227424 */ /* 0x000fce00078e00ff */
[----:B------:R-:W-:Y:S05]  /*cdd0*/  WARPSYNC.COLLECTIVE R34, `(.L_x_649) ;  /* 0x0000000022087348 */ /* 0x000fea0003c00000 */
[----:B------:R0:W1:Y:S02]  /*cde0*/  SHFL.DOWN P4, R6, R7, R4, R33 ;  /* 0x0800000407067389 */ /* 0x0000640000080021 */
[----:B01----:R-:W-:Y:S05]  /*cdf0*/  ENDCOLLECTIVE ;  /* 0x000000000000791b */ /* 0x003fea0003800000 */
.L_x_649:
[----:B------:R-:W-:Y:S05]  /*ce00*/  BSYNC B0 ;  /* 0x0000000000007941 */ /* 0x000fea0003800000 */
.L_x_648:
[----:B------:R-:W-:Y:S02]  /*ce10*/  IMAD.MOV.U32 R7, RZ, RZ, R42 ;  /* 0x000000ffff077224 */ /* 0x000fe400078e002a */
[----:B------:R-:W-:Y:S02]  /*ce20*/  IMAD.MOV.U32 R4, RZ, RZ, 0x8 ;  /* 0x00000008ff047424 */ /* 0x000fe400078e00ff */
[----:B------:R-:W-:Y:S02]  /*ce30*/  IMAD.MOV.U32 R34, RZ, RZ, -0x1 ;  /* 0xffffffffff227424 */ /* 0x000fe400078e00ff */
[----:B------:R-:W-:-:S07]  /*ce40*/  IMAD.MOV.U32 R30, RZ, RZ, R6 ;  /* 0x000000ffff1e7224 */ /* 0x000fce00078e0006 */
[----:B------:R-:W-:Y:S05]  /*ce50*/  WARPSYNC.COLLECTIVE R34, `(.L_x_650) ;  /* 0x0000000022087348 */ /* 0x000fea0003c00000 */
[----:B------:R0:W1:Y:S02]  /*ce60*/  SHFL.DOWN P4, R6, R7, R4, R33 ;  /* 0x0800000407067389 */ /* 0x0000640000080021 */
[----:B01----:R-:W-:Y:S05]  /*ce70*/  ENDCOLLECTIVE ;  /* 0x000000000000791b */ /* 0x003fea0003800000 */
.L_x_650:
[----:B------:R-:W-:Y:S02]  /*ce80*/  IMAD.MOV.U32 R7, RZ, RZ, R40 ;  /* 0x000000ffff077224 */ /* 0x000fe400078e0028 */
[----:B------:R-:W-:-:S07]  /*ce90*/  IMAD.MOV.U32 R31, RZ, RZ, R6 ;  /* 0x000000ffff1f7224 */ /* 0x000fce00078e0006 */
[----:B------:R-:W-:Y:S05]  /*cea0*/  WARPSYNC.COLLECTIVE R34, `(.L_x_651) ;  /* 0x0000000022087348 */ /* 0x000fea0003c00000 */
[----:B------:R0:W1:Y:S02]  /*ceb0*/  SHFL.DOWN P4, R6, R7, R4, R33 ;  /* 0x0800000407067389 */ /* 0x0000640000080021 */
[----:B01----:R-:W-:Y:S05]  /*cec0*/  ENDCOLLECTIVE ;  /* 0x000000000000791b */ /* 0x003fea0003800000 */
.L_x_651:
[----:B------:R-:W-:Y:S05]  /*ced0*/  BRA `(.L_x_652) ;  /* 0xffffff6c00b07947 */ /* 0x000fea000383ffff */
.L_x_487:
[----:B------:R-:W-:Y:S01]  /*cee0*/  BSSY B0, `(.L_x_653) ;  /* 0x0000006000007945 */ /* 0x000fe20003800000 */
[----:B------:R-:W-:Y:S02]  /*cef0*/  IMAD.MOV.U32 R4, RZ, RZ, 0x8 ;  /* 0x00000008ff047424 */ /* 0x000fe400078e00ff */
[----:B------:R-:W-:-:S07]  /*cf00*/  IMAD.MOV.U32 R34, RZ, RZ, -0x1 ;  /* 0xffffffffff227424 */ /* 0x000fce00078e00ff */
[----:B0-----:R-:W-:Y:S05]  /*cf10*/  WARPSYNC.COLLECTIVE R34, `(.L_x_654) ;  /* 0x0000000022087348 */ /* 0x001fea0003c00000 */
[----:B------:R1:W2:Y:S02]  /*cf20*/  SHFL.DOWN P4, R6, R7, R4, R33 ;  /* 0x0800000407067389 */ /* 0x0002a40000080021 */
[----:B012---:R-:W-:Y:S05]  /*cf30*/  ENDCOLLECTIVE ;  /* 0x000000000000791b */ /* 0x007fea0003800000 */
.L_x_654:
[----:B------:R-:W-:Y:S05]  /*cf40*/  BSYNC B0 ;  /* 0x0000000000007941 */ /* 0x000fea0003800000 */
.L_x_653:
[----:B------:R-:W-:Y:S05]  /*cf50*/  BRA `(.L_x_655) ;  /* 0xffffff6c00b47947 */ /* 0x000fea000383ffff */
.L_x_488:
[----:B------:R-:W-:Y:S01]  /*cf60*/  BSSY B0, `(.L_x_656) ;  /* 0x0000007000007945 */ /* 0x000fe20003800000 */
[----:B------:R-:W-:Y:S02]  /*cf70*/  IMAD.MOV.U32 R7, RZ, RZ, R41 ;  /* 0x000000ffff077224 */ /* 0x000fe400078e0029 */
[----:B------:R-:W-:Y:S02]  /*cf80*/  IMAD.MOV.U32 R4, RZ, RZ, 0x10 ;  /* 0x00000010ff047424 */ /* 0x000fe400078e00ff */
[----:B------:R-:W-:-:S07]  /*cf90*/  IMAD.MOV.U32 R34, RZ, RZ, -0x1 ;  /* 0xffffffffff227424 */ /* 0x000fce00078e00ff */
[----:B------:R-:W-:Y:S05]  /*cfa0*/  WARPSYNC.COLLECTIVE R34, `(.L_x_657) ;  /* 0x0000000022087348 */ /* 0x000fea0003c00000 */
[----:B------:R0:W1:Y:S02]  /*cfb0*/  SHFL.DOWN P4, R6, R7, R4, R33 ;  /* 0x0800000407067389 */ /* 0x0000640000080021 */
[----:B01----:R-:W-:Y:S05]  /*cfc0*/  ENDCOLLECTIVE ;  /* 0x000000000000791b */ /* 0x003fea0003800000 */
.L_x_657:
[----:B------:R-:W-:Y:S05]  /*cfd0*/  BSYNC B0 ;  /* 0x0000000000007941 */ /* 0x000fea0003800000 */
.L_x_656:
[----:B------:R-:W-:Y:S02]  /*cfe0*/  IMAD.MOV.U32 R7, RZ, RZ, R42 ;  /* 0x000000ffff077224 */ /* 0x000fe400078e002a */
[----:B------:R-:W-:Y:S02]  /*cff0*/  IMAD.MOV.U32 R4, RZ, RZ, 0x10 ;  /* 0x00000010ff047424 */ /* 0x000fe400078e00ff */
[----:B------:R-:W-:Y:S02]  /*d000*/  IMAD.MOV.U32 R34, RZ, RZ, -0x1 ;  /* 0xffffffffff227424 */ /* 0x000fe400078e00ff */
[----:B------:R-:W-:-:S07]  /*d010*/  IMAD.MOV.U32 R48, RZ, RZ, R6 ;  /* 0x000000ffff307224 */ /* 0x000fce00078e0006 */
[----:B------:R-:W-:Y:S05]  /*d020*/  WARPSYNC.COLLECTIVE R34, `(.L_x_658) ;  /* 0x0000000022087348 */ /* 0x000fea0003c00000 */
[----:B------:R0:W1:Y:S02]  /*d030*/  SHFL.DOWN P4, R6, R7, R4, R33 ;  /* 0x0800000407067389 */ /* 0x0000640000080021 */
[----:B01----:R-:W-:Y:S05]  /*d040*/  ENDCOLLECTIVE ;  /* 0x000000000000791b */ /* 0x003fea0003800000 */
.L_x_658:
[----:B------:R-:W-:Y:S02]  /*d050*/  IMAD.MOV.U32 R7, RZ, RZ, R40 ;  /* 0x000000ffff077224 */ /* 0x000fe400078e0028 */
[----:B------:R-:W-:-:S07]  /*d060*/  IMAD.MOV.U32 R49, RZ, RZ, R6 ;  /* 0x000000ffff317224 */ /* 0x000fce00078e0006 */
[----:B------:R-:W-:Y:S05]  /*d070*/  WARPSYNC.COLLECTIVE R34, `(.L_x_659) ;  /* 0x0000000022087348 */ /* 0x000fea0003c00000 */
[----:B------:R0:W1:Y:S02]  /*d080*/  SHFL.DOWN P4, R6, R7, R4, R33 ;  /* 0x0800000407067389 */ /* 0x0000640000080021 */
[----:B01----:R-:W-:Y:S05]  /*d090*/  ENDCOLLECTIVE ;  /* 0x000000000000791b */ /* 0x003fea0003800000 */
.L_x_659:
[----:B------:R-:W-:Y:S05]  /*d0a0*/  BRA `(.L_x_660) ;  /* 0xffffff6c00807947 */ /* 0x000fea000383ffff */
.L_x_489:
[----:B------:R-:W-:Y:S01]  /*d0b0*/  BSSY B0, `(.L_x_661) ;  /* 0x0000006000007945 */ /* 0x000fe20003800000 */
[----:B------:R-:W-:Y:S02]  /*d0c0*/  IMAD.MOV.U32 R4, RZ, RZ, 0x10 ;  /* 0x00000010ff047424 */ /* 0x000fe400078e00ff */
[----:B------:R-:W-:-:S07]  /*d0d0*/  IMAD.MOV.U32 R34, RZ, RZ, -0x1 ;  /* 0xffffffffff227424 */ /* 0x000fce00078e00ff */
[----:B0-----:R-:W-:Y:S05]  /*d0e0*/  WARPSYNC.COLLECTIVE R34, `(.L_x_662) ;  /* 0x0000000022087348 */ /* 0x001fea0003c00000 */
[----:B------:R1:W2:Y:S02]  /*d0f0*/  SHFL.DOWN P4, R6, R7, R4, R33 ;  /* 0x0800000407067389 */ /* 0x0002a40000080021 */
[----:B012---:R-:W-:Y:S05]  /*d100*/  ENDCOLLECTIVE ;  /* 0x000000000000791b */ /* 0x007fea0003800000 */
.L_x_662:
[----:B------:R-:W-:Y:S05]  /*d110*/  BSYNC B0 ;  /* 0x0000000000007941 */ /* 0x000fea0003800000 */
.L_x_661:
[----:B------:R-:W-:Y:S05]  /*d120*/  BRA `(.L_x_663) ;  /* 0xffffff6c00907947 */ /* 0x000fea000383ffff */
.L_x_490:
[----:B------:R-:W-:Y:S01]  /*d130*/  BSSY B0, `(.L_x_664) ;  /* 0x0000006000007945 */ /* 0x000fe20003800000 */
[----:B------:R-:W-:Y:S01]  /*d140*/  PLOP3.LUT P5, PT, P0, PT, PT, 0x80, 0x8 ;  /* 0x000000000008781c */ /* 0x000fe200007af070 */
[----:B------:R-:W-:-:S12]  /*d150*/  IMAD.MOV.U32 R34, RZ, RZ, -0x1 ;  /* 0xffffffffff227424 */ /* 0x000fd800078e00ff */
[----:B------:R-:W-:Y:S05]  /*d160*/  WARPSYNC.COLLECTIVE R34, `(.L_x_665) ;  /* 0x0000000022087348 */ /* 0x000fea0003c00000 */
[----:B------:R-:W-:Y:S01]  /*d170*/  VOTE.ALL P5, P5 ;  /* 0x0000000000ff7806 */ /* 0x000fe200028a0000 */
[----:B------:R-:W-:-:S12]  /*d180*/  ENDCOLLECTIVE ;  /* 0x000000000000791b */ /* 0x000fd80003800000 */
.L_x_665:
[----:B------:R-:W-:Y:S05]  /*d190*/  BSYNC B0 ;  /* 0x0000000000007941 */ /* 0x000fea0003800000 */
.L_x_664:
[----:B------:R-:W-:Y:S01]  /*d1a0*/  PLOP3.LUT P0, PT, P5, PT, PT, 0x80, 0x8 ;  /* 0x000000000008781c */ /* 0x000fe20002f0f070 */
[----:B------:R-:W-:-:S12]  /*d1b0*/  BRA `(.L_x_666) ;  /* 0xffffff6c008c7947 */ /* 0x000fd8000383ffff */
.L_x_492:
[----:B------:R-:W-:Y:S01]  /*d1c0*/  BSSY B0, `(.L_x_667) ;  /* 0x0000006000007945 */ /* 0x000fe20003800000 */
[----:B------:R-:W-:Y:S01]  /*d1d0*/  PLOP3.LUT P4, PT, P0, PT, PT, 0x8, 0x80 ;  /* 0x000000000080781c */ /* 0x000fe2000078e170 */
[----:B------:R-:W-:-:S12]  /*d1e0*/  IMAD.MOV.U32 R34, RZ, RZ, -0x1 ;  /* 0xffffffffff227424 */ /* 0x000fd800078e00ff */
[----:B------:R-:W-:Y:S05]  /*d1f0*/  WARPSYNC.COLLECTIVE R34, `(.L_x_668) ;  /* 0x0000000022087348 */ /* 0x000fea0003c00000 */
[----:B------:R-:W-:Y:S01]  /*d200*/  VOTE.ANY P4, P4 ;  /* 0x0000000000ff7806 */ /* 0x000fe20002080100 */
[----:B------:R-:W-:-:S12]  /*d210*/  ENDCOLLECTIVE ;  /* 0x000000000000791b */ /* 0x000fd80003800000 */
.L_x_668:
[----:B------:R-:W-:Y:S05]  /*d220*/  BSYNC B0 ;  /* 0x0000000000007941 */ /* 0x000fea0003800000 */
.L_x_667:
[----:B------:R-:W-:Y:S01]  /*d230*/  PLOP3.LUT P0, PT, P4, PT, PT, 0x80, 0x8 ;  /* 0x000000000008781c */ /* 0x000fe2000270f070 */
[----:B------:R-:W-:-:S12]  /*d240*/  BRA `(.L_x_669) ;  /* 0xffffff6c00887947 */ /* 0x000fd8000383ffff */
.L_x_494:
[----:B------:R-:W-:Y:S01]  /*d250*/  BSSY B0, `(.L_x_670) ;  /* 0x0000006000007945 */ /* 0x000fe20003800000 */
[----:B------:R-:W-:Y:S01]  /*d260*/  PLOP3.LUT P4, PT, P0, PT, PT, 0x8, 0x80 ;  /* 0x000000000080781c */ /* 0x000fe2000078e170 */
[----:B------:R-:W-:-:S12]  /*d270*/  IMAD.MOV.U32 R34, RZ, RZ, -0x1 ;  /* 0xffffffffff227424 */ /* 0x000fd800078e00ff */
[----:B------:R-:W-:Y:S05]  /*d280*/  WARPSYNC.COLLECTIVE R34, `(.L_x_671) ;  /* 0x0000000022087348 */ /* 0x000fea0003c00000 */
[----:B------:R-:W-:Y:S01]  /*d290*/  VOTE.ANY R34, PT, P4 ;  /* 0x0000000000227806 */ /* 0x000fe200020e0100 */
[----:B------:R-:W-:Y:S06]  /*d2a0*/  ENDCOLLECTIVE ;  /* 0x000000000000791b */ /* 0x000fec0003800000 */
.L_x_671:
[----:B------:R-:W-:Y:S05]  /*d2b0*/  BSYNC B0 ;  /* 0x0000000000007941 */ /* 0x000fea0003800000 */
.L_x_670:
        /* <DEDUP_REMOVED lines=10> */
.L_x_672:
[----:B------:R-:W-:Y:S02]  /*d360*/  IMAD.MOV.U32 R7, RZ, RZ, R51 ;  /* 0x000000ffff077224 */ /* 0x000fe400078e0033 */
[----:B------:R-:W-:-:S07]  /*d370*/  IMAD.MOV.U32 R53, RZ, RZ, R6 ;  /* 0x000000ffff357224 */ /* 0x000fce00078e0006 */
[----:B------:R-:W-:Y:S05]  /*d380*/  WARPSYNC.COLLECTIVE R34, `(.L_x_673) ;  /* 0x0000000022087348 */ /* 0x000fea0003c00000 */
[----:B------:R0:W1:Y:S02]  /*d390*/  SHFL.DOWN P4, R6, R7, R4, R33 ;  /* 0x0800000407067389 */ /* 0x0000640000080021 */
[----:B01----:R-:W-:Y:S05]  /*d3a0*/  ENDCOLLECTIVE ;  /* 0x000000000000791b */ /* 0x003fea0003800000 */
.L_x_673:
[----:B------:R-:W-:Y:S02]  /*d3b0*/  IMAD.MOV.U32 R7, RZ, RZ, R48 ;  /* 0x000000ffff077224 */ /* 0x000fe400078e0030 */
[----:B------:R-:W-:-:S07]  /*d3c0*/  IMAD.MOV.U32 R50, RZ, RZ, R6 ;  /* 0x000000ffff327224 */ /* 0x000fce00078e0006 */
[----:B------:R-:W-:Y:S05]  /*d3d0*/  WARPSYNC.COLLECTIVE R34, `(.L_x_674) ;  /* 0x0000000022087348 */ /* 0x000fea0003c00000 */
[----:B------:R0:W1:Y:S02]  /*d3e0*/  SHFL.DOWN P4, R6, R7, R4, R33 ;  /* 0x0800000407067389 */ /* 0x0000640000080021 */
[----:B01----:R-:W-:Y:S05]  /*d3f0*/  ENDCOLLECTIVE ;  /* 0x000000000000791b */ /* 0x003fea0003800000 */
.L_x_674:
[----:B------:R-:W-:Y:S01]  /*d400*/  IMAD.MOV.U32 R52, RZ, RZ, R6 ;  /* 0x000000ffff347224 */ /* 0x000fe200078e0006 */
[----:B------:R-:W-:Y:S06]  /*d410*/  BRA `(.L_x_675) ;  /* 0xffffff6c00507947 */ /* 0x000fec000383ffff */
.L_x_495:
[----:B------:R-:W-:Y:S01]  /*d420*/  BSSY B0, `(.L_x_676) ;  /* 0x0000006000007945 */ /* 0x000fe20003800000 */
[----:B------:R-:W-:Y:S02]  /*d430*/  IMAD.MOV.U32 R4, RZ, RZ, 0x1 ;  /* 0x00000001ff047424 */ /* 0x000fe400078e00ff */
[----:B------:R-:W-:-:S07]  /*d440*/  IMAD.MOV.U32 R34, RZ, RZ, -0x1 ;  /* 0xffffffffff227424 */ /* 0x000fce00078e00ff */
[----:B--23--:R-:W-:Y:S05]  /*d450*/  WARPSYNC.COLLECTIVE R34, `(.L_x_677) ;  /* 0x0000000022087348 */ /* 0x00cfea0003c00000 */
[----:B------:R0:W1:Y:S02]  /*d460*/  SHFL.DOWN P4, R6, R7, R4, R33 ;  /* 0x0800000407067389 */ /* 0x0000640000080021 */
[----:B0123--:R-:W-:Y:S05]  /*d470*/  ENDCOLLECTIVE ;  /* 0x000000000000791b */ /* 0x00ffea0003800000 */
.L_x_677:
[----:B------:R-:W-:Y:S05]  /*d480*/  BSYNC B0 ;  /* 0x0000000000007941 */ /* 0x000fea0003800000 */
.L_x_676:
[----:B------:R-:W-:Y:S05]  /*d490*/  BRA `(.L_x_678) ;  /* 0xffffff6c00487947 */ /* 0x000fea000383ffff */
.L_x_496:
[----:B------:R-:W-:Y:S01]  /*d4a0*/  BSSY B0, `(.L_x_679) ;  /* 0x0000007000007945 */ /* 0x000fe20003800000 */
[----:B------:R-:W-:Y:S02]  /*d4b0*/  IMAD.MOV.U32 R7, RZ, RZ, R32 ;  /* 0x000000ffff077224 */ /* 0x000fe400078e0020 */
[----:B------:R-:W-:Y:S02]  /*d4c0*/  IMAD.MOV.U32 R4, RZ, RZ, 0x2 ;  /* 0x00000002ff047424 */ /* 0x000fe400078e00ff */
[----:B------:R-:W-:-:S07]  /*d4d0*/  IMAD.MOV.U32 R34, RZ, RZ, -0x1 ;  /* 0xffffffffff227424 */ /* 0x000fce00078e00ff */
[----:B------:R-:W-:Y:S05]  /*d4e0*/  WARPSYNC.COLLECTIVE R34, `(.L_x_680) ;  /* 0x0000000022087348 */ /* 0x000fea0003c00000 */
[----:B------:R0:W1:Y:S02]  /*d4f0*/  SHFL.DOWN P4, R6, R7, R4, R33 ;  /* 0x0800000407067389 */ /* 0x0000640000080021 */
[----:B01----:R-:W-:Y:S05]  /*d500*/  ENDCOLLECTIVE ;  /* 0x000000000000791b */ /* 0x003fea0003800000 */
.L_x_680:
[----:B------:R-:W-:Y:S05]  /*d510*/  BSYNC B0 ;  /* 0x0000000000007941 */ /* 0x000fea0003800000 */
.L_x_679:
[----:B------:R-:W-:Y:S02]  /*d520*/  IMAD.MOV.U32 R7, RZ, RZ, R51 ;  /* 0x000000ffff077224 */ /* 0x000fe400078e0033 */
[----:B------:R-:W-:Y:S02]  /*d530*/  IMAD.MOV.U32 R4, RZ, RZ, 0x2 ;  /* 0x00000002ff047424 */ /* 0x000fe400078e00ff */
[----:B------:R-:W-:Y:S02]  /*d540*/  IMAD.MOV.U32 R34, RZ, RZ, -0x1 ;  /* 0xffffffffff227424 */ /* 0x000fe400078e00ff */
[----:B------:R-:W-:-:S07]  /*d550*/  IMAD.MOV.U32 R53, RZ, RZ, R6 ;  /* 0x000000ffff357224 */ /* 0x000fce00078e0006 */
[----:B------:R-:W-:Y:S05]  /*d560*/  WARPSYNC.COLLECTIVE R34, `(.L_x_681) ;  /* 0x0000000022087348 */ /* 0x000fea0003c00000 */
[----:B------:R0:W1:Y:S02]  /*d570*/  SHFL.DOWN P4, R6, R7, R4, R33 ;  /* 0x0800000407067389 */ /* 0x0000640000080021 */
[----:B01----:R-:W-:Y:S05]  /*d580*/  ENDCOLLECTIVE ;  /* 0x000000000000791b */ /* 0x003fea0003800000 */
.L_x_681:
[----:B------:R-:W-:Y:S02]  /*d590*/  IMAD.MOV.U32 R7, RZ, RZ, R48 ;  /* 0x000000ffff077224 */ /* 0x000fe400078e0030 */
[----:B------:R-:W-:-:S07]  /*d5a0*/  IMAD.MOV.U32 R50, RZ, RZ, R6 ;  /* 0x000000ffff327224 */ /* 0x000fce00078e0006 */
[----:B------:R-:W-:Y:S05]  /*d5b0*/  WARPSYNC.COLLECTIVE R34, `(.L_x_682) ;  /* 0x0000000022087348 */ /* 0x000fea0003c00000 */
[----:B------:R0:W1:Y:S02]  /*d5c0*/  SHFL.DOWN P4, R6, R7, R4, R33 ;  /* 0x0800000407067389 */ /* 0x0000640000080021 */
[----:B01----:R-:W-:Y:S05]  /*d5d0*/  ENDCOLLECTIVE ;  /* 0x000000000000791b */ /* 0x003fea0003800000 */
.L_x_682:
[----:B------:R-:W-:Y:S01]  /*d5e0*/  IMAD.MOV.U32 R52, RZ, RZ, R6 ;  /* 0x000000ffff347224 */ /* 0x000fe200078e0006 */
[----:B------:R-:W-:Y:S06]  /*d5f0*/  BRA `(.L_x_683) ;  /* 0xffffff6c00187947 */ /* 0x000fec000383ffff */
.L_x_497:
[----:B------:R-:W-:Y:S01]  /*d600*/  BSSY B0, `(.L_x_684) ;  /* 0x0000006000007945 */ /* 0x000fe20003800000 */
[----:B------:R-:W-:Y:S02]  /*d610*/  IMAD.MOV.U32 R4, RZ, RZ, 0x2 ;  /* 0x00000002ff047424 */ /* 0x000fe400078e00ff */
[----:B------:R-:W-:-:S07]  /*d620*/  IMAD.MOV.U32 R34, RZ, RZ, -0x1 ;  /* 0xffffffffff227424 */ /* 0x000fce00078e00ff */
[----:B--23--:R-:W-:Y:S05]  /*d630*/  WARPSYNC.COLLECTIVE R34, `(.L_x_685) ;  /* 0x0000000022087348 */ /* 0x00cfea0003c00000 */
[----:B------:R0:W1:Y:S02]  /*d640*/  SHFL.DOWN P4, R6, R7, R4, R33 ;  /* 0x0800000407067389 */ /* 0x0000640000080021 */
[----:B0123--:R-:W-:Y:S05]  /*d650*/  ENDCOLLECTIVE ;  /* 0x000000000000791b */ /* 0x00ffea0003800000 */
.L_x_685:
[----:B------:R-:W-:Y:S05]  /*d660*/  BSYNC B0 ;  /* 0x0000000000007941 */ /* 0x000fea0003800000 */
.L_x_684:
[----:B------:R-:W-:Y:S05]  /*d670*/  BRA `(.L_x_686) ;  /* 0xffffff6c00107947 */ /* 0x000fea000383ffff */
.L_x_498:
[----:B------:R-:W-:Y:S01]  /*d680*/  BSSY B0, `(.L_x_687) ;  /* 0x0000007000007945 */ /* 0x000fe20003800000 */
[----:B------:R-:W-:Y:S02]  /*d690*/  IMAD.MOV.U32 R7, RZ, RZ, R32 ;  /* 0x000000ffff077224 */ /* 0x000fe400078e0020 */
[----:B------:R-:W-:Y:S02]  /*d6a0*/  IMAD.MOV.U32 R4, RZ, RZ, 0x4 ;  /* 0x00000004ff047424 */ /* 0x000fe400078e00ff */
[----:B------:R-:W-:-:S07]  /*d6b0*/  IMAD.MOV.U32 R34, RZ, RZ, -0x1 ;  /* 0xffffffffff227424 */ /* 0x000fce00078e00ff */
[----:B------:R-:W-:Y:S05]  /*d6c0*/  WARPSYNC.COLLECTIVE R34, `(.L_x_688) ;  /* 0x0000000022087348 */ /* 0x000fea0003c00000 */
[----:B------:R0:W1:Y:S02]  /*d6d0*/  SHFL.DOWN P4, R6, R7, R4, R33 ;  /* 0x0800000407067389 */ /* 0x0000640000080021 */
[----:B01----:R-:W-:Y:S05]  /*d6e0*/  ENDCOLLECTIVE ;  /* 0x000000000000791b */ /* 0x003fea0003800000 */
.L_x_688:
[----:B------:R-:W-:Y:S05]  /*d6f0*/  BSYNC B0 ;  /* 0x0000000000007941 */ /* 0x000fea0003800000 */
.L_x_687:
[----:B------:R-:W-:Y:S02]  /*d700*/  IMAD.MOV.U32 R7, RZ, RZ, R51 ;  /* 0x000000ffff077224 */ /* 0x000fe400078e0033 */
[----:B------:R-:W-:Y:S02]  /*d710*/  IMAD.MOV.U32 R4, RZ, RZ, 0x4 ;  /* 0x00000004ff047424 */ /* 0x000fe400078e00ff */
[----:B------:R-:W-:Y:S02]  /*d720*/  IMAD.MOV.U32 R34, RZ, RZ, -0x1 ;  /* 0xffffffffff227424 */ /* 0x000fe400078e00ff */
[----:B------:R-:W-:-:S07]  /*d730*/  IMAD.MOV.U32 R53, RZ, RZ, R6 ;  /* 0x000000ffff357224 */ /* 0x000fce00078e0006 */
[----:B------:R-:W-:Y:S05]  /*d740*/  WARPSYNC.COLLECTIVE R34, `(.L_x_689) ;  /* 0x0000000022087348 */ /* 0x000fea0003c00000 */
[----:B------:R0:W1:Y:S02]  /*d750*/  SHFL.DOWN P4, R6, R7, R4, R33 ;  /* 0x0800000407067389 */ /* 0x0000640000080021 */
[----:B01----:R-:W-:Y:S05]  /*d760*/  ENDCOLLECTIVE ;  /* 0x000000000000791b */ /* 0x003fea0003800000 */
.L_x_689:
[----:B------:R-:W-:Y:S02]  /*d770*/  IMAD.MOV.U32 R7, RZ, RZ, R48 ;  /* 0x000000ffff077224 */ /* 0x000fe400078e0030 */
[----:B------:R-:W-:-:S07]  /*d780*/  IMAD.MOV.U32 R50, RZ, RZ, R6 ;  /* 0x000000ffff327224 */ /* 0x000fce00078e0006 */
[----:B------:R-:W-:Y:S05]  /*d790*/  WARPSYNC.COLLECTIVE R34, `(.L_x_690) ;  /* 0x0000000022087348 */ /* 0x000fea0003c00000 */
[----:B------:R0:W1:Y:S02]  /*d7a0*/  SHFL.DOWN P4, R6, R7, R4, R33 ;  /* 0x0800000407067389 */ /* 0x0000640000080021 */
[----:B01----:R-:W-:Y:S05]  /*d7b0*/  ENDCOLLECTIVE ;  /* 0x000000000000791b */ /* 0x003fea0003800000 */
.L_x_690:
[----:B------:R-:W-:Y:S01]  /*d7c0*/  IMAD.MOV.U32 R52, RZ, RZ, R6 ;  /* 0x000000ffff347224 */ /* 0x000fe200078e0006 */
[----:B------:R-:W-:Y:S06]  /*d7d0*/  BRA `(.L_x_691) ;  /* 0xffffff6800e07947 */ /* 0x000fec000383ffff */
.L_x_499:
[----:B------:R-:W-:Y:S01]  /*d7e0*/  BSSY B0, `(.L_x_692) ;  /* 0x0000006000007945 */ /* 0x000fe20003800000 */
[----:B------:R-:W-:Y:S02]  /*d7f0*/  IMAD.MOV.U32 R4, RZ, RZ, 0x4 ;  /* 0x00000004ff047424 */ /* 0x000fe400078e00ff */
[----:B------:R-:W-:-:S07]  /*d800*/  IMAD.MOV.U32 R34, RZ, RZ, -0x1 ;  /* 0xffffffffff227424 */ /* 0x000fce00078e00ff */
[----:B--23--:R-:W-:Y:S05]  /*d810*/  WARPSYNC.COLLECTIVE R34, `(.L_x_693) ;  /* 0x0000000022087348 */ /* 0x00cfea0003c00000 */
[----:B------:R0:W1:Y:S02]  /*d820*/  SHFL.DOWN P4, R6, R7, R4, R33 ;  /* 0x0800000407067389 */ /* 0x0000640000080021 */
[----:B0123--:R-:W-:Y:S05]  /*d830*/  ENDCOLLECTIVE ;  /* 0x000000000000791b */ /* 0x00ffea0003800000 */
.L_x_693:
[----:B------:R-:W-:Y:S05]  /*d840*/  BSYNC B0 ;  /* 0x0000000000007941 */ /* 0x000fea0003800000 */
.L_x_692:
[----:B------:R-:W-:Y:S05]  /*d850*/  BRA `(.L_x_694) ;  /* 0xffffff6800d87947 */ /* 0x000fea000383ffff */
.L_x_500:
[----:B------:R-:W-:Y:S01]  /*d860*/  BSSY B0, `(.L_x_695) ;  /* 0x0000007000007945 */ /* 0x000fe20003800000 */
[----:B------:R-:W-:Y:S02]  /*d870*/  IMAD.MOV.U32 R7, RZ, RZ, R32 ;  /* 0x000000ffff077224 */ /* 0x000fe400078e0020 */
[----:B------:R-:W-:Y:S02]  /*d880*/  IMAD.MOV.U32 R4, RZ, RZ, 0x8 ;  /* 0x00000008ff047424 */ /* 0x000fe400078e00ff */
[----:B------:R-:W-:-:S07]  /*d890*/  IMAD.MOV.U32 R34, RZ, RZ, -0x1 ;  /* 0xffffffffff227424 */ /* 0x000fce00078e00ff */
[----:B------:R-:W-:Y:S05]  /*d8a0*/  WARPSYNC.COLLECTIVE R34, `(.L_x_696) ;  /* 0x0000000022087348 */ /* 0x000fea0003c00000 */
[----:B------:R0:W1:Y:S02]  /*d8b0*/  SHFL.DOWN P4, R6, R7, R4, R33 ;  /* 0x0800000407067389 */ /* 0x0000640000080021 */
[----:B01----:R-:W-:Y:S05]  /*d8c0*/  ENDCOLLECTIVE ;  /* 0x000000000000791b */ /* 0x003fea0003800000 */
.L_x_696:
[----:B------:R-:W-:Y:S05]  /*d8d0*/  BSYNC B0 ;  /* 0x0000000000007941 */ /* 0x000fea0003800000 */
.L_x_695:
[----:B------:R-:W-:Y:S02]  /*d8e0*/  IMAD.MOV.U32 R7, RZ, RZ, R51 ;  /* 0x000000ffff077224 */ /* 0x000fe400078e0033 */
[----:B------:R-:W-:Y:S02]  /*d8f0*/  IMAD.MOV.U32 R4, RZ, RZ, 0x8 ;  /* 0x00000008ff047424 */ /* 0x000fe400078e00ff */
[----:B------:R-:W-:Y:S02]  /*d900*/  IMAD.MOV.U32 R34, RZ, RZ, -0x1 ;  /* 0xffffffffff227424 */ /* 0x000fe400078e00ff */
[----:B------:R-:W-:-:S07]  /*d910*/  IMAD.MOV.U32 R53, RZ, RZ, R6 ;  /* 0x000000ffff357224 */ /* 0x000fce00078e0006 */
[----:B------:R-:W-:Y:S05]  /*d920*/  WARPSYNC.COLLECTIVE R34, `(.L_x_697) ;  /* 0x0000000022087348 */ /* 0x000fea0003c00000 */
[----:B------:R0:W1:Y:S02]  /*d930*/  SHFL.DOWN P4, R6, R7, R4, R33 ;  /* 0x0800000407067389 */ /* 0x0000640000080021 */
[----:B01----:R-:W-:Y:S05]  /*d940*/  ENDCOLLECTIVE ;  /* 0x000000000000791b */ /* 0x003fea0003800000 */
.L_x_697:
[----:B------:R-:W-:Y:S02]  /*d950*/  IMAD.MOV.U32 R7, RZ, RZ, R48 ;  /* 0x000000ffff077224 */ /* 0x000fe400078e0030 */
[----:B------:R-:W-:-:S07]  /*d960*/  IMAD.MOV.U32 R50, RZ, RZ, R6 ;  /* 0x000000ffff327224 */ /* 0x000fce00078e0006 */
[----:B------:R-:W-:Y:S05]  /*d970*/  WARPSYNC.COLLECTIVE R34, `(.L_x_698) ;  /* 0x0000000022087348 */ /* 0x000fea0003c00000 */
[----:B------:R0:W1:Y:S02]  /*d980*/  SHFL.DOWN P4, R6, R7, R4, R33 ;  /* 0x0800000407067389 */ /* 0x0000640000080021 */
[----:B01----:R-:W-:Y:S05]  /*d990*/  ENDCOLLECTIVE ;  /* 0x000000000000791b */ /* 0x003fea0003800000 */
.L_x_698:
[----:B------:R-:W-:Y:S01]  /*d9a0*/  IMAD.MOV.U32 R52, RZ, RZ, R6 ;  /* 0x000000ffff347224 */ /* 0x000fe200078e0006 */
[----:B------:R-:W-:Y:S06]  /*d9b0*/  BRA `(.L_x_699) ;  /* 0xffffff6800a87947 */ /* 0x000fec000383ffff */
.L_x_501:
[----:B------:R-:W-:Y:S01]  /*d9c0*/  BSSY B0, `(.L_x_700) ;  /* 0x0000006000007945 */ /* 0x000fe20003800000 */
[----:B------:R-:W-:Y:S02]  /*d9d0*/  IMAD.MOV.U32 R4, RZ, RZ, 0x8 ;  /* 0x00000008ff047424 */ /* 0x000fe400078e00ff */
[----:B------:R-:W-:-:S07]  /*d9e0*/  IMAD.MOV.U32 R34, RZ, RZ, -0x1 ;  /* 0xffffffffff227424 */ /* 0x000fce00078e00ff */
[----:B--23--:R-:W-:Y:S05]  /*d9f0*/  WARPSYNC.COLLECTIVE R34, `(.L_x_701) ;  /* 0x0000000022087348 */ /* 0x00cfea0003c00000 */
[----:B------:R0:W1:Y:S02]  /*da00*/  SHFL.DOWN P4, R6, R7, R4, R33 ;  /* 0x0800000407067389 */ /* 0x0000640000080021 */
[----:B0123--:R-:W-:Y:S05]  /*da10*/  ENDCOLLECTIVE ;  /* 0x000000000000791b */ /* 0x00ffea0003800000 */
.L_x_701:
[----:B------:R-:W-:Y:S05]  /*da20*/  BSYNC B0 ;  /* 0x0000000000007941 */ /* 0x000fea0003800000 */
.L_x_700:
[----:B------:R-:W-:Y:S05]  /*da30*/  BRA `(.L_x_702) ;  /* 0xffffff6800a07947 */ /* 0x000fea000383ffff */
.L_x_502:
[----:B------:R-:W-:Y:S01]  /*da40*/  BSSY B0, `(.L_x_703) ;  /* 0x0000007000007945 */ /* 0x000fe20003800000 */
[----:B------:R-:W-:Y:S02]  /*da50*/  IMAD.MOV.U32 R7, RZ, RZ, R32 ;  /* 0x000000ffff077224 */ /* 0x000fe400078e0020 */
[----:B------:R-:W-:Y:S02]  /*da60*/  IMAD.MOV.U32 R4, RZ, RZ, 0x10 ;  /* 0x00000010ff047424 */ /* 0x000fe400078e00ff */
[----:B------:R-:W-:-:S07]  /*da70*/  IMAD.MOV.U32 R34, RZ, RZ, -0x1 ;  /* 0xffffffffff227424 */ /* 0x000fce00078e00ff */
[----:B------:R-:W-:Y:S05]  /*da80*/  WARPSYNC.COLLECTIVE R34, `(.L_x_704) ;  /* 0x0000000022087348 */ /* 0x000fea0003c00000 */
[----:B------:R0:W1:Y:S02]  /*da90*/  SHFL.DOWN P4, R6, R7, R4, R33 ;  /* 0x0800000407067389 */ /* 0x0000640000080021 */
[----:B01----:R-:W-:Y:S05]  /*daa0*/  ENDCOLLECTIVE ;  /* 0x000000000000791b */ /* 0x003fea0003800000 */
.L_x_704:
[----:B------:R-:W-:Y:S05]  /*dab0*/  BSYNC B0 ;  /* 0x0000000000007941 */ /* 0x000fea0003800000 */
.L_x_703:
[----:B------:R-:W-:Y:S02]  /*dac0*/  IMAD.MOV.U32 R7, RZ, RZ, R51 ;  /* 0x000000ffff077224 */ /* 0x000fe400078e0033 */
[----:B------:R-:W-:Y:S02]  /*dad0*/  IMAD.MOV.U32 R4, RZ, RZ, 0x10 ;  /* 0x00000010ff047424 */ /* 0x000fe400078e00ff */
[----:B------:R-:W-:Y:S02]  /*dae0*/  IMAD.MOV.U32 R34, RZ, RZ, -0x1 ;  /* 0xffffffffff227424 */ /* 0x000fe400078e00ff */
[----:B------:R-:W-:-:S07]  /*daf0*/  IMAD.MOV.U32 R53, RZ, RZ, R6 ;  /* 0x000000ffff357224 */ /* 0x000fce00078e0006 */
[----:B------:R-:W-:Y:S05]  /*db00*/  WARPSYNC.COLLECTIVE R34, `(.L_x_705) ;  /* 0x0000000022087348 */ /* 0x000fea0003c00000 */
[----:B------:R0:W1:Y:S02]  /*db10*/  SHFL.DOWN P4, R6, R7, R4, R33 ;  /* 0x0800000407067389 */ /* 0x0000640000080021 */
[----:B01----:R-:W-:Y:S05]  /*db20*/  ENDCOLLECTIVE ;  /* 0x000000000000791b */ /* 0x003fea0003800000 */
.L_x_705:
[----:B------:R-:W-:Y:S02]  /*db30*/  IMAD.MOV.U32 R7, RZ, RZ, R48 ;  /* 0x000000ffff077224 */ /* 0x000fe400078e0030 */
[----:B------:R-:W-:-:S07]  /*db40*/  IMAD.MOV.U32 R50, RZ, RZ, R6 ;  /* 0x000000ffff327224 */ /* 0x000fce00078e0006 */
[----:B------:R-:W-:Y:S05]  /*db50*/  WARPSYNC.COLLECTIVE R34, `(.L_x_706) ;  /* 0x0000000022087348 */ /* 0x000fea0003c00000 */
[----:B------:R0:W1:Y:S02]  /*db60*/  SHFL.DOWN P4, R6, R7, R4, R33 ;  /* 0x0800000407067389 */ /* 0x0000640000080021 */
[----:B01----:R-:W-:Y:S05]  /*db70*/  ENDCOLLECTIVE ;  /* 0x000000000000791b */ /* 0x003fea0003800000 */
.L_x_706:
[----:B------:R-:W-:Y:S05]  /*db80*/  BRA `(.L_x_707) ;  /* 0xffffff6800747947 */ /* 0x000fea000383ffff */
.L_x_503:
[----:B------:R-:W-:Y:S01]  /*db90*/  BSSY B0, `(.L_x_708) ;  /* 0x0000006000007945 */ /* 0x000fe20003800000 */
[----:B------:R-:W-:Y:S02]  /*dba0*/  IMAD.MOV.U32 R4, RZ, RZ, 0x10 ;  /* 0x00000010ff047424 */ /* 0x000fe400078e00ff */
[----:B------:R-:W-:-:S07]  /*dbb0*/  IMAD.MOV.U32 R34, RZ, RZ, -0x1 ;  /* 0xffffffffff227424 */ /* 0x000fce00078e00ff */
[----:B------:R-:W-:Y:S05]  /*dbc0*/  WARPSYNC.COLLECTIVE R34, `(.L_x_709) ;  /* 0x0000000022087348 */ /* 0x000fea0003c00000 */
[----:B------:R0:W1:Y:S02]  /*dbd0*/  SHFL.DOWN P4, R6, R7, R4, R33 ;  /* 0x0800000407067389 */ /* 0x0000640000080021 */
[----:B01----:R-:W-:Y:S05]  /*dbe0*/  ENDCOLLECTIVE ;  /* 0x000000000000791b */ /* 0x003fea0003800000 */
.L_x_709:
[----:B------:R-:W-:Y:S05]  /*dbf0*/  BSYNC B0 ;  /* 0x0000000000007941 */ /* 0x000fea0003800000 */
.L_x_708:
[----:B------:R-:W-:Y:S05]  /*dc00*/  BRA `(.L_x_710) ;  /* 0xffffff6800947947 */ /* 0x000fea000383ffff */
.L_x_504:
[----:B------:R-:W-:Y:S01]  /*dc10*/  BSSY B0, `(.L_x_711) ;  /* 0x0000006000007945 */ /* 0x000fe20003800000 */
[----:B------:R-:W-:Y:S01]  /*dc20*/  PLOP3.LUT P5, PT, P0, PT, PT, 0x80, 0x8 ;  /* 0x000000000008781c */ /* 0x000fe200007af070 */
[----:B------:R-:W-:-:S12]  /*dc30*/  IMAD.MOV.U32 R34, RZ, RZ, -0x1 ;  /* 0xffffffffff227424 */ /* 0x000fd800078e00ff */
[----:B------:R-:W-:Y:S05]  /*dc40*/  WARPSYNC.COLLECTIVE R34, `(.L_x_712) ;  /* 0x0000000022087348 */ /* 0x000fea0003c00000 */
[----:B------:R-:W-:Y:S01]  /*dc50*/  VOTE.ALL P5, P5 ;  /* 0x0000000000ff7806 */ /* 0x000fe200028a0000 */
[----:B------:R-:W-:-:S12]  /*dc60*/  ENDCOLLECTIVE ;  /* 0x000000000000791b */ /* 0x000fd80003800000 */
.L_x_712:
[----:B------:R-:W-:Y:S05]  /*dc70*/  BSYNC B0 ;  /* 0x0000000000007941 */ /* 0x000fea0003800000 */
.L_x_711:
[----:B------:R-:W-:Y:S01]  /*dc80*/  PLOP3.LUT P0, PT, P5, PT, PT, 0x80, 0x8 ;  /* 0x000000000008781c */ /* 0x000fe20002f0f070 */
[----:B------:R-:W-:-:S12]  /*dc90*/  BRA `(.L_x_713) ;  /* 0xffffff6800887947 */ /* 0x000fd8000383ffff */
.L_x_562:
[----:B------:R-:W-:Y:S01]  /*dca0*/  BSSY B0, `(.L_x_714) ;  /* 0x0000006000007945 */ /* 0x000fe20003800000 */
[----:B------:R-:W-:Y:S01]  /*dcb0*/  PLOP3.LUT P4, PT, P4, PT, PT, 0x8, 0x80 ;  /* 0x000000000080781c */ /* 0x000fe2000278e170 */
[----:B------:R-:W-:-:S12]  /*dcc0*/  IMAD.MOV.U32 R34, RZ, RZ, -0x1 ;  /* 0xffffffffff227424 */ /* 0x000fd800078e00ff */
[----:B--23--:R-:W-:Y:S05]  /*dcd0*/  WARPSYNC.COLLECTIVE R34, `(.L_x_715) ;  /* 0x0000000022087348 */ /* 0x00cfea0003c00000 */
[----:B------:R-:W-:Y:S01]  /*dce0*/  VOTE.ANY P4, P4 ;  /* 0x0000000000ff7806 */ /* 0x000fe20002080100 */
[----:B--23--:R-:W-:-:S12]  /*dcf0*/  ENDCOLLECTIVE ;  /* 0x000000000000791b */ /* 0x00cfd80003800000 */
.L_x_715:
[----:B------:R-:W-:Y:S05]  /*dd00*/  BSYNC B0 ;  /* 0x0000000000007941 */ /* 0x000fea0003800000 */
.L_x_714:
[----:B------:R-:W-:Y:S05]  /*dd10*/  BRA `(.L_x_716) ;  /* 0xffffffc400107947 */ /* 0x000fea000383ffff */
.L_x_564:
[----:B------:R-:W0:Y:S01]  /*dd20*/  S2R R42, SR_GEMASK ;  /* 0x00000000002a7919 */ /* 0x000e220000003c00 */
[----:B------:R-:W-:Y:S01]  /*dd30*/  BSSY B0, `(.L_x_717) ;  /* 0x0000006000007945 */ /* 0x000fe20003800000 */
[----:B------:R-:W-:Y:S01]  /*dd40*/  PLOP3.LUT P4, PT, P4, PT, PT, 0x8, 0x80 ;  /* 0x000000000080781c */ /* 0x000fe2000278e170 */
[----:B------:R-:W-:-:S12]  /*dd50*/  IMAD.MOV.U32 R34, RZ, RZ, -0x1 ;  /* 0xffffffffff227424 */ /* 0x000fd800078e00ff */
[----:B0-23--:R-:W-:Y:S05]  /*dd60*/  WARPSYNC.COLLECTIVE R34, `(.L_x_718) ;  /* 0x0000000022087348 */ /* 0x00dfea0003c00000 */
[----:B------:R-:W-:Y:S01]  /*dd70*/  VOTE.ANY R34, PT, P4 ;  /* 0x0000000000227806 */ /* 0x000fe200020e0100 */
[----:B0-23--:R-:W-:Y:S06]  /*dd80*/  ENDCOLLECTIVE ;  /* 0x000000000000791b */ /* 0x00dfec0003800000 */
.L_x_718:
[----:B------:R-:W-:Y:S05]  /*dd90*/  BSYNC B0 ;  /* 0x0000000000007941 */ /* 0x000fea0003800000 */
.L_x_717:
        /* <DEDUP_REMOVED lines=10> */
.L_x_719:
[----:B------:R-:W-:Y:S02]  /*de40*/  IMAD.MOV.U32 R7, RZ, RZ, R41 ;  /* 0x000000ffff077224 */ /* 0x000fe400078e0029 */
[----:B------:R-:W-:-:S07]  /*de50*/  IMAD.MOV.U32 R25, RZ, RZ, R6 ;  /* 0x000000ffff197224 */ /* 0x000fce00078e0006 */
[----:B------:R-:W-:Y:S05]  /*de60*/  WARPSYNC.COLLECTIVE R34, `(.L_x_720) ;  /* 0x0000000022087348 */ /* 0x000fea0003c00000 */
[----:B------:R0:W1:Y:S02]  /*de70*/  SHFL.DOWN P4, R6, R7, R4, R33 ;  /* 0x0800000407067389 */ /* 0x0000640000080021 */
[----:B01----:R-:W-:Y:S05]  /*de80*/  ENDCOLLECTIVE ;  /* 0x000000000000791b */ /* 0x003fea0003800000 */
.L_x_720:
[----:B------:R-:W-:Y:S02]  /*de90*/  IMAD.MOV.U32 R7, RZ, RZ, R38 ;  /* 0x000000ffff077224 */ /* 0x000fe400078e0026 */
[----:B------:R-:W-:-:S07]  /*dea0*/  IMAD.MOV.U32 R24, RZ, RZ, R6 ;  /* 0x000000ffff187224 */ /* 0x000fce00078e0006 */
[----:B------:R-:W-:Y:S05]  /*deb0*/  WARPSYNC.COLLECTIVE R34, `(.L_x_721) ;  /* 0x0000000022087348 */ /* 0x000fea0003c00000 */
[----:B------:R0:W1:Y:S02]  /*dec0*/  SHFL.DOWN P4, R6, R7, R4, R33 ;  /* 0x0800000407067389 */ /* 0x0000640000080021 */
[----:B01----:R-:W-:Y:S05]  /*ded0*/  ENDCOLLECTIVE ;  /* 0x000000000000791b */ /* 0x003fea0003800000 */
.L_x_721:
[----:B------:R-:W-:Y:S05]  /*dee0*/  BRA `(.L_x_722) ;  /* 0xffffffc000dc7947 */ /* 0x000fea000383ffff */
.L_x_565:
[----:B------:R-:W-:Y:S01]  /*def0*/  BSSY B0, `(.L_x_723) ;  /* 0x0000006000007945 */ /* 0x000fe20003800000 */
[----:B------:R-:W-:Y:S02]  /*df00*/  IMAD.MOV.U32 R4, RZ, RZ, 0x1 ;  /* 0x00000001ff047424 */ /* 0x000fe400078e00ff */
[----:B------:R-:W-:-:S07]  /*df10*/  IMAD.MOV.U32 R34, RZ, RZ, -0x1 ;  /* 0xffffffffff227424 */ /* 0x000fce00078e00ff */
[----:B--23--:R-:W-:Y:S05]  /*df20*/  WARPSYNC.COLLECTIVE R34, `(.L_x_724) ;  /* 0x0000000022087348 */ /* 0x00cfea0003c00000 */
[----:B------:R0:W1:Y:S02]  /*df30*/  SHFL.DOWN P4, R6, R7, R4, R33 ;  /* 0x0800000407067389 */ /* 0x0000640000080021 */
[----:B0123--:R-:W-:Y:S05]  /*df40*/  ENDCOLLECTIVE ;  /* 0x000000000000791b */ /* 0x00ffea0003800000 */
.L_x_724:
[----:B------:R-:W-:Y:S05]  /*df50*/  BSYNC B0 ;  /* 0x0000000000007941 */ /* 0x000fea0003800000 */
.L_x_723:
[----:B------:R-:W-:Y:S05]  /*df60*/  BRA `(.L_x_725) ;  /* 0xffffffc000e07947 */ /* 0x000fea000383ffff */
.L_x_566:
[----:B------:R-:W-:Y:S01]  /*df70*/  BSSY B0, `(.L_x_726) ;  /* 0x0000007000007945 */ /* 0x000fe20003800000 */
[----:B------:R-:W-:Y:S02]  /*df80*/  IMAD.MOV.U32 R7, RZ, RZ, R40 ;  /* 0x000000ffff077224 */ /* 0x000fe400078e0028 */
[----:B------:R-:W-:Y:S02]  /*df90*/  IMAD.MOV.U32 R4, RZ, RZ, 0x2 ;  /* 0x00000002ff047424 */ /* 0x000fe400078e00ff */
[----:B------:R-:W-:-:S07]  /*dfa0*/  IMAD.MOV.U32 R34, RZ, RZ, -0x1 ;  /* 0xffffffffff227424 */ /* 0x000fce00078e00ff */
[----:B--23--:R-:W-:Y:S05]  /*dfb0*/  WARPSYNC.COLLECTIVE R34, `(.L_x_727) ;  /* 0x0000000022087348 */ /* 0x00cfea0003c00000 */
[----:B------:R0:W1:Y:S02]  /*dfc0*/  SHFL.DOWN P4, R6, R7, R4, R33 ;  /* 0x0800000407067389 */ /* 0x0000640000080021 */
[----:B0123--:R-:W-:Y:S05]  /*dfd0*/  ENDCOLLECTIVE ;  /* 0x000000000000791b */ /* 0x00ffea0003800000 */
.L_x_727:
[----:B------:R-:W-:Y:S05]  /*dfe0*/  BSYNC B0 ;  /* 0x0000000000007941 */ /* 0x000fea0003800000 */
.L_x_726:
[----:B------:R-:W-:Y:S02]  /*dff0*/  IMAD.MOV.U32 R7, RZ, RZ, R41 ;  /* 0x000000ffff077224 */ /* 0x000fe400078e0029 */
[----:B------:R-:W-:Y:S02]  /*e000*/  IMAD.MOV.U32 R4, RZ, RZ, 0x2 ;  /* 0x00000002ff047424 */ /* 0x000fe400078e00ff */
[----:B------:R-:W-:Y:S02]  /*e010*/  IMAD.MOV.U32 R34, RZ, RZ, -0x1 ;  /* 0xffffffffff227424 */ /* 0x000fe400078e00ff */
[----:B------:R-:W-:-:S07]  /*e020*/  IMAD.MOV.U32 R25, RZ, RZ, R6 ;  /* 0x000000ffff197224 */ /* 0x000fce00078e0006 */
[----:B------:R-:W-:Y:S05]  /*e030*/  WARPSYNC.COLLECTIVE R34, `(.L_x_728) ;  /* 0x0000000022087348 */ /* 0x000fea0003c00000 */
[----:B------:R0:W1:Y:S02]  /*e040*/  SHFL.DOWN P4, R6, R7, R4, R33 ;  /* 0x0800000407067389 */ /* 0x0000640000080021 */
[----:B01----:R-:W-:Y:S05]  /*e050*/  ENDCOLLECTIVE ;  /* 0x000000000000791b */ /* 0x003fea0003800000 */
.L_x_728:
[----:B------:R-:W-:Y:S02]  /*e060*/  IMAD.MOV.U32 R7, RZ, RZ, R38 ;  /* 0x000000ffff077224 */ /* 0x000fe400078e0026 */
[----:B------:R-:W-:-:S07]  /*e070*/  IMAD.MOV.U32 R24, RZ, RZ, R6 ;  /* 0x000000ffff187224 */ /* 0x000fce00078e0006 */
[----:B------:R-:W-:Y:S05]  /*e080*/  WARPSYNC.COLLECTIVE R34, `(.L_x_729) ;  /* 0x0000000022087348 */ /* 0x000fea0003c00000 */
[----:B------:R0:W1:Y:S02]  /*e090*/  SHFL.DOWN P4, R6, R7, R4, R33 ;  /* 0x0800000407067389 */ /* 0x0000640000080021 */
[----:B01----:R-:W-:Y:S05]  /*e0a0*/  ENDCOLLECTIVE ;  /* 0x000000000000791b */ /* 0x003fea0003800000 */
.L_x_729:
[----:B------:R-:W-:Y:S05]  /*e0b0*/  BRA `(.L_x_730) ;  /* 0xffffffc000a87947 */ /* 0x000fea000383ffff */
.L_x_567:
[----:B------:R-:W-:Y:S01]  /*e0c0*/  BSSY B0, `(.L_x_731) ;  /* 0x0000006000007945 */ /* 0x000fe20003800000 */
[----:B------:R-:W-:Y:S02]  /*e0d0*/  IMAD.MOV.U32 R4, RZ, RZ, 0x2 ;  /* 0x00000002ff047424 */ /* 0x000fe400078e00ff */
[----:B------:R-:W-:-:S07]  /*e0e0*/  IMAD.MOV.U32 R34, RZ, RZ, -0x1 ;  /* 0xffffffffff227424 */ /* 0x000fce00078e00ff */
[----:B--23--:R-:W-:Y:S05]  /*e0f0*/  WARPSYNC.COLLECTIVE R34, `(.L_x_732) ;  /* 0x0000000022087348 */ /* 0x00cfea0003c00000 */
[----:B------:R0:W1:Y:S02]  /*e100*/  SHFL.DOWN P4, R6, R7, R4, R33 ;  /* 0x0800000407067389 */ /* 0x0000640000080021 */
[----:B0123--:R-:W-:Y:S05]  /*e110*/  ENDCOLLECTIVE ;  /* 0x000000000000791b */ /* 0x00ffea0003800000 */
.L_x_732:
[----:B------:R-:W-:Y:S05]  /*e120*/  BSYNC B0 ;  /* 0x0000000000007941 */ /* 0x000fea0003800000 */
.L_x_731:
[----:B------:R-:W-:Y:S05]  /*e130*/  BRA `(.L_x_733) ;  /* 0xffffffc000ac7947 */ /* 0x000fea000383ffff */
.L_x_568:
[----:B------:R-:W-:Y:S01]  /*e140*/  BSSY B0, `(.L_x_734) ;  /* 0x0000007000007945 */ /* 0x000fe20003800000 */
[----:B------:R-:W-:Y:S02]  /*e150*/  IMAD.MOV.U32 R7, RZ, RZ, R40 ;  /* 0x000000ffff077224 */ /* 0x000fe400078e0028 */
[----:B------:R-:W-:Y:S02]  /*e160*/  IMAD.MOV.U32 R4, RZ, RZ, 0x4 ;  /* 0x00000004ff047424 */ /* 0x000fe400078e00ff */
[----:B------:R-:W-:-:S07]  /*e170*/  IMAD.MOV.U32 R34, RZ, RZ, -0x1 ;  /* 0xffffffffff227424 */ /* 0x000fce00078e00ff */
[----:B--23--:R-:W-:Y:S05]  /*e180*/  WARPSYNC.COLLECTIVE R34, `(.L_x_735) ;  /* 0x0000000022087348 */ /* 0x00cfea0003c00000 */
[----:B------:R0:W1:Y:S02]  /*e190*/  SHFL.DOWN P4, R6, R7, R4, R33 ;  /* 0x0800000407067389 */ /* 0x0000640000080021 */
[----:B0123--:R-:W-:Y:S05]  /*e1a0*/  ENDCOLLECTIVE ;  /* 0x000000000000791b */ /* 0x00ffea0003800000 */
.L_x_735:
[----:B------:R-:W-:Y:S05]  /*e1b0*/  BSYNC B0 ;  /* 0x0000000000007941 */ /* 0x000fea0003800000 */
.L_x_734:
[----:B------:R-:W-:Y:S02]  /*e1c0*/  IMAD.MOV.U32 R7, RZ, RZ, R41 ;  /* 0x000000ffff077224 */ /* 0x000fe400078e0029 */
[----:B------:R-:W-:Y:S02]  /*e1d0*/  IMAD.MOV.U32 R4, RZ, RZ, 0x4 ;  /* 0x00000004ff047424 */ /* 0x000fe400078e00ff */
[----:B------:R-:W-:Y:S02]  /*e1e0*/  IMAD.MOV.U32 R34, RZ, RZ, -0x1 ;  /* 0xffffffffff227424 */ /* 0x000fe400078e00ff */
[----:B------:R-:W-:-:S07]  /*e1f0*/  IMAD.MOV.U32 R25, RZ, RZ, R6 ;  /* 0x000000ffff197224 */ /* 0x000fce00078e0006 */
[----:B------:R-:W-:Y:S05]  /*e200*/  WARPSYNC.COLLECTIVE R34, `(.L_x_736) ;  /* 0x0000000022087348 */ /* 0x000fea0003c00000 */
[----:B------:R0:W1:Y:S02]  /*e210*/  SHFL.DOWN P4, R6, R7, R4, R33 ;  /* 0x0800000407067389 */ /* 0x0000640000080021 */
[----:B01----:R-:W-:Y:S05]  /*e220*/  ENDCOLLECTIVE ;  /* 0x000000000000791b */ /* 0x003fea0003800000 */
.L_x_736:
[----:B------:R-:W-:Y:S02]  /*e230*/  IMAD.MOV.U32 R7, RZ, RZ, R38 ;  /* 0x000000ffff077224 */ /* 0x000fe400078e0026 */
[----:B------:R-:W-:-:S07]  /*e240*/  IMAD.MOV.U32 R24, RZ, RZ, R6 ;  /* 0x000000ffff187224 */ /* 0x000fce00078e0006 */
[----:B------:R-:W-:Y:S05]  /*e250*/  WARPSYNC.COLLECTIVE R34, `(.L_x_737) ;  /* 0x0000000022087348 */ /* 0x000fea0003c00000 */
[----:B------:R0:W1:Y:S02]  /*e260*/  SHFL.DOWN P4, R6, R7, R4, R33 ;  /* 0x0800000407067389 */ /* 0x0000640000080021 */
[----:B01----:R-:W-:Y:S05]  /*e270*/  ENDCOLLECTIVE ;  /* 0x000000000000791b */ /* 0x003fea0003800000 */
.L_x_737:
[----:B------:R-:W-:Y:S05]  /*e280*/  BRA `(.L_x_738) ;  /* 0xffffffc000787947 */ /* 0x000fea000383ffff */
.L_x_569:
[----:B------:R-:W-:Y:S01]  /*e290*/  BSSY B0, `(.L_x_739) ;  /* 0x0000006000007945 */ /* 0x000fe20003800000 */
[----:B------:R-:W-:Y:S02]  /*e2a0*/  IMAD.MOV.U32 R4, RZ, RZ, 0x4 ;  /* 0x00000004ff047424 */ /* 0x000fe400078e00ff */
[----:B------:R-:W-:-:S07]  /*e2b0*/  IMAD.MOV.U32 R34, RZ, RZ, -0x1 ;  /* 0xffffffffff227424 */ /* 0x000fce00078e00ff */
[----:B--23--:R-:W-:Y:S05]  /*e2c0*/  WARPSYNC.COLLECTIVE R34, `(.L_x_740) ;  /* 0x0000000022087348 */ /* 0x00cfea0003c00000 */
[----:B------:R0:W1:Y:S02]  /*e2d0*/  SHFL.DOWN P4, R6, R7, R4, R33 ;  /* 0x0800000407067389 */ /* 0x0000640000080021 */
[----:B0123--:R-:W-:Y:S05]  /*e2e0*/  ENDCOLLECTIVE ;  /* 0x000000000000791b */ /* 0x00ffea0003800000 */
.L_x_740:
[----:B------:R-:W-:Y:S05]  /*e2f0*/  BSYNC B0 ;  /* 0x0000000000007941 */ /* 0x000fea0003800000 */
.L_x_739:
[----:B------:R-:W-:Y:S05]  /*e300*/  BRA `(.L_x_741) ;  /* 0xffffffc0007c7947 */ /* 0x000fea000383ffff */
.L_x_570:
[----:B------:R-:W-:Y:S01]  /*e310*/  BSSY B0, `(.L_x_742) ;  /* 0x0000007000007945 */ /* 0x000fe20003800000 */
[----:B------:R-:W-:Y:S02]  /*e320*/  IMAD.MOV.U32 R7, RZ, RZ, R40 ;  /* 0x000000ffff077224 */ /* 0x000fe400078e0028 */
[----:B------:R-:W-:Y:S02]  /*e330*/  IMAD.MOV.U32 R4, RZ, RZ, 0x8 ;  /* 0x00000008ff047424 */ /* 0x000fe400078e00ff */
[----:B------:R-:W-:-:S07]  /*e340*/  IMAD.MOV.U32 R34, RZ, RZ, -0x1 ;  /* 0xffffffffff227424 */ /* 0x000fce00078e00ff */
[----:B--23--:R-:W-:Y:S05]  /*e350*/  WARPSYNC.COLLECTIVE R34, `(.L_x_743) ;  /* 0x0000000022087348 */ /* 0x00cfea0003c00000 */
[----:B------:R0:W1:Y:S02]  /*e360*/  SHFL.DOWN P4, R6, R7, R4, R33 ;  /* 0x0800000407067389 */ /* 0x0000640000080021 */
[----:B0123--:R-:W-:Y:S05]  /*e370*/  ENDCOLLECTIVE ;  /* 0x000000000000791b */ /* 0x00ffea0003800000 */
.L_x_743:
[----:B------:R-:W-:Y:S05]  /*e380*/  BSYNC B0 ;  /* 0x0000000000007941 */ /* 0x000fea0003800000 */
.L_x_742:
[----:B------:R-:W-:Y:S02]  /*e390*/  IMAD.MOV.U32 R7, RZ, RZ, R41 ;  /* 0x000000ffff077224 */ /* 0x000fe400078e0029 */
[----:B------:R-:W-:Y:S02]  /*e3a0*/  IMAD.MOV.U32 R4, RZ, RZ, 0x8 ;  /* 0x00000008ff047424 */ /* 0x000fe400078e00ff */
[----:B------:R-:W-:Y:S02]  /*e3b0*/  IMAD.MOV.U32 R34, RZ, RZ, -0x1 ;  /* 0xffffffffff227424 */ /* 0x000fe400078e00ff */
[----:B------:R-:W-:-:S07]  /*e3c0*/  IMAD.MOV.U32 R25, RZ, RZ, R6 ;  /* 0x000000ffff197224 */ /* 0x000fce00078e0006 */
[----:B------:R-:W-:Y:S05]  /*e3d0*/  WARPSYNC.COLLECTIVE R34, `(.L_x_744) ;  /* 0x0000000022087348 */ /* 0x000fea0003c00000 */
[----:B------:R0:W1:Y:S02]  /*e3e0*/  SHFL.DOWN P4, R6, R7, R4, R33 ;  /* 0x0800000407067389 */ /* 0x0000640000080021 */
[----:B01----:R-:W-:Y:S05]  /*e3f0*/  ENDCOLLECTIVE ;  /* 0x000000000000791b */ /* 0x003fea0003800000 */
.L_x_744:
[----:B------:R-:W-:Y:S02]  /*e400*/  IMAD.MOV.U32 R7, RZ, RZ, R38 ;  /* 0x000000ffff077224 */ /* 0x000fe400078e0026 */
[----:B------:R-:W-:-:S07]  /*e410*/  IMAD.MOV.U32 R24, RZ, RZ, R6 ;  /* 0x000000ffff187224 */ /* 0x000fce00078e0006 */
[----:B------:R-:W-:Y:S05]  /*e420*/  WARPSYNC.COLLECTIVE R34, `(.L_x_745) ;  /* 0x0000000022087348 */ /* 0x000fea0003c00000 */
[----:B------:R0:W1:Y:S02]  /*e430*/  SHFL.DOWN P4, R6, R7, R4, R33 ;  /* 0x0800000407067389 */ /* 0x0000640000080021 */
[----:B01----:R-:W-:Y:S05]  /*e440*/  ENDCOLLECTIVE ;  /* 0x000000000000791b */ /* 0x003fea0003800000 */
.L_x_745:
[----:B------:R-:W-:Y:S05]  /*e450*/  BRA `(.L_x_746) ;  /* 0xffffffc000487947 */ /* 0x000fea000383ffff */
.L_x_571:
[----:B------:R-:W-:Y:S01]  /*e460*/  BSSY B0, `(.L_x_747) ;  /* 0x0000006000007945 */ /* 0x000fe20003800000 */
[----:B------:R-:W-:Y:S02]  /*e470*/  IMAD.MOV.U32 R4, RZ, RZ, 0x8 ;  /* 0x00000008ff047424 */ /* 0x000fe400078e00ff */
[----:B------:R-:W-:-:S07]  /*e480*/  IMAD.MOV.U32 R34, RZ, RZ, -0x1 ;  /* 0xffffffffff227424 */ /* 0x000fce00078e00ff */
[----:B--23--:R-:W-:Y:S05]  /*e490*/  WARPSYNC.COLLECTIVE R34, `(.L_x_748) ;  /* 0x0000000022087348 */ /* 0x00cfea0003c00000 */
[----:B------:R0:W1:Y:S02]  /*e4a0*/  SHFL.DOWN P4, R6, R7, R4, R33 ;  /* 0x0800000407067389 */ /* 0x0000640000080021 */
[----:B0123--:R-:W-:Y:S05]  /*e4b0*/  ENDCOLLECTIVE ;  /* 0x000000000000791b */ /* 0x00ffea0003800000 */
.L_x_748:
[----:B------:R-:W-:Y:S05]  /*e4c0*/  BSYNC B0 ;  /* 0x0000000000007941 */ /* 0x000fea0003800000 */
.L_x_747:
[----:B------:R-:W-:Y:S05]  /*e4d0*/  BRA `(.L_x_749) ;  /* 0xffffffc0004c7947 */ /* 0x000fea000383ffff */
.L_x_572:
[----:B------:R-:W-:Y:S01]  /*e4e0*/  BSSY B0, `(.L_x_750) ;  /* 0x0000007000007945 */ /* 0x000fe20003800000 */
[----:B------:R-:W-:Y:S02]  /*e4f0*/  IMAD.MOV.U32 R7, RZ, RZ, R40 ;  /* 0x000000ffff077224 */ /* 0x000fe400078e0028 */
[----:B------:R-:W-:Y:S02]  /*e500*/  IMAD.MOV.U32 R4, RZ, RZ, 0x10 ;  /* 0x00000010ff047424 */ /* 0x000fe400078e00ff */
[----:B------:R-:W-:-:S07]  /*e510*/  IMAD.MOV.U32 R34, RZ, RZ, -0x1 ;  /* 0xffffffffff227424 */ /* 0x000fce00078e00ff */
[----:B--23--:R-:W-:Y:S05]  /*e520*/  WARPSYNC.COLLECTIVE R34, `(.L_x_751) ;  /* 0x0000000022087348 */ /* 0x00cfea0003c00000 */
[----:B------:R0:W1:Y:S02]  /*e530*/  SHFL.DOWN P4, R6, R7, R4, R33 ;  /* 0x0800000407067389 */ /* 0x0000640000080021 */
[----:B0123--:R-:W-:Y:S05]  /*e540*/  ENDCOLLECTIVE ;  /* 0x000000000000791b */ /* 0x00ffea0003800000 */
.L_x_751:
[----:B------:R-:W-:Y:S05]  /*e550*/  BSYNC B0 ;  /* 0x0000000000007941 */ /* 0x000fea0003800000 */
.L_x_750:
[----:B------:R-:W-:Y:S02]  /*e560*/  IMAD.MOV.U32 R7, RZ, RZ, R41 ;  /* 0x000000ffff077224 */ /* 0x000fe400078e0029 */
[----:B------:R-:W-:Y:S02]  /*e570*/  IMAD.MOV.U32 R4, RZ, RZ, 0x10 ;  /* 0x00000010ff047424 */ /* 0x000fe400078e00ff */
[----:B------:R-:W-:Y:S02]  /*e580*/  IMAD.MOV.U32 R34, RZ, RZ, -0x1 ;  /* 0xffffffffff227424 */ /* 0x000fe400078e00ff */
[----:B------:R-:W-:-:S07]  /*e590*/  IMAD.MOV.U32 R47, RZ, RZ, R6 ;  /* 0x000000ffff2f7224 */ /* 0x000fce00078e0006 */
[----:B------:R-:W-:Y:S05]  /*e5a0*/  WARPSYNC.COLLECTIVE R34, `(.L_x_752) ;  /* 0x0000000022087348 */ /* 0x000fea0003c00000 */
[----:B------:R0:W1:Y:S02]  /*e5b0*/  SHFL.DOWN P4, R6, R7, R4, R33 ;  /* 0x0800000407067389 */ /* 0x0000640000080021 */
[----:B01----:R-:W-:Y:S05]  /*e5c0*/  ENDCOLLECTIVE ;  /* 0x000000000000791b */ /* 0x003fea0003800000 */
.L_x_752:
[----:B------:R-:W-:Y:S02]  /*e5d0*/  IMAD.MOV.U32 R7, RZ, RZ, R38 ;  /* 0x000000ffff077224 */ /* 0x000fe400078e0026 */
[----:B------:R-:W-:-:S07]  /*e5e0*/  IMAD.MOV.U32 R46, RZ, RZ, R6 ;  /* 0x000000ffff2e7224 */ /* 0x000fce00078e0006 */
[----:B------:R-:W-:Y:S05]  /*e5f0*/  WARPSYNC.COLLECTIVE R34, `(.L_x_753) ;  /* 0x0000000022087348 */ /* 0x000fea0003c00000 */
[----:B------:R0:W1:Y:S02]  /*e600*/  SHFL.DOWN P4, R6, R7, R4, R33 ;  /* 0x0800000407067389 */ /* 0x0000640000080021 */
[----:B01----:R-:W-:Y:S05]  /*e610*/  ENDCOLLECTIVE ;  /* 0x000000000000791b */ /* 0x003fea0003800000 */
.L_x_753:
[----:B------:R-:W-:Y:S05]  /*e620*/  BRA `(.L_x_754) ;  /* 0xffffffc000187947 */ /* 0x000fea000383ffff */
.L_x_573:
[----:B------:R-:W-:Y:S01]  /*e630*/  BSSY B0, `(.L_x_755) ;  /* 0x0000006000007945 */ /* 0x000fe20003800000 */
[----:B------:R-:W-:Y:S02]  /*e640*/  IMAD.MOV.U32 R4, RZ, RZ, 0x10 ;  /* 0x00000010ff047424 */ /* 0x000fe400078e00ff */
[----:B------:R-:W-:-:S07]  /*e650*/  IMAD.MOV.U32 R34, RZ, RZ, -0x1 ;  /* 0xffffffffff227424 */ /* 0x000fce00078e00ff */
[----:B--23--:R-:W-:Y:S05]  /*e660*/  WARPSYNC.COLLECTIVE R34, `(.L_x_756) ;  /* 0x0000000022087348 */ /* 0x00cfea0003c00000 */
[----:B------:R0:W1:Y:S02]  /*e670*/  SHFL.DOWN P4, R6, R7, R4, R33 ;  /* 0x0800000407067389 */ /* 0x0000640000080021 */
[----:B0123--:R-:W-:Y:S05]  /*e680*/  ENDCOLLECTIVE ;  /* 0x000000000000791b */ /* 0x00ffea0003800000 */
.L_x_756:
[----:B------:R-:W-:Y:S05]  /*e690*/  BSYNC B0 ;  /* 0x0000000000007941 */ /* 0x000fea0003800000 */
.L_x_755:
[----:B------:R-:W-:Y:S05]  /*e6a0*/  BRA `(.L_x_757) ;  /* 0xffffffc000387947 */ /* 0x000fea000383ffff */
.L_x_574:
[----:B------:R-:W-:Y:S01]  /*e6b0*/  BSSY B0, `(.L_x_758) ;  /* 0x0000005000007945 */ /* 0x000fe20003800000 */
[----:B------:R-:W-:-:S07]  /*e6c0*/  IMAD.MOV.U32 R34, RZ, RZ, -0x1 ;  /* 0xffffffffff227424 */ /* 0x000fce00078e00ff */
[----:B--23--:R-:W-:Y:S05]  /*e6d0*/  WARPSYNC.COLLECTIVE R34, `(.L_x_759) ;  /* 0x0000000022087348 */ /* 0x00cfea0003c00000 */
[----:B------:R-:W-:Y:S01]  /*e6e0*/  VOTE.ALL P5, P5 ;  /* 0x0000000000ff7806 */ /* 0x000fe200028a0000 */
[----:B--23--:R-:W-:-:S12]  /*e6f0*/  ENDCOLLECTIVE ;  /* 0x000000000000791b */ /* 0x00cfd80003800000 */
.L_x_759:
[----:B------:R-:W-:Y:S05]  /*e700*/  BSYNC B0 ;  /* 0x0000000000007941 */ /* 0x000fea0003800000 */
.L_x_758:
[----:B------:R-:W-:Y:S05]  /*e710*/  BRA `(.L_x_760) ;  /* 0xffffffc000307947 */ /* 0x000fea000383ffff */
.L_x_576:
[----:B------:R-:W-:Y:S01]  /*e720*/  BSSY B0, `(.L_x_761) ;  /* 0x0000006000007945 */ /* 0x000fe20003800000 */
[----:B------:R-:W-:Y:S01]  /*e730*/  PLOP3.LUT P4, PT, P4, PT, PT, 0x8, 0x80 ;  /* 0x000000000080781c */ /* 0x000fe2000278e170 */
[----:B------:R-:W-:-:S12]  /*e740*/  IMAD.MOV.U32 R34, RZ, RZ, -0x1 ;  /* 0xffffffffff227424 */ /* 0x000fd800078e00ff */
[----:B--23--:R-:W-:Y:S05]  /*e750*/  WARPSYNC.COLLECTIVE R34, `(.L_x_762) ;  /* 0x0000000022087348 */ /* 0x00cfea0003c00000 */
[----:B------:R-:W-:Y:S01]  /*e760*/  VOTE.ANY P4, P4 ;  /* 0x0000000000ff7806 */ /* 0x000fe20002080100 */
[----:B--23--:R-:W-:-:S12]  /*e770*/  ENDCOLLECTIVE ;  /* 0x000000000000791b */ /* 0x00cfd80003800000 */
.L_x_762:
[----:B------:R-:W-:Y:S05]  /*e780*/  BSYNC B0 ;  /* 0x0000000000007941 */ /* 0x000fea0003800000 */
.L_x_761:
[----:B------:R-:W-:Y:S05]  /*e790*/  BRA `(.L_x_763) ;  /* 0xffffffc000307947 */ /* 0x000fea000383ffff */
.L_x_578:
[----:B------:R-:W-:Y:S01]  /*e7a0*/  BSSY B0, `(.L_x_764) ;  /* 0x0000006000007945 */ /* 0x000fe20003800000 */
[----:B------:R-:W-:Y:S01]  /*e7b0*/  PLOP3.LUT P4, PT, P4, PT, PT, 0x8, 0x80 ;  /* 0x000000000080781c */ /* 0x000fe2000278e170 */
[----:B------:R-:W-:-:S12]  /*e7c0*/  IMAD.MOV.U32 R34, RZ, RZ, -0x1 ;  /* 0xffffffffff227424 */ /* 0x000fd800078e00ff */
[----:B--23--:R-:W-:Y:S05]  /*e7d0*/  WARPSYNC.COLLECTIVE R34, `(.L_x_765) ;  /* 0x0000000022087348 */ /* 0x00cfea0003c00000 */
[----:B------:R-:W-:Y:S01]  /*e7e0*/  VOTE.ANY R34, PT, P4 ;  /* 0x0000000000227806 */ /* 0x000fe200020e0100 */
[----:B--23--:R-:W-:Y:S06]  /*e7f0*/  ENDCOLLECTIVE ;  /* 0x000000000000791b */ /* 0x00cfec0003800000 */
.L_x_765:
[----:B------:R-:W-:Y:S05]  /*e800*/  BSYNC B0 ;  /* 0x0000000000007941 */ /* 0x000fea0003800000 */
.L_x_764:
        /* <DEDUP_REMOVED lines=10> */
.L_x_766:
[----:B------:R-:W-:Y:S02]  /*e8b0*/  IMAD.MOV.U32 R7, RZ, RZ, R32 ;  /* 0x000000ffff077224 */ /* 0x000fe400078e0020 */
[----:B------:R-:W-:-:S07]  /*e8c0*/  IMAD.MOV.U32 R48, RZ, RZ, R6 ;  /* 0x000000ffff307224 */ /* 0x000fce00078e0006 */
[----:B------:R-:W-:Y:S05]  /*e8d0*/  WARPSYNC.COLLECTIVE R34, `(.L_x_767) ;  /* 0x0000000022087348 */ /* 0x000fea0003c00000 */
[----:B------:R0:W1:Y:S02]  /*e8e0*/  SHFL.DOWN P4, R6, R7, R4, R33 ;  /* 0x0800000407067389 */ /* 0x0000640000080021 */
[----:B01----:R-:W-:Y:S05]  /*e8f0*/  ENDCOLLECTIVE ;  /* 0x000000000000791b */ /* 0x003fea0003800000 */
.L_x_767:
[----:B------:R-:W-:Y:S02]  /*e900*/  IMAD.MOV.U32 R7, RZ, RZ, R46 ;  /* 0x000000ffff077224 */ /* 0x000fe400078e002e */
[----:B------:R-:W-:-:S07]  /*e910*/  IMAD.MOV.U32 R51, RZ, RZ, R6 ;  /* 0x000000ffff337224 */ /* 0x000fce00078e0006 */
[----:B------:R-:W-:Y:S05]  /*e920*/  WARPSYNC.COLLECTIVE R34, `(.L_x_768) ;  /* 0x0000000022087348 */ /* 0x000fea0003c00000 */
[----:B------:R0:W1:Y:S02]  /*e930*/  SHFL.DOWN P4, R6, R7, R4, R33 ;  /* 0x0800000407067389 */ /* 0x0000640000080021 */
[----:B01----:R-:W-:Y:S05]  /*e940*/  ENDCOLLECTIVE ;  /* 0x000000000000791b */ /* 0x003fea0003800000 */
.L_x_768:
[----:B------:R-:W-:Y:S05]  /*e950*/  BRA `(.L_x_769) ;  /* 0xffffffbc00fc7947 */ /* 0x000fea000383ffff */
.L_x_579:
[----:B------:R-:W-:Y:S01]  /*e960*/  BSSY B0, `(.L_x_770) ;  /* 0x0000006000007945 */ /* 0x000fe20003800000 */
[----:B------:R-:W-:Y:S02]  /*e970*/  IMAD.MOV.U32 R4, RZ, RZ, 0x1 ;  /* 0x00000001ff047424 */ /* 0x000fe400078e00ff */
[----:B------:R-:W-:-:S07]  /*e980*/  IMAD.MOV.U32 R34, RZ, RZ, -0x1 ;  /* 0xffffffffff227424 */ /* 0x000fce00078e00ff */
[----:B--23--:R-:W-:Y:S05]  /*e990*/  WARPSYNC.COLLECTIVE R34, `(.L_x_771) ;  /* 0x0000000022087348 */ /* 0x00cfea0003c00000 */
[----:B------:R0:W1:Y:S02]  /*e9a0*/  SHFL.DOWN P4, R6, R7, R4, R33 ;  /* 0x0800000407067389 */ /* 0x0000640000080021 */
[----:B0123--:R-:W-:Y:S05]  /*e9b0*/  ENDCOLLECTIVE ;  /* 0x000000000000791b */ /* 0x00ffea0003800000 */
.L_x_771:
[----:B------:R-:W-:Y:S05]  /*e9c0*/  BSYNC B0 ;  /* 0x0000000000007941 */ /* 0x000fea0003800000 */
.L_x_770:
[----:B------:R-:W-:Y:S05]  /*e9d0*/  BRA `(.L_x_772) ;  /* 0xffffffc000007947 */ /* 0x000fea000383ffff */
.L_x_580:
[----:B------:R-:W-:Y:S01]  /*e9e0*/  BSSY B0, `(.L_x_773) ;  /* 0x0000007000007945 */ /* 0x000fe20003800000 */
[----:B------:R-:W-:Y:S02]  /*e9f0*/  IMAD.MOV.U32 R7, RZ, RZ, R49 ;  /* 0x000000ffff077224 */ /* 0x000fe400078e0031 */
[----:B------:R-:W-:Y:S02]  /*ea00*/  IMAD.MOV.U32 R4, RZ, RZ, 0x2 ;  /* 0x00000002ff047424 */ /* 0x000fe400078e00ff */
[----:B------:R-:W-:-:S07]  /*ea10*/  IMAD.MOV.U32 R34, RZ, RZ, -0x1 ;  /* 0xffffffffff227424 */ /* 0x000fce00078e00ff */
[----:B--23--:R-:W-:Y:S05]  /*ea20*/  WARPSYNC.COLLECTIVE R34, `(.L_x_774) ;  /* 0x0000000022087348 */ /* 0x00cfea0003c00000 */
[----:B------:R0:W1:Y:S02]  /*ea30*/  SHFL.DOWN P4, R6, R7, R4, R33 ;  /* 0x0800000407067389 */ /* 0x0000640000080021 */
[----:B0123--:R-:W-:Y:S05]  /*ea40*/  ENDCOLLECTIVE ;  /* 0x000000000000791b */ /* 0x00ffea0003800000 */
.L_x_774:
[----:B------:R-:W-:Y:S05]  /*ea50*/  BSYNC B0 ;  /* 0x0000000000007941 */ /* 0x000fea0003800000 */
.L_x_773:
[----:B------:R-:W-:Y:S02]  /*ea60*/  IMAD.MOV.U32 R7, RZ, RZ, R32 ;  /* 0x000000ffff077224 */ /* 0x000fe400078e0020 */
[----:B------:R-:W-:Y:S02]  /*ea70*/  IMAD.MOV.U32 R4, RZ, RZ, 0x2 ;  /* 0x00000002ff047424 */ /* 0x000fe400078e00ff */
[----:B------:R-:W-:Y:S02]  /*ea80*/  IMAD.MOV.U32 R34, RZ, RZ, -0x1 ;  /* 0xffffffffff227424 */ /* 0x000fe400078e00ff */
[----:B------:R-:W-:-:S07]  /*ea90*/  IMAD.MOV.U32 R48, RZ, RZ, R6 ;  /* 0x000000ffff307224 */ /* 0x000fce00078e0006 */
[----:B------:R-:W-:Y:S05]  /*eaa0*/  WARPSYNC.COLLECTIVE R34, `(.L_x_775) ;  /* 0x0000000022087348 */ /* 0x000fea0003c00000 */
[----:B------:R0:W1:Y:S02]  /*eab0*/  SHFL.DOWN P4, R6, R7, R4, R33 ;  /* 0x0800000407067389 */ /* 0x0000640000080021 */
[----:B01----:R-:W-:Y:S05]  /*eac0*/  ENDCOLLECTIVE ;  /* 0x000000000000791b */ /* 0x003fea0003800000 */
.L_x_775:
[----:B------:R-:W-:Y:S02]  /*ead0*/  IMAD.MOV.U32 R7, RZ, RZ, R46 ;  /* 0x000000ffff077224 */ /* 0x000fe400078e002e */
[----:B------:R-:W-:-:S07]  /*eae0*/  IMAD.MOV.U32 R51, RZ, RZ, R6 ;  /* 0x000000ffff337224 */ /* 0x000fce00078e0006 */
[----:B------:R-:W-:Y:S05]  /*eaf0*/  WARPSYNC.COLLECTIVE R34, `(.L_x_776) ;  /* 0x0000000022087348 */ /* 0x000fea0003c00000 */
[----:B------:R0:W1:Y:S02]  /*eb00*/  SHFL.DOWN P4, R6, R7, R4, R33 ;  /* 0x0800000407067389 */ /* 0x0000640000080021 */
[----:B01----:R-:W-:Y:S05]  /*eb10*/  ENDCOLLECTIVE ;  /* 0x000000000000791b */ /* 0x003fea0003800000 */
.L_x_776:
[----:B------:R-:W-:Y:S05]  /*eb20*/  BRA `(.L_x_777) ;  /* 0xffffffbc00c87947 */ /* 0x000fea000383ffff */
.L_x_581:
[----:B------:R-:W-:Y:S01]  /*eb30*/  BSSY B0, `(.L_x_778) ;  /* 0x0000006000007945 */ /* 0x000fe20003800000 */
[----:B------:R-:W-:Y:S02]  /*eb40*/  IMAD.MOV.U32 R4, RZ, RZ, 0x2 ;  /* 0x00000002ff047424 */ /* 0x000fe400078e00ff */
[----:B------:R-:W-:-:S07]  /*eb50*/  IMAD.MOV.U32 R34, RZ, RZ, -0x1 ;  /* 0xffffffffff227424 */ /* 0x000fce00078e00ff */
[----:B--23--:R-:W-:Y:S05]  /*eb60*/  WARPSYNC.COLLECTIVE R34, `(.L_x_779) ;  /* 0x0000000022087348 */ /* 0x00cfea0003c00000 */
[----:B------:R0:W1:Y:S02]  /*eb70*/  SHFL.DOWN P4, R6, R7, R4, R33 ;  /* 0x0800000407067389 */ /* 0x0000640000080021 */
[----:B0123--:R-:W-:Y:S05]  /*eb80*/  ENDCOLLECTIVE ;  /* 0x000000000000791b */ /* 0x00ffea0003800000 */
.L_x_779:
[----:B------:R-:W-:Y:S05]  /*eb90*/  BSYNC B0 ;  /* 0x0000000000007941 */ /* 0x000fea0003800000 */
.L_x_778:
[----:B------:R-:W-:Y:S05]  /*eba0*/  BRA `(.L_x_780) ;  /* 0xffffffbc00cc7947 */ /* 0x000fea000383ffff */
.L_x_582:
[----:B------:R-:W-:Y:S01]  /*ebb0*/  BSSY B0, `(.L_x_781) ;  /* 0x0000007000007945 */ /* 0x000fe20003800000 */
[----:B------:R-:W-:Y:S02]  /*ebc0*/  IMAD.MOV.U32 R7, RZ, RZ, R49 ;  /* 0x000000ffff077224 */ /* 0x000fe400078e0031 */
[----:B------:R-:W-:Y:S02]  /*ebd0*/  IMAD.MOV.U32 R4, RZ, RZ, 0x4 ;  /* 0x00000004ff047424 */ /* 0x000fe400078e00ff */
[----:B------:R-:W-:-:S07]  /*ebe0*/  IMAD.MOV.U32 R34, RZ, RZ, -0x1 ;  /* 0xffffffffff227424 */ /* 0x000fce00078e00ff */
[----:B--23--:R-:W-:Y:S05]  /*ebf0*/  WARPSYNC.COLLECTIVE R34, `(.L_x_782) ;  /* 0x0000000022087348 */ /* 0x00cfea0003c00000 */
[----:B------:R0:W1:Y:S02]  /*ec00*/  SHFL.DOWN P4, R6, R7, R4, R33 ;  /* 0x0800000407067389 */ /* 0x0000640000080021 */
[----:B0123--:R-:W-:Y:S05]  /*ec10*/  ENDCOLLECTIVE ;  /* 0x000000000000791b */ /* 0x00ffea0003800000 */
.L_x_782:
[----:B------:R-:W-:Y:S05]  /*ec20*/  BSYNC B0 ;  /* 0x0000000000007941 */ /* 0x000fea0003800000 */
.L_x_781:
[----:B------:R-:W-:Y:S02]  /*ec30*/  IMAD.MOV.U32 R7, RZ, RZ, R32 ;  /* 0x000000ffff077224 */ /* 0x000fe400078e0020 */
[----:B------:R-:W-:Y:S02]  /*ec40*/  IMAD.MOV.U32 R4, RZ, RZ, 0x4 ;  /* 0x00000004ff047424 */ /* 0x000fe400078e00ff */
[----:B------:R-:W-:Y:S02]  /*ec50*/  IMAD.MOV.U32 R34, RZ, RZ, -0x1 ;  /* 0xffffffffff227424 */ /* 0x000fe400078e00ff */
[----:B------:R-:W-:-:S07]  /*ec60*/  IMAD.MOV.U32 R48, RZ, RZ, R6 ;  /* 0x000000ffff307224 */ /* 0x000fce00078e0006 */
[----:B------:R-:W-:Y:S05]  /*ec70*/  WARPSYNC.COLLECTIVE R34, `(.L_x_783) ;  /* 0x0000000022087348 */ /* 0x000fea0003c00000 */
[----:B------:R0:W1:Y:S02]  /*ec80*/  SHFL.DOWN P4, R6, R7, R4, R33 ;  /* 0x0800000407067389 */ /* 0x0000640000080021 */
[----:B01----:R-:W-:Y:S05]  /*ec90*/  ENDCOLLECTIVE ;  /* 0x000000000000791b */ /* 0x003fea0003800000 */
.L_x_783:
[----:B------:R-:W-:Y:S02]  /*eca0*/  IMAD.MOV.U32 R7, RZ, RZ, R46 ;  /* 0x000000ffff077224 */ /* 0x000fe400078e002e */
[----:B------:R-:W-:-:S07]  /*ecb0*/  IMAD.MOV.U32 R51, RZ, RZ, R6 ;  /* 0x000000ffff337224 */ /* 0x000fce00078e0006 */
[----:B------:R-:W-:Y:S05]  /*ecc0*/  WARPSYNC.COLLECTIVE R34, `(.L_x_784) ;  /* 0x0000000022087348 */ /* 0x000fea0003c00000 */
[----:B------:R0:W1:Y:S02]  /*ecd0*/  SHFL.DOWN P4, R6, R7, R4, R33 ;  /* 0x0800000407067389 */ /* 0x0000640000080021 */
[----:B01----:R-:W-:Y:S05]  /*ece0*/  ENDCOLLECTIVE ;  /* 0x000000000000791b */ /* 0x003fea0003800000 */
.L_x_784:
[----:B------:R-:W-:Y:S05]  /*ecf0*/  BRA `(.L_x_785) ;  /* 0xffffffbc00947947 */ /* 0x000fea000383ffff */
.L_x_583:
[----:B------:R-:W-:Y:S01]  /*ed00*/  BSSY B0, `(.L_x_786) ;  /* 0x0000006000007945 */ /* 0x000fe20003800000 */
[----:B------:R-:W-:Y:S02]  /*ed10*/  IMAD.MOV.U32 R4, RZ, RZ, 0x4 ;  /* 0x00000004ff047424 */ /* 0x000fe400078e00ff */
[----:B------:R-:W-:-:S07]  /*ed20*/  IMAD.MOV.U32 R34, RZ, RZ, -0x1 ;  /* 0xffffffffff227424 */ /* 0x000fce00078e00ff */
[----:B--23--:R-:W-:Y:S05]  /*ed30*/  WARPSYNC.COLLECTIVE R34, `(.L_x_787) ;  /* 0x0000000022087348 */ /* 0x00cfea0003c00000 */
[----:B------:R0:W1:Y:S02]  /*ed40*/  SHFL.DOWN P4, R6, R7, R4, R33 ;  /* 0x0800000407067389 */ /* 0x0000640000080021 */
[----:B0123--:R-:W-:Y:S05]  /*ed50*/  ENDCOLLECTIVE ;  /* 0x000000000000791b */ /* 0x00ffea0003800000 */
.L_x_787:
[----:B------:R-:W-:Y:S05]  /*ed60*/  BSYNC B0 ;  /* 0x0000000000007941 */ /* 0x000fea0003800000 */
.L_x_786:
[----:B------:R-:W-:Y:S05]  /*ed70*/  BRA `(.L_x_788) ;  /* 0xffffffbc00987947 */ /* 0x000fea000383ffff */
.L_x_584:
[----:B------:R-:W-:Y:S01]  /*ed80*/  BSSY B0, `(.L_x_789) ;  /* 0x0000007000007945 */ /* 0x000fe20003800000 */
[----:B------:R-:W-:Y:S02]  /*ed90*/  IMAD.MOV.U32 R7, RZ, RZ, R49 ;  /* 0x000000ffff077224 */ /* 0x000fe400078e0031 */
[----:B------:R-:W-:Y:S02]  /*eda0*/  IMAD.MOV.U32 R4, RZ, RZ, 0x8 ;  /* 0x00000008ff047424 */ /* 0x000fe400078e00ff */
[----:B------:R-:W-:-:S07]  /*edb0*/  IMAD.MOV.U32 R34, RZ, RZ, -0x1 ;  /* 0xffffffffff227424 */ /* 0x000fce00078e00ff */
[----:B--23--:R-:W-:Y:S05]  /*edc0*/  WARPSYNC.COLLECTIVE R34, `(.L_x_790) ;  /* 0x0000000022087348 */ /* 0x00cfea0003c00000 */
[----:B------:R0:W1:Y:S02]  /*edd0*/  SHFL.DOWN P4, R6, R7, R4, R33 ;  /* 0x0800000407067389 */ /* 0x0000640000080021 */
[----:B0123--:R-:W-:Y:S05]  /*ede0*/  ENDCOLLECTIVE ;  /* 0x000000000000791b */ /* 0x00ffea0003800000 */
.L_x_790:
[----:B------:R-:W-:Y:S05]  /*edf0*/  BSYNC B0 ;  /* 0x0000000000007941 */ /* 0x000fea0003800000 */
.L_x_789:
[----:B------:R-:W-:Y:S02]  /*ee00*/  IMAD.MOV.U32 R7, RZ, RZ, R32 ;  /* 0x000000ffff077224 */ /* 0x000fe400078e0020 */
[----:B------:R-:W-:Y:S02]  /*ee10*/  IMAD.MOV.U32 R4, RZ, RZ, 0x8 ;  /* 0x00000008ff047424 */ /* 0x000fe400078e00ff */
[----:B------:R-:W-:Y:S02]  /*ee20*/  IMAD.MOV.U32 R34, RZ, RZ, -0x1 ;  /* 0xffffffffff227424 */ /* 0x000fe400078e00ff */
[----:B------:R-:W-:-:S07]  /*ee30*/  IMAD.MOV.U32 R48, RZ, RZ, R6 ;  /* 0x000000ffff307224 */ /* 0x000fce00078e0006 */
[----:B------:R-:W-:Y:S05]  /*ee40*/  WARPSYNC.COLLECTIVE R34, `(.L_x_791) ;  /* 0x0000000022087348 */ /* 0x000fea0003c00000 */
[----:B------:R0:W1:Y:S02]  /*ee50*/  SHFL.DOWN P4, R6, R7, R4, R33 ;  /* 0x0800000407067389 */ /* 0x0000640000080021 */
[----:B01----:R-:W-:Y:S05]  /*ee60*/  ENDCOLLECTIVE ;  /* 0x000000000000791b */ /* 0x003fea0003800000 */
.L_x_791:
[----:B------:R-:W-:Y:S02]  /*ee70*/  IMAD.MOV.U32 R7, RZ, RZ, R46 ;  /* 0x000000ffff077224 */ /* 0x000fe400078e002e */
[----:B------:R-:W-:-:S07]  /*ee80*/  IMAD.MOV.U32 R51, RZ, RZ, R6 ;  /* 0x000000ffff337224 */ /* 0x000fce00078e0006 */
[----:B------:R-:W-:Y:S05]  /*ee90*/  WARPSYNC.COLLECTIVE R34, `(.L_x_792) ;  /* 0x0000000022087348 */ /* 0x000fea0003c00000 */
[----:B------:R0:W1:Y:S02]  /*eea0*/  SHFL.DOWN P4, R6, R7, R4, R33 ;  /* 0x0800000407067389 */ /* 0x0000640000080021 */
[----:B01----:R-:W-:Y:S05]  /*eeb0*/  ENDCOLLECTIVE ;  /* 0x000000000000791b */ /* 0x003fea0003800000 */
.L_x_792:
[----:B------:R-:W-:Y:S05]  /*eec0*/  BRA `(.L_x_793) ;  /* 0xffffffbc00607947 */ /* 0x000fea000383ffff */
.L_x_585:
[----:B------:R-:W-:Y:S01]  /*eed0*/  BSSY B0, `(.L_x_794) ;  /* 0x0000006000007945 */ /* 0x000fe20003800000 */
[----:B------:R-:W-:Y:S02]  /*eee0*/  IMAD.MOV.U32 R4, RZ, RZ, 0x8 ;  /* 0x00000008ff047424 */ /* 0x000fe400078e00ff */
[----:B------:R-:W-:-:S07]  /*eef0*/  IMAD.MOV.U32 R34, RZ, RZ, -0x1 ;  /* 0xffffffffff227424 */ /* 0x000fce00078e00ff */
[----:B--23--:R-:W-:Y:S05]  /*ef00*/  WARPSYNC.COLLECTIVE R34, `(.L_x_795) ;  /* 0x0000000022087348 */ /* 0x00cfea0003c00000 */
[----:B------:R0:W1:Y:S02]  /*ef10*/  SHFL.DOWN P4, R6, R7, R4, R33 ;  /* 0x0800000407067389 */ /* 0x0000640000080021 */
[----:B0123--:R-:W-:Y:S05]  /*ef20*/  ENDCOLLECTIVE ;  /* 0x000000000000791b */ /* 0x00ffea0003800000 */
.L_x_795:
[----:B------:R-:W-:Y:S05]  /*ef30*/  BSYNC B0 ;  /* 0x0000000000007941 */ /* 0x000fea0003800000 */
.L_x_794:
[----:B------:R-:W-:Y:S05]  /*ef40*/  BRA `(.L_x_796) ;  /* 0xffffffbc00647947 */ /* 0x000fea000383ffff */
.L_x_586:
[----:B------:R-:W-:Y:S01]  /*ef50*/  BSSY B0, `(.L_x_797) ;  /* 0x0000007000007945 */ /* 0x000fe20003800000 */
[----:B------:R-:W-:Y:S02]  /*ef60*/  IMAD.MOV.U32 R7, RZ, RZ, R49 ;  /* 0x000000ffff077224 */ /* 0x000fe400078e0031 */
[----:B------:R-:W-:Y:S02]  /*ef70*/  IMAD.MOV.U32 R4, RZ, RZ, 0x10 ;  /* 0x00000010ff047424 */ /* 0x000fe400078e00ff */
[----:B------:R-:W-:-:S07]  /*ef80*/  IMAD.MOV.U32 R34, RZ, RZ, -0x1 ;  /* 0xffffffffff227424 */ /* 0x000fce00078e00ff */
[----:B--23--:R-:W-:Y:S05]  /*ef90*/  WARPSYNC.COLLECTIVE R34, `(.L_x_798) ;  /* 0x0000000022087348 */ /* 0x00cfea0003c00000 */
[----:B------:R0:W1:Y:S02]  /*efa0*/  SHFL.DOWN P4, R6, R7, R4, R33 ;  /* 0x0800000407067389 */ /* 0x0000640000080021 */
[----:B0123--:R-:W-:Y:S05]  /*efb0*/  ENDCOLLECTIVE ;  /* 0x000000000000791b */ /* 0x00ffea0003800000 */
.L_x_798:
[----:B------:R-:W-:Y:S05]  /*efc0*/  BSYNC B0 ;  /* 0x0000000000007941 */ /* 0x000fea0003800000 */
.L_x_797:
[----:B------:R-:W-:Y:S02]  /*efd0*/  IMAD.MOV.U32 R7, RZ, RZ, R32 ;  /* 0x000000ffff077224 */ /* 0x000fe400078e0020 */
[----:B------:R-:W-:Y:S02]  /*efe0*/  IMAD.MOV.U32 R4, RZ, RZ, 0x10 ;  /* 0x00000010ff047424 */ /* 0x000fe400078e00ff */
[----:B------:R-:W-:Y:S02]  /*eff0*/  IMAD.MOV.U32 R34, RZ, RZ, -0x1 ;  /* 0xffffffffff227424 */ /* 0x000fe400078e00ff */
[----:B------:R-:W-:Y:S02]  /*f000*/  IMAD.MOV.U32 R48, RZ, RZ, R6 ;  /* 0x000000ffff307224 */ /* 0x000fe400078e0006 */
[----:B------:R-:W-:-:S07]  /*f010*/  VIADD R50, R28, 0x10 ;  /* 0x000000101c327836 */ /* 0x000fce0000000000 */
[----:B------:R-:W-:Y:S05]  /*f020*/  WARPSYNC.COLLECTIVE R34, `(.L_x_799) ;  /* 0x0000000022087348 */ /* 0x000fea0003c00000 */
[----:B------:R0:W1:Y:S02]  /*f030*/  SHFL.DOWN P4, R6, R7, R4, R33 ;  /* 0x0800000407067389 */ /* 0x0000640000080021 */
[----:B01----:R-:W-:Y:S05]  /*f040*/  ENDCOLLECTIVE ;  /* 0x000000000000791b */ /* 0x003fea0003800000 */
.L_x_799:
[----:B------:R-:W-:Y:S02]  /*f050*/  IMAD.MOV.U32 R7, RZ, RZ, R46 ;  /* 0x000000ffff077224 */ /* 0x000fe400078e002e */
[----:B------:R-:W-:-:S07]  /*f060*/  IMAD.MOV.U32 R51, RZ, RZ, R6 ;  /* 0x000000ffff337224 */ /* 0x000fce00078e0006 */
[----:B------:R-:W-:Y:S05]  /*f070*/  WARPSYNC.COLLECTIVE R34, `(.L_x_800) ;  /* 0x0000000022087348 */ /* 0x000fea0003c00000 */
[----:B------:R0:W1:Y:S02]  /*f080*/  SHFL.DOWN P4, R6, R7, R4, R33 ;  /* 0x0800000407067389 */ /* 0x0000640000080021 */
[----:B01----:R-:W-:Y:S05]  /*f090*/  ENDCOLLECTIVE ;  /* 0x000000000000791b */ /* 0x003fea0003800000 */
.L_x_800:
[----:B------:R-:W-:Y:S05]  /*f0a0*/  BRA `(.L_x_801) ;  /* 0xffffffbc002c7947 */ /* 0x000fea000383ffff */
.L_x_587:
[----:B------:R-:W-:Y:S01]  /*f0b0*/  BSSY B0, `(.L_x_802) ;  /* 0x0000006000007945 */ /* 0x000fe20003800000 */
[----:B------:R-:W-:Y:S02]  /*f0c0*/  IMAD.MOV.U32 R4, RZ, RZ, 0x10 ;  /* 0x00000010ff047424 */ /* 0x000fe400078e00ff */
[----:B------:R-:W-:-:S07]  /*f0d0*/  IMAD.MOV.U32 R34, RZ, RZ, -0x1 ;  /* 0xffffffffff227424 */ /* 0x000fce00078e00ff */
[----:B--23--:R-:W-:Y:S05]  /*f0e0*/  WARPSYNC.COLLECTIVE R34, `(.L_x_803) ;  /* 0x0000000022087348 */ /* 0x00cfea0003c00000 */
[----:B------:R0:W1:Y:S02]  /*f0f0*/  SHFL.DOWN P4, R6, R7, R4, R33 ;  /* 0x0800000407067389 */ /* 0x0000640000080021 */
[----:B0123--:R-:W-:Y:S05]  /*f100*/  ENDCOLLECTIVE ;  /* 0x000000000000791b */ /* 0x00ffea0003800000 */
.L_x_803:
[----:B------:R-:W-:Y:S05]  /*f110*/  BSYNC B0 ;  /* 0x0000000000007941 */ /* 0x000fea0003800000 */
.L_x_802:
[----:B------:R-:W-:Y:S05]  /*f120*/  BRA `(.L_x_804) ;  /* 0xffffffbc004c7947 */ /* 0x000fea000383ffff */
.L_x_588:
[----:B------:R-:W-:Y:S01]  /*f130*/  BSSY B0, `(.L_x_805) ;  /* 0x0000005000007945 */ /* 0x000fe20003800000 */
[----:B------:R-:W-:-:S07]  /*f140*/  IMAD.MOV.U32 R34, RZ, RZ, -0x1 ;  /* 0xffffffffff227424 */ /* 0x000fce00078e00ff */
[----:B--23--:R-:W-:Y:S05]  /*f150*/  WARPSYNC.COLLECTIVE R34, `(.L_x_806) ;  /* 0x0000000022087348 */ /* 0x00cfea0003c00000 */
[----:B------:R-:W-:Y:S01]  /*f160*/  VOTE.ALL P5, P5 ;  /* 0x0000000000ff7806 */ /* 0x000fe200028a0000 */
[----:B--23--:R-:W-:-:S12]  /*f170*/  ENDCOLLECTIVE ;  /* 0x000000000000791b */ /* 0x00cfd80003800000 */
.L_x_806:
[----:B------:R-:W-:Y:S05]  /*f180*/  BSYNC B0 ;  /* 0x0000000000007941 */ /* 0x000fea0003800000 */
.L_x_805:
[----:B------:R-:W-:Y:S05]  /*f190*/  BRA `(.L_x_807) ;  /* 0xffffffbc00487947 */ /* 0x000fea000383ffff */
.L_x_808:
        /* <DEDUP_REMOVED lines=14> */
.L_x_963:


//--------------------- .text._ZN6thrust24THRUST_300001_SM_1000_NS8cuda_cub4core6detail13_kernel_agentINS1_15__reduce_by_key9InitAgentIN3cub18CUB_300001_SM_100024ReduceByKeyScanTileStateIilLb1EEElPlEEJSA_lSB_EEEvDpT0_ --------------------------
	.section	.text._ZN6thrust24THRUST_300001_SM_1000_NS8cuda_cub4core6detail13_kernel_agentINS1_15__reduce_by_key9InitAgentIN3cub18CUB_300001_SM_100024ReduceByKeyScanTileStateIilLb1EEElPlEEJSA_lSB_EEEvDpT0_,"ax",@progbits
	.align	128
        .global         _ZN6thrust24THRUST_300001_SM_1000_NS8cuda_cub4core6detail13_kernel_agentINS1_15__reduce_by_key9InitAgentIN3cub18CUB_300001_SM_100024ReduceByKeyScanTileStateIilLb1EEElPlEEJSA_lSB_EEEvDpT0_
        .type           _ZN6thrust24THRUST_300001_SM_1000_NS8cuda_cub4core6detail13_kernel_agentINS1_15__reduce_by_key9InitAgentIN3cub18CUB_300001_SM_100024ReduceByKeyScanTileStateIilLb1EEElPlEEJSA_lSB_EEEvDpT0_,@function
        .size           _ZN6thrust24THRUST_300001_SM_1000_NS8cuda_cub4core6detail13_kernel_agentINS1_15__reduce_by_key9InitAgentIN3cub18CUB_300001_SM_100024ReduceByKeyScanTileStateIilLb1EEElPlEEJSA_lSB_EEEvDpT0_,(.L_x_964 - _ZN6thrust24THRUST_300001_SM_1000_NS8cuda_cub4core6detail13_kernel_agentINS1_15__reduce_by_key9InitAgentIN3cub18CUB_300001_SM_100024ReduceByKeyScanTileStateIilLb1EEElPlEEJSA_lSB_EEEvDpT0_)
        .other          _ZN6thrust24THRUST_300001_SM_1000_NS8cuda_cub4core6detail13_kernel_agentINS1_15__reduce_by_key9InitAgentIN3cub18CUB_300001_SM_100024ReduceByKeyScanTileStateIilLb1EEElPlEEJSA_lSB_EEEvDpT0_,@"STO_CUDA_ENTRY STV_DEFAULT"
_ZN6thrust24THRUST_300001_SM_1000_NS8cuda_cub4core6detail13_kernel_agentINS1_15__reduce_by_key9InitAgentIN3cub18CUB_300001_SM_100024ReduceByKeyScanTileStateIilLb1EEElPlEEJSA_lSB_EEEvDpT0_:
.text._ZN6thrust24THRUST_300001_SM_1000_NS8cuda_cub4core6detail13_kernel_agentINS1_15__reduce_by_key9InitAgentIN3cub18CUB_300001_SM_100024ReduceByKeyScanTileStateIilLb1EEElPlEEJSA_lSB_EEEvDpT0_:
[----:B------:R-:W-:Y:S01]  /*0000*/  LDC R1, c[0x0][0x37c] ;  /* 0x0000df00ff017b82 */ /* 0x000fe20000000800 */
[----:B------:R-:W0:Y:S07]  /*0010*/  S2R R0, SR_TID.X ;  /* 0x0000000000007919 */ /* 0x000e2e0000002100 */
[----:B------:R-:W1:Y:S01]  /*0020*/  S2UR UR6, SR_CTAID.X ;  /* 0x00000000000679c3 */ /* 0x000e620000002500 */
[----:B------:R-:W2:Y:S01]  /*0030*/  LDCU UR4, c[0x0][0x388] ;  /* 0x00007100ff0477ac */ /* 0x000ea20008000800 */
[----:B------:R-:W-:-:S06]  /*0040*/  CS2R R10, SRZ ;  /* 0x00000000000a7805 */ /* 0x000fcc000001ff00 */
[----:B------:R-:W1:Y:S01]  /*0050*/  LDC R7, c[0x0][0x360] ;  /* 0x0000d800ff077b82 */ /* 0x000e620000000800 */
[C---:B0-----:R-:W-:Y:S01]  /*0060*/  ISETP.GT.U32.AND P0, PT, R0.reuse, 0x1f, PT ;  /* 0x0000001f0000780c */ /* 0x041fe20003f04070 */
[----:B-1----:R-:W-:Y:S01]  /*0070*/  IMAD R7, R7, UR6, R0 ;  /* 0x0000000607077c24 */ /* 0x002fe2000f8e0200 */
[----:B------:R-:W-:Y:S02]  /*0080*/  LOP3.LUT P2, RZ, R0, UR6, RZ, 0xfc, !PT ;  /* 0x0000000600ff7c12 */ /* 0x000fe4000f84fcff */
[----:B------:R-:W-:Y:S02]  /*0090*/  ISETP.NE.OR P0, PT, RZ, UR6, P0 ;  /* 0x00000006ff007c0c */ /* 0x000fe40008705670 */
[----:B--2---:R-:W-:Y:S01]  /*00a0*/  ISETP.GE.AND P1, PT, R7, UR4, PT ;  /* 0x0000000407007c0c */ /* 0x004fe2000bf26270 */
[----:B------:R-:W0:Y:S10]  /*00b0*/  LDCU.64 UR4, c[0x0][0x358] ;  /* 0x00006b00ff0477ac */ /* 0x000e340008000a00 */
[----:B------:R-:W1:Y:S02]  /*00c0*/  @!P0 LDC.64 R4, c[0x0][0x380] ;  /* 0x0000e000ff048b82 */ /* 0x000e640000000a00 */
[----:B------:R-:W-:-:S02]  /*00d0*/  @!P1 IMAD.MOV.U32 R8, RZ, RZ, 0x0 ;  /* 0x00000000ff089424 */ /* 0x000fc400078e00ff */
[----:B------:R-:W-:-:S04]  /*00e0*/  @!P1 IMAD.MOV.U32 R9, RZ, RZ, 0x63 ;  /* 0x00000063ff099424 */ /* 0x000fc800078e00ff */
[----:B------:R-:W2:Y:S01]  /*00f0*/  @!P1 LDC.64 R2, c[0x0][0x380] ;  /* 0x0000e000ff029b82 */ /* 0x000ea20000000a00 */
[----:B-1----:R-:W-:-:S04]  /*0100*/  @!P0 IMAD.WIDE.U32 R4, R0, 0x10, R4 ;  /* 0x0000001000048825 */ /* 0x002fc800078e0004 */
[----:B--2---:R-:W-:-:S05]  /*0110*/  @!P1 IMAD.WIDE R2, R7, 0x10, R2 ;  /* 0x0000001007029825 */ /* 0x004fca00078e0202 */
[----:B0-----:R0:W-:Y:S04]  /*0120*/  @!P1 STG.E.128 desc[UR4][R2.64+0x200], R8 ;  /* 0x0002000802009986 */ /* 0x0011e8000c101d04 */
[----:B------:R0:W-:Y:S01]  /*0130*/  @!P0 STG.E.128 desc[UR4][R4.64], RZ ;  /* 0x000000ff04008986 */ /* 0x0001e2000c101d04 */
[----:B------:R-:W-:Y:S05]  /*0140*/  @P2 EXIT ;  /* 0x000000000000294d */ /* 0x000fea0003800000 */
[----:B0-----:R-:W0:Y:S02]  /*0150*/  LDC.64 R2, c[0x0][0x390] ;  /* 0x0000e400ff027b82 */ /* 0x001e240000000a00 */
[----:B0-----:R-:W-:Y:S01]  /*0160*/  STG.E.64 desc[UR4][R2.64], RZ ;  /* 0x000000ff02007986 */ /* 0x001fe2000c101b04 */
[----:B------:R-:W-:Y:S05]  /*0170*/  EXIT ;  /* 0x000000000000794d */ /* 0x000fea0003800000 */
.L_x_809:
        /* <DEDUP_REMOVED lines=16> */
.L_x_964:


//--------------------- .text._ZN6thrust24THRUST_300001_SM_1000_NS8cuda_cub4core6detail13_kernel_agentINS1_15__reduce_by_key16ReduceByKeyAgentINS0_10device_ptrIiEES8_S8_S8_N4cuda3std3__48equal_toIiEENSB_4plusIiEEPiiEEJS8_S8_S8_S8_SG_N3cub18CUB_300001_SM_100024ReduceByKeyScanTileStateIiiLb1EEESD_SF_iiEEEvDpT0_ --------------------------
	.section	.text._ZN6thrust24THRUST_300001_SM_1000_NS8cuda_cub4core6detail13_kernel_agentINS1_15__reduce_by_key16ReduceByKeyAgentINS0_10device_ptrIiEES8_S8_S8_N4cuda3std3__48equal_toIiEENSB_4plusIiEEPiiEEJS8_S8_S8_S8_SG_N3cub18CUB_300001_SM_100024ReduceByKeyScanTileStateIiiLb1EEESD_SF_iiEEEvDpT0_,"ax",@progbits
	.align	128
        .global         _ZN6thrust24THRUST_300001_SM_1000_NS8cuda_cub4core6detail13_kernel_agentINS1_15__reduce_by_key16ReduceByKeyAgentINS0_10device_ptrIiEES8_S8_S8_N4cuda3std3__48equal_toIiEENSB_4plusIiEEPiiEEJS8_S8_S8_S8_SG_N3cub18CUB_300001_SM_100024ReduceByKeyScanTileStateIiiLb1EEESD_SF_iiEEEvDpT0_
        .type           _ZN6thrust24THRUST_300001_SM_1000_NS8cuda_cub4core6detail13_kernel_agentINS1_15__reduce_by_key16ReduceByKeyAgentINS0_10device_ptrIiEES8_S8_S8_N4cuda3std3__48equal_toIiEENSB_4plusIiEEPiiEEJS8_S8_S8_S8_SG_N3cub18CUB_300001_SM_100024ReduceByKeyScanTileStateIiiLb1EEESD_SF_iiEEEvDpT0_,@function
        .size           _ZN6thrust24THRUST_300001_SM_1000_NS8cuda_cub4core6detail13_kernel_agentINS1_15__reduce_by_key16ReduceByKeyAgentINS0_10device_ptrIiEES8_S8_S8_N4cuda3std3__48equal_toIiEENSB_4plusIiEEPiiEEJS8_S8_S8_S8_SG_N3cub18CUB_300001_SM_100024ReduceByKeyScanTileStateIiiLb1EEESD_SF_iiEEEvDpT0_,(.L_x_965 - _ZN6thrust24THRUST_300001_SM_1000_NS8cuda_cub4core6detail13_kernel_agentINS1_15__reduce_by_key16ReduceByKeyAgentINS0_10device_ptrIiEES8_S8_S8_N4cuda3std3__48equal_toIiEENSB_4plusIiEEPiiEEJS8_S8_S8_S8_SG_N3cub18CUB_300001_SM_100024ReduceByKeyScanTileStateIiiLb1EEESD_SF_iiEEEvDpT0_)
        .other          _ZN6thrust24THRUST_300001_SM_1000_NS8cuda_cub4core6detail13_kernel_agentINS1_15__reduce_by_key16ReduceByKeyAgentINS0_10device_ptrIiEES8_S8_S8_N4cuda3std3__48equal_toIiEENSB_4plusIiEEPiiEEJS8_S8_S8_S8_SG_N3cub18CUB_300001_SM_100024ReduceByKeyScanTileStateIiiLb1EEESD_SF_iiEEEvDpT0_,@"STO_CUDA_ENTRY STV_DEFAULT"
_ZN6thrust24THRUST_300001_SM_1000_NS8cuda_cub4core6detail13_kernel_agentINS1_15__reduce_by_key16ReduceByKeyAgentINS0_10device_ptrIiEES8_S8_S8_N4cuda3std3__48equal_toIiEENSB_4plusIiEEPiiEEJS8_S8_S8_S8_SG_N3cub18CUB_300001_SM_100024ReduceByKeyScanTileStateIiiLb1EEESD_SF_iiEEEvDpT0_:
.text._ZN6thrust24THRUST_300001_SM_1000_NS8cuda_cub4core6detail13_kernel_agentINS1_15__reduce_by_key16ReduceByKeyAgentINS0_10device_ptrIiEES8_S8_S8_N4cuda3std3__48equal_toIiEENSB_4plusIiEEPiiEEJS8_S8_S8_S8_SG_N3cub18CUB_300001_SM_100024ReduceByKeyScanTileStateIiiLb1EEESD_SF_iiEEEvDpT0_:
[----:B------:R-:W-:Y:S01]  /*0000*/  LDC R1, c[0x0][0x37c] ;  /* 0x0000df00ff017b82 */ /* 0x000fe20000000800 */
[----:B------:R-:W0:Y:S01]  /*0010*/  S2R R39, SR_CTAID.X ;  /* 0x0000000000277919 */ /* 0x000e220000002500 */
[----:B------:R-:W1:Y:S01]  /*0020*/  LDCU UR4, c[0x0][0x3b4] ;  /* 0x00007680ff0477ac */ /* 0x000e620008000800 */
[----:B------:R-:W2:Y:S01]  /*0030*/  LDCU.64 UR12, c[0x0][0x358] ;  /* 0x00006b00ff0c77ac */ /* 0x000ea20008000a00 */
[----:B0-----:R-:W-:-:S05]  /*0040*/  IMAD R4, R39, 0x900, RZ ;  /* 0x0000090027047824 */ /* 0x001fca00078e02ff */
[----:B-1----:R-:W-:-:S04]  /*0050*/  IADD3 R38, PT, PT, -R4, UR4, RZ ;  /* 0x0000000404267c10 */ /* 0x002fc8000fffe1ff */
[----:B------:R-:W-:-:S13]  /*0060*/  ISETP.GE.AND P0, PT, R38, 0x901, PT ;  /* 0x000009012600780c */ /* 0x000fda0003f06270 */
[----:B--2---:R-:W-:Y:S05]  /*0070*/  @!P0 BRA `(.L_x_810) ;  /* 0x0000005000a08947 */ /* 0x004fea0003800000 */
[----:B------:R-:W-:-:S13]  /*0080*/  ISETP.NE.AND P0, PT, R39, RZ, PT ;  /* 0x000000ff2700720c */ /* 0x000fda0003f05270 */
[----:B------:R-:W-:Y:S05]  /*0090*/  @P0 BRA `(.L_x_811) ;  /* 0x00000020009c0947 */ /* 0x000fea0003800000 */
[----:B------:R-:W0:Y:S01]  /*00a0*/  S2R R16, SR_TID.X ;  /* 0x0000000000107919 */ /* 0x000e220000002100 */
[----:B------:R-:W1:Y:S08]  /*00b0*/  LDC.64 R2, c[0x0][0x380] ;  /* 0x0000e000ff027b82 */ /* 0x000e700000000a00 */
[----:B------:R-:W2:Y:S01]  /*00c0*/  LDC.64 R6, c[0x0][0x388] ;  /* 0x0000e200ff067b82 */ /* 0x000ea20000000a00 */
[----:B0-----:R-:W-:-:S02]  /*00d0*/  LOP3.LUT R5, R16, 0x1f, RZ, 0xc0, !PT ;  /* 0x0000001f10057812 */ /* 0x001fc400078ec0ff */
[----:B------:R-:W-:-:S03]  /*00e0*/  LOP3.LUT R0, R16, 0x3e0, RZ, 0xc0, !PT ;  /* 0x000003e010007812 */ /* 0x000fc600078ec0ff */
[----:B------:R-:W-:-:S04]  /*00f0*/  IMAD.IADD R5, R4, 0x1, R5 ;  /* 0x0000000104057824 */ /* 0x000fc800078e0205 */
[----:B------:R-:W-:-:S04]  /*0100*/  IMAD R5, R0, 0x9, R5 ;  /* 0x0000000900057824 */ /* 0x000fc800078e0205 */
[----:B-1----:R-:W-:-:S05]  /*0110*/  IMAD.WIDE.U32 R2, R5, 0x4, R2 ;  /* 0x0000000405027825 */ /* 0x002fca00078e0002 */
[----:B------:R-:W3:Y:S04]  /*0120*/  LDG.E.CONSTANT R0, desc[UR12][R2.64] ;  /* 0x0000000c02007981 */ /* 0x000ee8000c1e9900 */
[----:B------:R-:W4:Y:S04]  /*0130*/  LDG.E.CONSTANT R4, desc[UR12][R2.64+0x80] ;  /* 0x0000800c02047981 */ /* 0x000f28000c1e9900 */
[----:B------:R-:W5:Y:S04]  /*0140*/  LDG.E.CONSTANT R9, desc[UR12][R2.64+0x100] ;  /* 0x0001000c02097981 */ /* 0x000f68000c1e9900 */
[----:B------:R-:W5:Y:S04]  /*0150*/  LDG.E.CONSTANT R10, desc[UR12][R2.64+0x180] ;  /* 0x0001800c020a7981 */ /* 0x000f68000c1e9900 */
[----:B------:R-:W5:Y:S04]  /*0160*/  LDG.E.CONSTANT R11, desc[UR12][R2.64+0x200] ;  /* 0x0002000c020b7981 */ /* 0x000f68000c1e9900 */
[----:B------:R-:W5:Y:S04]  /*0170*/  LDG.E.CONSTANT R12, desc[UR12][R2.64+0x280] ;  /* 0x0002800c020c7981 */ /* 0x000f68000c1e9900 */
[----:B------:R-:W5:Y:S04]  /*0180*/  LDG.E.CONSTANT R13, desc[UR12][R2.64+0x300] ;  /* 0x0003000c020d7981 */ /* 0x000f68000c1e9900 */
[----:B------:R-:W5:Y:S04]  /*0190*/  LDG.E.CONSTANT R14, desc[UR12][R2.64+0x380] ;  /* 0x0003800c020e7981 */ /* 0x000f68000c1e9900 */
[----:B------:R0:W5:Y:S01]  /*01a0*/  LDG.E.CONSTANT R15, desc[UR12][R2.64+0x400] ;  /* 0x0004000c020f7981 */ /* 0x000162000c1e9900 */
[----:B--2---:R-:W-:-:S05]  /*01b0*/  IMAD.WIDE.U32 R6, R5, 0x4, R6 ;  /* 0x0000000405067825 */ /* 0x004fca00078e0006 */
[----:B------:R-:W2:Y:S04]  /*01c0*/  LDG.E.CONSTANT R19, desc[UR12][R6.64] ;  /* 0x0000000c06137981 */ /* 0x000ea8000c1e9900 */
[----:B------:R-:W2:Y:S04]  /*01d0*/  LDG.E.CONSTANT R21, desc[UR12][R6.64+0x80] ;  /* 0x0000800c06157981 */ /* 0x000ea8000c1e9900 */
[----:B------:R-:W2:Y:S04]  /*01e0*/  LDG.E.CONSTANT R23, desc[UR12][R6.64+0x100] ;  /* 0x0001000c06177981 */ /* 0x000ea8000c1e9900 */
[----:B------:R-:W2:Y:S04]  /*01f0*/  LDG.E.CONSTANT R25, desc[UR12][R6.64+0x180] ;  /* 0x0001800c06197981 */ /* 0x000ea8000c1e9900 */
[----:B------:R-:W2:Y:S04]  /*0200*/  LDG.E.CONSTANT R27, desc[UR12][R6.64+0x200] ;  /* 0x0002000c061b7981 */ /* 0x000ea8000c1e9900 */
[----:B------:R-:W2:Y:S04]  /*0210*/  LDG.E.CONSTANT R33, desc[UR12][R6.64+0x280] ;  /* 0x0002800c06217981 */ /* 0x000ea8000c1e9900 */
[----:B------:R-:W2:Y:S04]  /*0220*/  LDG.E.CONSTANT R35, desc[UR12][R6.64+0x300] ;  /* 0x0003000c06237981 */ /* 0x000ea8000c1e9900 */
[----:B------:R-:W2:Y:S04]  /*0230*/  LDG.E.CONSTANT R37, desc[UR12][R6.64+0x380] ;  /* 0x0003800c06257981 */ /* 0x000ea8000c1e9900 */
[----:B------:R1:W2:Y:S01]  /*0240*/  LDG.E.CONSTANT R39, desc[UR12][R6.64+0x400] ;  /* 0x0004000c06277981 */ /* 0x0002a2000c1e9900 */
[----:B------:R-:W0:Y:S01]  /*0250*/  S2UR UR5, SR_CgaCtaId ;  /* 0x00000000000579c3 */ /* 0x000e220000008800 */
[----:B------:R-:W-:Y:S01]  /*0260*/  SHF.R.U32.HI R8, RZ, 0x5, R16 ;  /* 0x00000005ff087819 */ /* 0x000fe20000011610 */
[----:B------:R-:W-:Y:S01]  /*0270*/  UMOV UR4, 0x400 ;  /* 0x0000040000047882 */ /* 0x000fe20000000000 */
[----:B------:R-:W1:Y:S01]  /*0280*/  S2R R5, SR_LANEID ;  /* 0x0000000000057919 */ /* 0x000e620000000000 */
[----:B------:R-:W-:Y:S01]  /*0290*/  ISETP.NE.AND P1, PT, R16, RZ, PT ;  /* 0x000000ff1000720c */ /* 0x000fe20003f25270 */
[----:B0-----:R-:W-:Y:S01]  /*02a0*/  ULEA UR4, UR5, UR4, 0x18 ;  /* 0x0000000405047291 */ /* 0x001fe2000f8ec0ff */
[----:B-1----:R-:W-:-:S05]  /*02b0*/  IMAD R2, R8, 0x120, R5 ;  /* 0x0000012008027824 */ /* 0x002fca00078e0205 */
[----:B------:R-:W-:-:S05]  /*02c0*/  LEA R2, R2, UR4, 0x2 ;  /* 0x0000000402027c11 */ /* 0x000fca000f8e10ff */
[----:B------:R-:W-:Y:S01]  /*02d0*/  IMAD R17, R5, 0x20, R2 ;  /* 0x0000002005117824 */ /* 0x000fe200078e0202 */
[----:B---3--:R0:W-:Y:S04]  /*02e0*/  STS [R2], R0 ;  /* 0x0000000002007388 */ /* 0x0081e80000000800 */
[----:B----4-:R-:W-:Y:S04]  /*02f0*/  STS [R2+0x80], R4 ;  /* 0x0000800402007388 */ /* 0x010fe80000000800 */
[----:B-----5:R-:W-:Y:S01]  /*0300*/  STS [R2+0x100], R9 ;  /* 0x0001000902007388 */ /* 0x020fe20000000800 */
[----:B0-----:R-:W-:-:S03]  /*0310*/  IMAD.MOV.U32 R0, RZ, RZ, RZ ;  /* 0x000000ffff007224 */ /* 0x001fc600078e00ff */
[----:B------:R0:W-:Y:S04]  /*0320*/  STS [R2+0x180], R10 ;  /* 0x0001800a02007388 */ /* 0x0001e80000000800 */
[----:B------:R-:W-:Y:S04]  /*0330*/  STS [R2+0x200], R11 ;  /* 0x0002000b02007388 */ /* 0x000fe80000000800 */
[----:B------:R-:W-:Y:S01]  /*0340*/  STS [R2+0x280], R12 ;  /* 0x0002800c02007388 */ /* 0x000fe20000000800 */
[----:B0-----:R-:W-:-:S03]  /*0350*/  LEA R10, R16, UR4, 0x2 ;  /* 0x00000004100a7c11 */ /* 0x001fc6000f8e10ff */
        /* <DEDUP_REMOVED lines=8> */
[----:B------:R-:W3:Y:S04]  /*03e0*/  LDS R30, [R17+0xc] ;  /* 0x00000c00111e7984 */ /* 0x000ee80000000800 */
[----:B------:R-:W-:Y:S04]  /*03f0*/  LDS R32, [R17+0x10] ;  /* 0x0000100011207984 */ /* 0x000fe80000000800 */
[----:B------:R-:W-:Y:S04]  /*0400*/  LDS R34, [R17+0x14] ;  /* 0x0000140011227984 */ /* 0x000fe80000000800 */
[----:B------:R-:W4:Y:S04]  /*0410*/  LDS R36, [R17+0x18] ;  /* 0x0000180011247984 */ /* 0x000f280000000800 */
[----:B------:R-:W5:Y:S01]  /*0420*/  LDS R38, [R17+0x1c] ;  /* 0x00001c0011267984 */ /* 0x000f620000000800 */
[----:B------:R-:W-:Y:S01]  /*0430*/  BAR.SYNC.DEFER_BLOCKING 0x0 ;  /* 0x0000000000007b1d */ /* 0x000fe20000010000 */
[----:B0-----:R-:W-:-:S02]  /*0440*/  ISETP.NE.AND P3, PT, R4, R6, PT ;  /* 0x000000060400720c */ /* 0x001fc40003f65270 */
[----:B-1----:R-:W-:Y:S02]  /*0450*/  ISETP.NE.AND P2, PT, R6, R28, PT ;  /* 0x0000001c0600720c */ /* 0x002fe40003f45270 */
[----:B---3--:R-:W-:Y:S01]  /*0460*/  ISETP.NE.AND P6, PT, R28, R30, PT ;  /* 0x0000001e1c00720c */ /* 0x008fe20003fc5270 */
[----:B--2---:R-:W-:Y:S03]  /*0470*/  STS [R2], R19 ;  /* 0x0000001302007388 */ /* 0x004fe60000000800 */
[----:B------:R-:W-:Y:S01]  /*0480*/  P2R R45, PR, RZ, 0x40 ;  /* 0x00000040ff2d7803 */ /* 0x000fe20000000000 */
[----:B------:R-:W-:Y:S04]  /*0490*/  STS [R2+0x80], R21 ;  /* 0x0000801502007388 */ /* 0x000fe80000000800 */
[----:B------:R-:W-:Y:S01]  /*04a0*/  STS [R2+0x100], R23 ;  /* 0x0001001702007388 */ /* 0x000fe20000000800 */
[----:B----4-:R-:W-:-:S03]  /*04b0*/  ISETP.NE.AND P5, PT, R34, R36, PT ;  /* 0x000000242200720c */ /* 0x010fc60003fa5270 */
[----:B------:R-:W-:Y:S01]  /*04c0*/  STS [R2+0x180], R25 ;  /* 0x0001801902007388 */ /* 0x000fe20000000800 */
[----:B-----5:R-:W-:-:S03]  /*04d0*/  ISETP.NE.AND P4, PT, R36, R38, PT ;  /* 0x000000262400720c */ /* 0x020fc60003f85270 */
[----:B------:R-:W-:Y:S04]  /*04e0*/  STS [R2+0x200], R27 ;  /* 0x0002001b02007388 */ /* 0x000fe80000000800 */
[----:B------:R-:W-:Y:S04]  /*04f0*/  STS [R2+0x280], R33 ;  /* 0x0002802102007388 */ /* 0x000fe80000000800 */
[----:B------:R-:W-:Y:S04]  /*0500*/  STS [R2+0x300], R35 ;  /* 0x0003002302007388 */ /* 0x000fe80000000800 */
[----:B------:R-:W-:Y:S04]  /*0510*/  STS [R2+0x380], R37 ;  /* 0x0003802502007388 */ /* 0x000fe80000000800 */
[----:B------:R-:W-:Y:S01]  /*0520*/  STS [R2+0x400], R39 ;  /* 0x0004002702007388 */ /* 0x000fe20000000800 */
[----:B------:R-:W-:-:S03]  /*0530*/  NOP ;  /* 0x0000000000007918 */ /* 0x000fc60000000000 */
[----:B------:R-:W0:Y:S04]  /*0540*/  LDS R47, [R17] ;  /* 0x00000000112f7984 */ /* 0x000e280000000800 */
[----:B------:R-:W1:Y:S04]  /*0550*/  LDS R7, [R17+0x4] ;  /* 0x0000040011077984 */ /* 0x000e680000000800 */
[----:B------:R-:W2:Y:S04]  /*0560*/  LDS R29, [R17+0x8] ;  /* 0x00000800111d7984 */ /* 0x000ea80000000800 */
[----:B------:R-:W3:Y:S04]  /*0570*/  LDS R31, [R17+0xc] ;  /* 0x00000c00111f7984 */ /* 0x000ee80000000800 */
[----:B------:R-:W-:Y:S04]  /*0580*/  LDS R33, [R17+0x10] ;  /* 0x0000100011217984 */ /* 0x000fe80000000800 */
[----:B------:R-:W-:Y:S04]  /*0590*/  LDS R35, [R17+0x14] ;  /* 0x0000140011237984 */ /* 0x000fe80000000800 */
[----:B------:R-:W-:Y:S04]  /*05a0*/  LDS R37, [R17+0x18] ;  /* 0x0000180011257984 */ /* 0x000fe80000000800 */
[----:B------:R-:W-:Y:S04]  /*05b0*/  LDS R44, [R17+0x1c] ;  /* 0x00001c00112c7984 */ /* 0x000fe80000000800 */
[----:B------:R-:W-:Y:S01]  /*05c0*/  LDS R9, [R17+0x20] ;  /* 0x0000200011097984 */ /* 0x000fe20000000800 */
[----:B------:R-:W-:Y:S01]  /*05d0*/  BAR.SYNC.DEFER_BLOCKING 0x0 ;  /* 0x0000000000007b1d */ /* 0x000fe20000010000 */
[----:B0-----:R-:W-:-:S05]  /*05e0*/  SEL R2, R47, RZ, !P3 ;  /* 0x000000ff2f027207 */ /* 0x001fca0005800000 */
[----:B-1----:R-:W-:-:S05]  /*05f0*/  IMAD.IADD R12, R7, 0x1, R2 ;  /* 0x00000001070c7824 */ /* 0x002fca00078e0202 */
[----:B------:R-:W-:-:S05]  /*0600*/  SEL R12, R12, RZ, !P2 ;  /* 0x000000ff0c0c7207 */ /* 0x000fca0005000000 */
[----:B--2---:R-:W-:Y:S01]  /*0610*/  IMAD.IADD R12, R29, 0x1, R12 ;  /* 0x000000011d0c7824 */ /* 0x004fe200078e020c */
[----:B------:R-:W-:Y:S04]  /*0620*/  STS [R10+0x47c], R3 ;  /* 0x00047c030a007388 */ /* 0x000fe80000000800 */
[----:B------:R-:W-:Y:S01]  /*0630*/  SEL R12, R12, RZ, !P6 ;  /* 0x000000ff0c0c7207 */ /* 0x000fe20007000000 */
[----:B------:R-:W-:Y:S04]  /*0640*/  BAR.SYNC.DEFER_BLOCKING 0x0 ;  /* 0x0000000000007b1d */ /* 0x000fe80000010000 */
[----:B---3--:R-:W-:-:S02]  /*0650*/  IMAD.IADD R12, R31, 0x1, R12 ;  /* 0x000000011f0c7824 */ /* 0x008fc400078e020c */
[----:B------:R-:W0:Y:S02]  /*0660*/  @P1 LDS R40, [R10+0x478] ;  /* 0x000478000a281984 */ /* 0x000e240000000800 */
[----:B0-----:R-:W-:-:S04]  /*0670*/  @P1 ISETP.NE.AND P0, PT, R40, R4, PT ;  /* 0x000000042800120c */ /* 0x001fc80003f05270 */
[----:B------:R-:W-:Y:S02]  /*0680*/  @P1 SEL R0, RZ, 0x1, !P0 ;  /* 0x00000001ff001807 */ /* 0x000fe40004000000 */
[----:B------:R-:W-:Y:S02]  /*0690*/  ISETP.NE.AND P1, PT, R32, R34, PT ;  /* 0x000000222000720c */ /* 0x000fe40003f25270 */
[----:B------:R-:W-:Y:S01]  /*06a0*/  ISETP.NE.AND P0, PT, R38, R3, PT ;  /* 0x000000032600720c */ /* 0x000fe20003f05270 */
[----:B------:R-:W-:Y:S01]  /*06b0*/  VIADD R11, R0, 0x1 ;  /* 0x00000001000b7836 */ /* 0x000fe20000000000 */
[----:B------:R-:W-:Y:S01]  /*06c0*/  P2R R46, PR, RZ, 0x2 ;  /* 0x00000002ff2e7803 */ /* 0x000fe20000000000 */
[----:B------:R-:W-:-:S04]  /*06d0*/  @!P3 IMAD.MOV R11, RZ, RZ, R0 ;  /* 0x000000ffff0bb224 */ /* 0x000fc800078e0200 */
[----:B------:R-:W-:Y:S02]  /*06e0*/  VIADD R2, R11, 0x1 ;  /* 0x000000010b027836 */ /* 0x000fe40000000000 */
[----:B------:R-:W-:Y:S01]  /*06f0*/  @!P2 IMAD.MOV R2, RZ, RZ, R11 ;  /* 0x000000ffff02a224 */ /* 0x000fe200078e020b */
[----:B------:R-:W-:-:S03]  /*0700*/  ISETP.NE.AND P2, PT, R30, R32, PT ;  /* 0x000000201e00720c */ /* 0x000fc60003f45270 */
[----:B------:R-:W-:Y:S01]  /*0710*/  VIADD R39, R2, 0x1 ;  /* 0x0000000102277836 */ /* 0x000fe20000000000 */
[----:B------:R-:W-:Y:S01]  /*0720*/  SEL R12, R12, RZ, !P2 ;  /* 0x000000ff0c0c7207 */ /* 0x000fe20005000000 */
[----:B------:R-:W-:Y:S01]  /*0730*/  @!P6 IMAD.MOV R39, RZ, RZ, R2 ;  /* 0x000000ffff27e224 */ /* 0x000fe200078e0202 */
[----:B------:R-:W-:-:S03]  /*0740*/  P2R R26, PR, RZ, 0x4 ;  /* 0x00000004ff1a7803 */ /* 0x000fc60000000000 */
[----:B------:R-:W-:Y:S02]  /*0750*/  IMAD.IADD R12, R33, 0x1, R12 ;  /* 0x00000001210c7824 */ /* 0x000fe400078e020c */
[----:B------:R-:W-:Y:S02]  /*0760*/  VIADD R10, R39, 0x1 ;  /* 0x00000001270a7836 */ /* 0x000fe40000000000 */
[----:B------:R-:W-:Y:S01]  /*0770*/  @!P2 IMAD.MOV R10, RZ, RZ, R39 ;  /* 0x000000ffff0aa224 */ /* 0x000fe200078e0227 */
[----:B------:R-:W-:-:S03]  /*0780*/  SEL R12, R12, RZ, !P1 ;  /* 0x000000ff0c0c7207 */ /* 0x000fc60004800000 */
[----:B------:R-:W-:Y:S02]  /*0790*/  VIADD R11, R10, 0x1 ;  /* 0x000000010a0b7836 */ /* 0x000fe40000000000 */
[----:B------:R-:W-:Y:S02]  /*07a0*/  IMAD.IADD R12, R35, 0x1, R12 ;  /* 0x00000001230c7824 */ /* 0x000fe400078e020c */
[----:B------:R-:W-:Y:S01]  /*07b0*/  @!P1 IMAD.MOV R11, RZ, RZ, R10 ;  /* 0x000000ffff0b9224 */ /* 0x000fe200078e020a */
[----:B------:R-:W-:Y:S02]  /*07c0*/  ISETP.NE.AND P1, PT, R6, R28, PT ;  /* 0x0000001c0600720c */ /* 0x000fe40003f25270 */
[----:B------:R-:W-:Y:S01]  /*07d0*/  SEL R12, R12, RZ, !P5 ;  /* 0x000000ff0c0c7207 */ /* 0x000fe20006800000 */
[----:B------:R-:W-:Y:S02]  /*07e0*/  VIADD R42, R11, 0x1 ;  /* 0x000000010b2a7836 */ /* 0x000fe40000000000 */
[----:B------:R-:W-:-:S02]  /*07f0*/  @!P5 IMAD.MOV R42, RZ, RZ, R11 ;  /* 0x000000ffff2ad224 */ /* 0x000fc400078e020b */
[----:B------:R-:W-:Y:S02]  /*0800*/  IMAD.IADD R12, R37, 0x1, R12 ;  /* 0x00000001250c7824 */ /* 0x000fe400078e020c */
[----:B------:R-:W-:Y:S02]  /*0810*/  VIADD R43, R42, 0x1 ;  /* 0x000000012a2b7836 */ /* 0x000fe40000000000 */
[----:B------:R-:W-:Y:S01]  /*0820*/  @!P4 IMAD.MOV R43, RZ, RZ, R42 ;  /* 0x000000ffff2bc224 */ /* 0x000fe200078e022a */
[----:B------:R-:W-:-:S03]  /*0830*/  SEL R11, R12, RZ, !P4 ;  /* 0x000000ff0c0b7207 */ /* 0x000fc60006000000 */
[----:B------:R-:W-:Y:S02]  /*0840*/  VIADD R10, R43, 0x1 ;  /* 0x000000012b0a7836 */ /* 0x000fe40000000000 */
[----:B------:R-:W-:Y:S02]  /*0850*/  IMAD.IADD R11, R44, 0x1, R11 ;  /* 0x000000012c0b7824 */ /* 0x000fe400078e020b */
[----:B------:R-:W-:-:S03]  /*0860*/  @!P0 IMAD.MOV R10, RZ, RZ, R43 ;  /* 0x000000ffff0a8224 */ /* 0x000fc600078e022b */
[----:B------:R-:W-:Y:S02]  /*0870*/  SEL R12, R11, RZ, !P0 ;  /* 0x000000ff0b0c7207 */ /* 0x000fe40004000000 */
[----:B------:R-:W-:-:S03]  /*0880*/  ISETP.NE.AND P0, PT, R10, RZ, PT ;  /* 0x000000ff0a00720c */ /* 0x000fc60003f05270 */
[----:B------:R-:W-:-:S05]  /*0890*/  IMAD.IADD R9, R9, 0x1, R12 ;  /* 0x0000000109097824 */ /* 0x000fca00078e020c */
[----:B------:R-:W0:Y:S02]  /*08a0*/  SHFL.UP PT, R11, R9, 0x1, RZ ;  /* 0x04200000090b7989 */ /* 0x000e2400000e00ff */
[----:B0-----:R-:W-:Y:S02]  /*08b0*/  SEL R12, R11, RZ, !P0 ;  /* 0x000000ff0b0c7207 */ /* 0x001fe40004000000 */
[----:B------:R-:W0:Y:S01]  /*08c0*/  SHFL.UP PT, R11, R10, 0x1, RZ ;  /* 0x042000000a0b7989 */ /* 0x000e2200000e00ff */
[----:B------:R-:W-:-:S04]  /*08d0*/  ISETP.GE.AND P0, PT, R5, 0x1, PT ;  /* 0x000000010500780c */ /* 0x000fc80003f06270 */
[----:B------:R-:W-:-:S05]  /*08e0*/  SEL R12, R12, RZ, P0 ;  /* 0x000000ff0c0c7207 */ /* 0x000fca0000000000 */
[----:B------:R-:W-:-:S05]  /*08f0*/  IMAD.IADD R12, R9, 0x1, R12 ;  /* 0x00000001090c7824 */ /* 0x000fca00078e020c */
[----:B------:R-:W1:Y:S01]  /*0900*/  SHFL.UP PT, R13, R12, 0x2, RZ ;  /* 0x044000000c0d7989 */ /* 0x000e6200000e00ff */
[----:B0-----:R-:W-:-:S05]  /*0910*/  SEL R11, R11, RZ, P0 ;  /* 0x000000ff0b0b7207 */ /* 0x001fca0000000000 */
[----:B------:R-:W-:-:S05]  /*0920*/  IMAD.IADD R11, R11, 0x1, R10 ;  /* 0x000000010b0b7824 */ /* 0x000fca00078e020a */
[----:B------:R-:W0:Y:S01]  /*0930*/  SHFL.UP PT, R9, R11, 0x2, RZ ;  /* 0x044000000b097989 */ /* 0x000e2200000e00ff */
[----:B------:R-:W-:-:S04]  /*0940*/  ISETP.NE.AND P0, PT, R11, RZ, PT ;  /* 0x000000ff0b00720c */ /* 0x000fc80003f05270 */
[----:B-1----:R-:W-:Y:S02]  /*0950*/  SEL R13, R13, RZ, !P0 ;  /* 0x000000ff0d0d7207 */ /* 0x002fe40004000000 */
[----:B------:R-:W-:-:S04]  /*0960*/  ISETP.GE.AND P0, PT, R5, 0x2, PT ;  /* 0x000000020500780c */ /* 0x000fc80003f06270 */
[----:B------:R-:W-:-:S05]  /*0970*/  SEL R13, R13, RZ, P0 ;  /* 0x000000ff0d0d7207 */ /* 0x000fca0000000000 */
[----:B------:R-:W-:Y:S01]  /*0980*/  IMAD.IADD R13, R12, 0x1, R13 ;  /* 0x000000010c0d7824 */ /* 0x000fe200078e020d */
[----:B0-----:R-:W-:-:S04]  /*0990*/  SEL R10, R9, RZ, P0 ;  /* 0x000000ff090a7207 */ /* 0x001fc80000000000 */
[----:B------:R-:W0:Y:S01]  /*09a0*/  SHFL.UP PT, R9, R13, 0x4, RZ ;  /* 0x048000000d097989 */ /* 0x000e2200000e00ff */
[----:B------:R-:W-:-:S05]  /*09b0*/  IMAD.IADD R10, R11, 0x1, R10 ;  /* 0x000000010b0a7824 */ /* 0x000fca00078e020a */
[----:B------:R-:W-:-:S04]  /*09c0*/  ISETP.NE.AND P0, PT, R10, RZ, PT ;  /* 0x000000ff0a00720c */ /* 0x000fc80003f05270 */
        /* <DEDUP_REMOVED lines=8> */
[----:B------:R-:W-:-:S04]  /*0a50*/  ISETP.NE.AND P0, PT, R9, RZ, PT ;  /* 0x000000ff0900720c */ /* 0x000fc80003f05270 */
[----:B-1----:R-:W-:Y:S02]  /*0a60*/  SEL R13, R11, RZ, !P0 ;  /* 0x000000ff0b0d7207 */ /* 0x002fe40004000000 */
[----:B------:R-:W0:Y:S01]  /*0a70*/  SHFL.UP PT, R11, R9, 0x8, RZ ;  /* 0x05000000090b7989 */ /* 0x000e2200000e00ff */
[----:B------:R-:W-:-:S04]  /*0a80*/  ISETP.GE.AND P0, PT, R5, 0x8, PT ;  /* 0x000000080500780c */ /* 0x000fc80003f06270 */
[----:B------:R-:W-:-:S05]  /*0a90*/  SEL R13, R13, RZ, P0 ;  /* 0x000000ff0d0d7207 */ /* 0x000fca0000000000 */
[----:B------:R-:W-:Y:S01]  /*0aa0*/  IMAD.IADD R13, R12, 0x1, R13 ;  /* 0x000000010c0d7824 */ /* 0x000fe200078e020d */
[----:B0-----:R-:W-:-:S04]  /*0ab0*/  SEL R10, R11, RZ, P0 ;  /* 0x000000ff0b0a7207 */ /* 0x001fc80000000000 */
[----:B------:R-:W0:Y:S01]  /*0ac0*/  SHFL.UP PT, R11, R13, 0x10, RZ ;  /* 0x060000000d0b7989 */ /* 0x000e2200000e00ff */
[----:B------:R-:W-:-:S05]  /*0ad0*/  IMAD.IADD R14, R9, 0x1, R10 ;  /* 0x00000001090e7824 */ /* 0x000fca00078e020a */
[----:B------:R-:W1:Y:S01]  /*0ae0*/  SHFL.UP PT, R10, R14, 0x10, RZ ;  /* 0x060000000e0a7989 */ /* 0x000e6200000e00ff */
[----:B------:R-:W-:-:S04]  /*0af0*/  ISETP.NE.AND P0, PT, R14, RZ, PT ;  /* 0x000000ff0e00720c */ /* 0x000fc80003f05270 */
[----:B0-----:R-:W-:Y:S02]  /*0b00*/  SEL R11, R11, RZ, !P0 ;  /* 0x000000ff0b0b7207 */ /* 0x001fe40004000000 */
[----:B------:R-:W-:-:S04]  /*0b10*/  ISETP.GE.AND P0, PT, R5, 0x10, PT ;  /* 0x000000100500780c */ /* 0x000fc80003f06270 */
[----:B-1----:R-:W-:Y:S02]  /*0b20*/  SEL R9, R10, RZ, P0 ;  /* 0x000000ff0a097207 */ /* 0x002fe40000000000 */
[----:B------:R-:W-:Y:S02]  /*0b30*/  SEL R10, R11, RZ, P0 ;  /* 0x000000ff0b0a7207 */ /* 0x000fe40000000000 */
[----:B------:R-:W-:Y:S01]  /*0b40*/  ISETP.NE.AND P0, PT, R5, 0x1f, PT ;  /* 0x0000001f0500780c */ /* 0x000fe20003f05270 */
[----:B------:R-:W-:Y:S02]  /*0b50*/  IMAD.IADD R24, R14, 0x1, R9 ;  /* 0x000000010e187824 */ /* 0x000fe400078e0209 */
[----:B------:R-:W-:-:S10]  /*0b60*/  IMAD.IADD R25, R13, 0x1, R10 ;  /* 0x000000010d197824 */ /* 0x000fd400078e020a */
[----:B------:R-:W-:-:S05]  /*0b70*/  @!P0 LEA R17, R8, UR4, 0x3 ;  /* 0x0000000408118c11 */ /* 0x000fca000f8e18ff */
[----:B------:R-:W-:Y:S01]  /*0b80*/  @!P0 STS.64 [R17], R24 ;  /* 0x0000001811008388 */ /* 0x000fe20000000a00 */
[----:B------:R-:W-:Y:S06]  /*0b90*/  BAR.SYNC.DEFER_BLOCKING 0x0 ;  /* 0x0000000000007b1d */ /* 0x000fec0000010000 */
[----:B------:R-:W-:Y:S04]  /*0ba0*/  SHFL.UP PT, R24, R24, 0x1, RZ ;  /* 0x0420000018187989 */ /* 0x000fe800000e00ff */
[----:B------:R-:W0:Y:S04]  /*0bb0*/  LDS.128 R8, [UR4] ;  /* 0x00000004ff087984 */ /* 0x000e280008000c00 */
[----:B------:R-:W1:Y:S01]  /*0bc0*/  LDS.128 R12, [UR4+0x10] ;  /* 0x00001004ff0c7984 */ /* 0x000e620008000c00 */
[----:B0-----:R-:W-:Y:S01]  /*0bd0*/  ISETP.NE.AND P0, PT, R10, RZ, PT ;  /* 0x000000ff0a00720c */ /* 0x001fe20003f05270 */
[----:B------:R-:W-:-:S03]  /*0be0*/  IMAD.IADD R17, R8, 0x1, R10 ;  /* 0x0000000108117824 */ /* 0x000fc600078e020a */
[----:B------:R-:W-:Y:S02]  /*0bf0*/  SEL R18, R9, RZ, !P0 ;  /* 0x000000ff09127207 */ /* 0x000fe40004000000 */
[----:B-1----:R-:W-:-:S03]  /*0c00*/  ISETP.NE.AND P0, PT, R12, RZ, PT ;  /* 0x000000ff0c00720c */ /* 0x002fc60003f05270 */
[----:B------:R-:W-:Y:S02]  /*0c10*/  IMAD.IADD R18, R11, 0x1, R18 ;  /* 0x000000010b127824 */ /* 0x000fe400078e0212 */
[----:B------:R-:W-:-:S03]  /*0c20*/  IMAD.MOV.U32 R11, RZ, RZ, R16 ;  /* 0x000000ffff0b7224 */ /* 0x000fc600078e0010 */
[----:B------:R-:W-:Y:S02]  /*0c30*/  SEL R20, R18, RZ, !P0 ;  /* 0x000000ff12147207 */ /* 0x000fe40004000000 */
[----:B------:R-:W-:-:S03]  /*0c40*/  SHF.R.U32.HI R27, RZ, 0x5, R11 ;  /* 0x00000005ff1b7819 */ /* 0x000fc6000001160b */
[----:B------:R-:W-:Y:S01]  /*0c50*/  IMAD.IADD R19, R13, 0x1, R20 ;  /* 0x000000010d137824 */ /* 0x000fe200078e0214 */
[----:B------:R-:W-:Y:S01]  /*0c60*/  ISETP.NE.AND P0, PT, R27, 0x2, PT ;  /* 0x000000021b00780c */ /* 0x000fe20003f05270 */
[----:B------:R-:W-:Y:S01]  /*0c70*/  IMAD.IADD R13, R17, 0x1, R12 ;  /* 0x00000001110d7824 */ /* 0x000fe200078e020c */
[----:B------:R-:W-:Y:S02]  /*0c80*/  ISETP.NE.AND P6, PT, R27, 0x6, PT ;  /* 0x000000061b00780c */ /* 0x000fe40003fc5270 */
[----:B------:R-:W-:Y:S02]  /*0c90*/  SEL R16, R17, R8, !P0 ;  /* 0x0000000811107207 */ /* 0x000fe40004000000 */
[----:B------:R-:W-:Y:S02]  /*0ca0*/  SEL R48, R18, R9, !P0 ;  /* 0x0000000912307207 */ /* 0x000fe40004000000 */
[C---:B------:R-:W-:Y:S02]  /*0cb0*/  ISETP.NE.AND P0, PT, R27.reuse, 0x3, PT ;  /* 0x000000031b00780c */ /* 0x040fe40003f05270 */
[----:B------:R-:W-:-:S02]  /*0cc0*/  ISETP.NE.AND P2, PT, R27, 0x7, PT ;  /* 0x000000071b00780c */ /* 0x000fc40003f45270 */
[----:B------:R-:W-:Y:S01]  /*0cd0*/  SEL R9, R13, R16, !P0 ;  /* 0x000000100d097207 */ /* 0x000fe20004000000 */
[C---:B------:R-:W-:Y:S01]  /*0ce0*/  IMAD.IADD R13, R14.reuse, 0x1, R13 ;  /* 0x000000010e0d7824 */ /* 0x040fe200078e020d */
[----:B------:R-:W-:Y:S02]  /*0cf0*/  SEL R48, R19, R48, !P0 ;  /* 0x0000003013307207 */ /* 0x000fe40004000000 */
[----:B------:R-:W-:-:S04]  /*0d00*/  ISETP.NE.AND P0, PT, R14, RZ, PT ;  /* 0x000000ff0e00720c */ /* 0x000fc80003f05270 */
[----:B------:R-:W-:Y:S02]  /*0d10*/  SEL R20, R19, RZ, !P0 ;  /* 0x000000ff13147207 */ /* 0x000fe40004000000 */
[----:B------:R-:W0:Y:S03]  /*0d20*/  LDS.128 R16, [UR4+0x20] ;  /* 0x00002004ff107984 */ /* 0x000e260008000c00 */
[----:B------:R-:W-:Y:S01]  /*0d30*/  IMAD.IADD R15, R15, 0x1, R20 ;  /* 0x000000010f0f7824 */ /* 0x000fe200078e0214 */
[----:B0-----:R-:W-:-:S04]  /*0d40*/  ISETP.NE.AND P0, PT, R16, RZ, PT ;  /* 0x000000ff1000720c */ /* 0x001fc80003f05270 */
[----:B------:R-:W-:Y:S02]  /*0d50*/  SEL R20, R15, RZ, !P0 ;  /* 0x000000ff0f147207 */ /* 0x000fe40004000000 */
[----:B------:R-:W-:-:S03]  /*0d60*/  ISETP.NE.AND P0, PT, R27, 0x4, PT ;  /* 0x000000041b00780c */ /* 0x000fc60003f05270 */
[----:B------:R-:W-:Y:S01]  /*0d70*/  IMAD.IADD R17, R17, 0x1, R20 ;  /* 0x0000000111117824 */ /* 0x000fe200078e0214 */
[----:B------:R-:W-:Y:S02]  /*0d80*/  SEL R48, R15, R48, !P0 ;  /* 0x000000300f307207 */ /* 0x000fe40004000000 */
[C---:B------:R-:W-:Y:S01]  /*0d90*/  SEL R22, R13.reuse, R9, !P0 ;  /* 0x000000090d167207 */ /* 0x040fe20004000000 */
[----:B------:R-:W-:Y:S01]  /*0da0*/  IMAD.IADD R13, R13, 0x1, R16 ;  /* 0x000000010d0d7824 */ /* 0x000fe200078e0210 */
[----:B------:R-:W-:-:S04]  /*0db0*/  ISETP.NE.AND P0, PT, R18, RZ, PT ;  /* 0x000000ff1200720c */ /* 0x000fc80003f05270 */
[----:B------:R-:W-:Y:S02]  /*0dc0*/  SEL R20, R17, RZ, !P0 ;  /* 0x000000ff11147207 */ /* 0x000fe40004000000 */
[----:B------:R-:W-:-:S03]  /*0dd0*/  ISETP.NE.AND P0, PT, R27, 0x5, PT ;  /* 0x000000051b00780c */ /* 0x000fc60003f05270 */
[----:B------:R-:W-:Y:S01]  /*0de0*/  IMAD.IADD R19, R19, 0x1, R20 ;  /* 0x0000000113137824 */ /* 0x000fe200078e0214 */
[----:B------:R-:W-:Y:S02]  /*0df0*/  SEL R9, R13, R22, !P0 ;  /* 0x000000160d097207 */ /* 0x000fe40004000000 */
[----:B------:R-:W0:Y:S01]  /*0e00*/  LDS.128 R20, [UR4+0x30] ;  /* 0x00003004ff147984 */ /* 0x000e220008000c00 */
[----:B------:R-:W-:-:S04]  /*0e10*/  SEL R48, R17, R48, !P0 ;  /* 0x0000003011307207 */ /* 0x000fc80004000000 */
[----:B------:R-:W-:Y:S02]  /*0e20*/  SEL R48, R19, R48, !P6 ;  /* 0x0000003013307207 */ /* 0x000fe40007000000 */
[----:B0-----:R-:W-:-:S04]  /*0e30*/  ISETP.NE.AND P0, PT, R20, RZ, PT ;  /* 0x000000ff1400720c */ /* 0x001fc80003f05270 */
[----:B------:R-:W-:Y:S02]  /*0e40*/  SEL R50, R19, RZ, !P0 ;  /* 0x000000ff13327207 */ /* 0x000fe40004000000 */
[----:B------:R-:W-:-:S03]  /*0e50*/  ISETP.GE.U32.AND P0, PT, R11, 0x20, PT ;  /* 0x000000200b00780c */ /* 0x000fc60003f06070 */
[----:B------:R-:W-:-:S05]  /*0e60*/  IMAD.IADD R21, R21, 0x1, R50 ;  /* 0x0000000115157824 */ /* 0x000fca00078e0232 */
[----:B------:R-:W-:Y:S02]  /*0e70*/  SEL R48, R21, R48, !P2 ;  /* 0x0000003015307207 */ /* 0x000fe40005000000 */
[----:B------:R-:W-:Y:S02]  /*0e80*/  ISETP.NE.AND P2, PT, R5, RZ, PT ;  /* 0x000000ff0500720c */ /* 0x000fe40003f45270 */
[----:B------:R-:W-:Y:S02]  /*0e90*/  SEL R41, R48, RZ, P0 ;  /* 0x000000ff30297207 */ /* 0x000fe40000000000 */
[----:B------:R-:W0:Y:S01]  /*0ea0*/  SHFL.UP PT, R48, R25, 0x1, RZ ;  /* 0x0420000019307989 */ /* 0x000e2200000e00ff */
[----:B------:R-:W-:-:S04]  /*0eb0*/  ISETP.NE.AND P0, PT, R24, RZ, PT ;  /* 0x000000ff1800720c */ /* 0x000fc80003f05270 */
[----:B------:R-:W-:Y:S02]  /*0ec0*/  SEL R15, R41, RZ, !P0 ;  /* 0x000000ff290f7207 */ /* 0x000fe40004000000 */
[----:B------:R-:W-:-:S03]  /*0ed0*/  ISETP.NE.AND P0, PT, R0, RZ, PT ;  /* 0x000000ff0000720c */ /* 0x000fc60003f05270 */
[----:B0-----:R-:W-:Y:S02]  /*0ee0*/  @P2 IMAD.IADD R41, R48, 0x1, R15 ;  /* 0x0000000130292824 */ /* 0x001fe400078e020f */
[----:B------:R-:W-:Y:S01]  /*0ef0*/  IMAD.IADD R15, R18, 0x1, R13 ;  /* 0x00000001120f7824 */ /* 0x000fe200078e020d */
[----:B------:R-:W-:Y:S02]  /*0f00*/  SEL R13, R24, RZ, P2 ;  /* 0x000000ff180d7207 */ /* 0x000fe40001000000 */
[----:B------:R-:W-:Y:S02]  /*0f10*/  SEL R48, R41, RZ, !P0 ;  /* 0x000000ff29307207 */ /* 0x000fe40004000000 */
[----:B------:R-:W-:Y:S02]  /*0f20*/  SEL R9, R15, R9, !P6 ;  /* 0x000000090f097207 */ /* 0x000fe40007000000 */
[----:B------:R-:W-:Y:S01]  /*0f30*/  ISETP.NE.AND P6, PT, R45, RZ, PT ;  /* 0x000000ff2d00720c */ /* 0x000fe20003fc5270 */
[----:B------:R-:W-:Y:S01]  /*0f40*/  IMAD.IADD R5, R47, 0x1, R48 ;  /* 0x000000012f057824 */ /* 0x000fe200078e0230 */
[----:B------:R-:W-:-:S04]  /*0f50*/  ISETP.NE.AND P2, PT, R26, RZ, PT ;  /* 0x000000ff1a00720c */ /* 0x000fc80003f45270 */
[----:B------:R-:W-:-:S05]  /*0f60*/  SEL R48, R5, RZ, !P3 ;  /* 0x000000ff05307207 */ /* 0x000fca0005800000 */
[----:B------:R-:W-:-:S05]  /*0f70*/  IMAD.IADD R7, R7, 0x1, R48 ;  /* 0x0000000107077824 */ /* 0x000fca00078e0230 */
[----:B------:R-:W-:Y:S02]  /*0f80*/  SEL R48, R7, RZ, !P1 ;  /* 0x000000ff07307207 */ /* 0x000fe40004800000 */
[----:B------:R-:W-:-:S03]  /*0f90*/  ISETP.NE.AND P1, PT, R46, RZ, PT ;  /* 0x000000ff2e00720c */ /* 0x000fc60003f25270 */
[----:B------:R-:W-:-:S05]  /*0fa0*/  IMAD.IADD R29, R29, 0x1, R48 ;  /* 0x000000011d1d7824 */ /* 0x000fca00078e0230 */
[----:B------:R-:W-:Y:S02]  /*0fb0*/  SEL R46, R29, RZ, !P6 ;  /* 0x000000ff1d2e7207 */ /* 0x000fe40007000000 */
[----:B------:R-:W-:-:S03]  /*0fc0*/  ISETP.NE.AND P6, PT, R27, 0x7, PT ;  /* 0x000000071b00780c */ /* 0x000fc60003fc5270 */
[----:B------:R-:W-:-:S05]  /*0fd0*/  IMAD.IADD R31, R31, 0x1, R46 ;  /* 0x000000011f1f7824 */ /* 0x000fca00078e022e */
[----:B------:R-:W-:-:S05]  /*0fe0*/  SEL R24, R31, RZ, !P2 ;  /* 0x000000ff1f187207 */ /* 0x000fca0005000000 */
[----:B------:R-:W-:Y:S02]  /*0ff0*/  IMAD.IADD R33, R33, 0x1, R24 ;  /* 0x0000000121217824 */ /* 0x000fe400078e0218 */
[----:B------:R-:W-:Y:S01]  /*1000*/  @!P6 IMAD.IADD R9, R15, 0x1, R20 ;  /* 0x000000010f09e824 */ /* 0x000fe200078e0214 */
[----:B------:R-:W-:Y:S02]  /*1010*/  IADD3 R15, PT, PT, R12, R10, R8 ;  /* 0x0000000a0c0f7210 */ /* 0x000fe40007ffe008 */
[----:B------:R-:W-:Y:S02]  /*1020*/  SEL R24, R33, RZ, !P1 ;  /* 0x000000ff21187207 */ /* 0x000fe40004800000 */
[----:B------:R-:W-:Y:S02]  /*1030*/  IADD3 R15, PT, PT, R16, R14, R15 ;  /* 0x0000000e100f7210 */ /* 0x000fe40007ffe00f */
[----:B------:R-:W-:Y:S01]  /*1040*/  ISETP.GE.U32.AND P6, PT, R11, 0x20, PT ;  /* 0x000000200b00780c */ /* 0x000fe20003fc6070 */
[----:B------:R-:W-:Y:S01]  /*1050*/  IMAD.IADD R35, R35, 0x1, R24 ;  /* 0x0000000123237824 */ /* 0x000fe200078e0218 */
[----:B------:R-:W-:-:S02]  /*1060*/  IADD3 R15, PT, PT, R20, R18, R15 ;  /* 0x00000012140f7210 */ /* 0x000fc40007ffe00f */
[----:B------:R-:W-:Y:S02]  /*1070*/  SEL R48, R9, RZ, P6 ;  /* 0x000000ff09307207 */ /* 0x000fe40003000000 */
[----:B------:R-:W-:Y:S02]  /*1080*/  SEL R26, R35, RZ, !P5 ;  /* 0x000000ff231a7207 */ /* 0x000fe40006800000 */
[----:B------:R-:W-:Y:S01]  /*1090*/  ISETP.NE.AND P5, PT, R22, RZ, PT ;  /* 0x000000ff1600720c */ /* 0x000fe20003fa5270 */
[----:B------:R-:W-:Y:S02]  /*10a0*/  IMAD.IADD R13, R48, 0x1, R13 ;  /* 0x00000001300d7824 */ /* 0x000fe400078e020d */
[----:B------:R-:W-:Y:S01]  /*10b0*/  IMAD.IADD R37, R37, 0x1, R26 ;  /* 0x0000000125257824 */ /* 0x000fe200078e021a */
[----:B------:R-:W-:Y:S01]  /*10c0*/  SEL R24, R21, RZ, !P5 ;  /* 0x000000ff15187207 */ /* 0x000fe20006800000 */
[----:B------:R-:W-:Y:S01]  /*10d0*/  IMAD.IADD R9, R39, 0x1, R13 ;  /* 0x0000000127097824 */ /* 0x000fe200078e020d */
[----:B------:R-:W-:Y:S01]  /*10e0*/  ISETP.NE.AND P5, PT, R11, RZ, PT ;  /* 0x000000ff0b00720c */ /* 0x000fe20003fa5270 */
[----:B------:R-:W-:-:S02]  /*10f0*/  IMAD.IADD R19, R13, 0x1, R0 ;  /* 0x000000010d137824 */ /* 0x000fc400078e0200 */
[----:B------:R-:W-:Y:S02]  /*1100*/  IMAD.IADD R25, R23, 0x1, R24 ;  /* 0x0000000117197824 */ /* 0x000fe400078e0218 */
[----:B------:R-:W-:Y:S01]  /*1110*/  IMAD.IADD R24, R22, 0x1, R15 ;  /* 0x0000000116187824 */ /* 0x000fe200078e020f */
[----:B------:R-:W-:Y:S01]  /*1120*/  SEL R15, R37, RZ, !P4 ;  /* 0x000000ff250f7207 */ /* 0x000fe20006000000 */
[--C-:B------:R-:W-:Y:S02]  /*1130*/  IMAD.IADD R2, R2, 0x1, R13.reuse ;  /* 0x0000000102027824 */ /* 0x100fe400078e020d */
[----:B------:R-:W-:Y:S02]  /*1140*/  IMAD.IADD R42, R42, 0x1, R13 ;  /* 0x000000012a2a7824 */ /* 0x000fe400078e020d */
[----:B------:R-:W-:Y:S02]  /*1150*/  IMAD.IADD R39, R44, 0x1, R15 ;  /* 0x000000012c277824 */ /* 0x000fe400078e020f */
[----:B------:R-:W0:Y:S01]  /*1160*/  @!P5 LDC.64 R46, c[0x0][0x3a8] ;  /* 0x0000ea00ff2edb82 */ /* 0x000e220000000a00 */
[----:B------:R-:W-:-:S02]  /*1170*/  @!P5 IMAD.MOV.U32 R26, RZ, RZ, 0x65 ;  /* 0x00000065ff1ad424 */ /* 0x000fc400078e00ff */
[----:B------:R-:W-:Y:S02]  /*1180*/  @!P5 IMAD.MOV.U32 R27, RZ, RZ, 0x0 ;  /* 0x00000000ff1bd424 */ /* 0x000fe400078e00ff */
[----:B------:R-:W-:Y:S02]  /*1190*/  VIADD R15, R9, 0x1 ;  /* 0x00000001090f7836 */ /* 0x000fe40000000000 */
[----:B------:R-:W-:Y:S01]  /*11a0*/  @!P2 IMAD.MOV R15, RZ, RZ, R9 ;  /* 0x000000ffff0fa224 */ /* 0x000fe200078e0209 */
[----:B------:R-:W-:Y:S01]  /*11b0*/  ISETP.GE.AND P2, PT, R24, 0x101, PT ;  /* 0x000001011800780c */ /* 0x000fe20003f46270 */
[----:B------:R-:W-:Y:S02]  /*11c0*/  VIADD R44, R0, 0x1 ;  /* 0x00000001002c7836 */ /* 0x000fe40000000000 */
[----:B------:R-:W-:Y:S02]  /*11d0*/  @!P3 IMAD.MOV R44, RZ, RZ, R0 ;  /* 0x000000ffff2cb224 */ /* 0x000fe400078e0200 */
[----:B------:R-:W-:-:S02]  /*11e0*/  VIADD R0, R15, 0x1 ;  /* 0x000000010f007836 */ /* 0x000fc40000000000 */
[----:B------:R-:W-:Y:S02]  /*11f0*/  IMAD.IADD R17, R13, 0x1, R44 ;  /* 0x000000010d117824 */ /* 0x000fe400078e022c */
[----:B------:R-:W-:Y:S02]  /*1200*/  IMAD.IADD R43, R43, 0x1, R13 ;  /* 0x000000012b2b7824 */ /* 0x000fe400078e020d */
[----:B------:R-:W-:Y:S01]  /*1210*/  @!P1 IMAD.MOV R0, RZ, RZ, R15 ;  /* 0x000000ffff009224 */ /* 0x000fe200078e020f */
[----:B0-----:R0:W-:Y:S01]  /*1220*/  @!P5 ST.E.128.STRONG.GPU desc[UR12][R46.64+0x200], R24 ;  /* 0x000200182e00d985 */ /* 0x0011e2000c10fd0c */
[----:B------:R-:W-:Y:S05]  /*1230*/  @!P2 BRA `(.L_x_812) ;  /* 0x0000000c0034a947 */ /* 0x000fea0003800000 */
        /* <DEDUP_REMOVED lines=19> */
[----:B------:R-:W-:-:S03]  /*1370*/  ISETP.GE.U32.AND P1, PT, R11, R24, PT ;  /* 0x000000180b00720c */ /* 0x000fc60003f26070 */
[----:B------:R1:W-:Y:S02]  /*1380*/  @P2 STS.64 [R2], R28 ;  /* 0x0000001c02002388 */ /* 0x0003e40000000a00 */
[----:B------:R-:W-:Y:S02]  /*1390*/  @P0 LEA R43, R43, UR4, 0x3 ;  /* 0x000000042b2b0c11 */ /* 0x000fe4000f8e18ff */
[----:B------:R1:W-:Y:S02]  /*13a0*/  @P6 STS.64 [R9], R30 ;  /* 0x0000001e09006388 */ /* 0x0003e40000000a00 */
[----:B------:R-:W-:Y:S02]  /*13b0*/  @P3 LEA R42, R42, UR4, 0x3 ;  /* 0x000000042a2a3c11 */ /* 0x000fe4000f8e18ff */
[----:B------:R1:W-:Y:S04]  /*13c0*/  @P5 STS.64 [R15], R32 ;  /* 0x000000200f005388 */ /* 0x0003e80000000a00 */
[----:B------:R1:W-:Y:S04]  /*13d0*/  @P4 STS.64 [R0], R34 ;  /* 0x0000002200004388 */ /* 0x0003e80000000a00 */
[----:B------:R1:W-:Y:S04]  /*13e0*/  @P3 STS.64 [R42], R36 ;  /* 0x000000242a003388 */ /* 0x0003e80000000a00 */
[----:B------:R1:W-:Y:S01]  /*13f0*/  @P0 STS.64 [R43], R38 ;  /* 0x000000262b000388 */ /* 0x0003e20000000a00 */
[----:B------:R-:W-:Y:S06]  /*1400*/  BAR.SYNC.DEFER_BLOCKING 0x0 ;  /* 0x0000000000007b1d */ /* 0x000fec0000010000 */
[----:B------:R-:W-:Y:S05]  /*1410*/  @P1 EXIT ;  /* 0x000000000000194d */ /* 0x000fea0003800000 */
[----:B------:R-:W-:Y:S01]  /*1420*/  IADD3 R3, PT, PT, R14, R10, R12 ;  /* 0x0000000a0e037210 */ /* 0x000fe20007ffe00c */
[----:B------:R-:W-:Y:S01]  /*1430*/  BSSY.RECONVERGENT B0, `(.L_x_813) ;  /* 0x0000027000007945 */ /* 0x000fe20003800200 */
[----:B-1----:R-:W-:Y:S02]  /*1440*/  LOP3.LUT R0, RZ, R11, RZ, 0x33, !PT ;  /* 0x0000000bff007212 */ /* 0x002fe400078e33ff */
[----:B------:R-:W-:-:S04]  /*1450*/  IADD3 R3, PT, PT, R18, R3, R16 ;  /* 0x0000000312037210 */ /* 0x000fc80007ffe010 */
[----:B------:R-:W-:-:S04]  /*1460*/  IADD3 R3, PT, PT, R22, R3, R20 ;  /* 0x0000000316037210 */ /* 0x000fc80007ffe014 */
[----:B------:R-:W-:-:S04]  /*1470*/  IADD3 R0, PT, PT, R0, R3, R8 ;  /* 0x0000000300007210 */ /* 0x000fc80007ffe008 */
[C---:B------:R-:W-:Y:S02]  /*1480*/  LOP3.LUT R2, R0.reuse, 0x300, RZ, 0xc0, !PT ;  /* 0x0000030000027812 */ /* 0x040fe400078ec0ff */
[----:B------:R-:W-:Y:S02]  /*1490*/  ISETP.GE.U32.AND P1, PT, R0, 0x300, PT ;  /* 0x000003000000780c */ /* 0x000fe40003f26070 */
[----:B------:R-:W-:-:S13]  /*14a0*/  ISETP.NE.AND P0, PT, R2, 0x300, PT ;  /* 0x000003000200780c */ /* 0x000fda0003f05270 */
[----:B------:R-:W-:Y:S05]  /*14b0*/  @!P0 BRA `(.L_x_814) ;  /* 0x0000000000788947 */ /* 0x000fea0003800000 */
[----:B------:R-:W1:Y:S01]  /*14c0*/  LDC.64 R2, c[0x0][0x398] ;  /* 0x0000e600ff027b82 */ /* 0x000e620000000a00 */
[----:B------:R-:W-:Y:S02]  /*14d0*/  LEA.HI R0, R0, 0x1, RZ, 0x18 ;  /* 0x0000000100007811 */ /* 0x000fe400078fc0ff */
[----:B------:R-:W-:-:S03]  /*14e0*/  LEA R7, R11, UR4, 0x3 ;  /* 0x000000040b077c11 */ /* 0x000fc6000f8e18ff */
[C---:B------:R-:W-:Y:S01]  /*14f0*/  IMAD.SHL.U32 R6, R0.reuse, 0x100, RZ ;  /* 0x0000010000067824 */ /* 0x040fe200078e00ff */
[----:B------:R-:W-:Y:S01]  /*1500*/  LOP3.LUT R0, R0, 0x3, RZ, 0xc0, !PT ;  /* 0x0000000300007812 */ /* 0x000fe200078ec0ff */
[----:B------:R-:W2:Y:S03]  /*1510*/  LDC.64 R4, c[0x0][0x390] ;  /* 0x0000e400ff047b82 */ /* 0x000ea60000000a00 */
[----:B------:R-:W-:Y:S01]  /*1520*/  LOP3.LUT R6, R6, 0x300, RZ, 0xc0, !PT ;  /* 0x0000030006067812 */ /* 0x000fe200078ec0ff */
[----:B------:R-:W-:Y:S02]  /*1530*/  IMAD.MOV R0, RZ, RZ, -R0 ;  /* 0x000000ffff007224 */ /* 0x000fe400078e0a00 */
[----:B-1----:R-:W-:-:S04]  /*1540*/  IMAD.WIDE.U32 R2, R11, 0x4, R2 ;  /* 0x000000040b027825 */ /* 0x002fc800078e0002 */
[----:B------:R-:W-:Y:S02]  /*1550*/  IMAD.MOV.U32 R12, RZ, RZ, R2 ;  /* 0x000000ffff0c7224 */ /* 0x000fe400078e0002 */
[----:B------:R-:W-:Y:S02]  /*1560*/  IMAD.MOV.U32 R15, RZ, RZ, R3 ;  /* 0x000000ffff0f7224 */ /* 0x000fe400078e0003 */
[----:B--2---:R-:W-:-:S04]  /*1570*/  IMAD.WIDE.U32 R4, R11, 0x4, R4 ;  /* 0x000000040b047825 */ /* 0x004fc800078e0004 */
[----:B------:R-:W-:Y:S02]  /*1580*/  IMAD.MOV.U32 R10, RZ, RZ, R4 ;  /* 0x000000ffff0a7224 */ /* 0x000fe400078e0004 */
[----:B------:R-:W-:Y:S02]  /*1590*/  IMAD.MOV.U32 R13, RZ, RZ, R5 ;  /* 0x000000ffff0d7224 */ /* 0x000fe400078e0005 */
[----:B------:R-:W-:-:S07]  /*15a0*/  IMAD.IADD R11, R11, 0x1, R6 ;  /* 0x000000010b0b7824 */ /* 0x000fce00078e0206 */
.L_x_815:
[----:B-1----:R1:W2:Y:S01]  /*15b0*/  LDS.64 R8, [R7] ;  /* 0x0000000007087984 */ /* 0x0022a20000000a00 */
[----:B------:R-:W-:Y:S01]  /*15c0*/  IMAD.MOV.U32 R2, RZ, RZ, R10 ;  /* 0x000000ffff027224 */ /* 0x000fe200078e000a */
[----:B------:R-:W-:Y:S01]  /*15d0*/  IADD3 R10, P3, PT, R10, 0x400, RZ ;  /* 0x000004000a0a7810 */ /* 0x000fe20007f7e0ff */
[----:B------:R-:W-:Y:S02]  /*15e0*/  IMAD.MOV.U32 R3, RZ, RZ, R13 ;  /* 0x000000ffff037224 */ /* 0x000fe400078e000d */
[----:B------:R-:W-:Y:S01]  /*15f0*/  IMAD.MOV.U32 R4, RZ, RZ, R12 ;  /* 0x000000ffff047224 */ /* 0x000fe200078e000c */
[----:B------:R-:W-:Y:S01]  /*1600*/  IADD3 R12, P2, PT, R12, 0x400, RZ ;  /* 0x000004000c0c7810 */ /* 0x000fe20007f5e0ff */
[----:B------:R-:W-:Y:S02]  /*1610*/  IMAD.MOV.U32 R5, RZ, RZ, R15 ;  /* 0x000000ffff057224 */ /* 0x000fe400078e000f */
[----:B------:R-:W-:Y:S02]  /*1620*/  VIADD R0, R0, 0x1 ;  /* 0x0000000100007836 */ /* 0x000fe40000000000 */
[----:B-1----:R-:W-:-:S02]  /*1630*/  VIADD R7, R7, 0x800 ;  /* 0x0000080007077836 */ /* 0x002fc40000000000 */
[----:B------:R-:W-:Y:S01]  /*1640*/  IMAD.X R15, RZ, RZ, R15, P2 ;  /* 0x000000ffff0f7224 */ /* 0x000fe200010e060f */
[----:B------:R-:W-:Y:S01]  /*1650*/  ISETP.NE.AND P0, PT, R0, RZ, PT ;  /* 0x000000ff0000720c */ /* 0x000fe20003f05270 */
[----:B------:R-:W-:Y:S01]  /*1660*/  IMAD.X R13, RZ, RZ, R13, P3 ;  /* 0x000000ffff0d7224 */ /* 0x000fe200018e060d */
[----:B--2---:R1:W-:Y:S04]  /*1670*/  STG.E desc[UR12][R2.64], R8 ;  /* 0x0000000802007986 */ /* 0x0043e8000c10190c */
[----:B------:R1:W-:Y:S07]  /*1680*/  STG.E desc[UR12][R4.64], R9 ;  /* 0x0000000904007986 */ /* 0x0003ee000c10190c */
[----:B------:R-:W-:Y:S05]  /*1690*/  @P0 BRA `(.L_x_815) ;  /* 0xfffffffc00c40947 */ /* 0x000fea000383ffff */
.L_x_814:
[----:B------:R-:W-:Y:S05]  /*16a0*/  BSYNC.RECONVERGENT B0 ;  /* 0x0000000000007941 */ /* 0x000fea0003800200 */
.L_x_813:
[----:B------:R-:W-:Y:S05]  /*16b0*/  @!P1 EXIT ;  /* 0x000000000000994d */ /* 0x000fea0003800000 */
[----:B------:R-:W2:Y:S01]  /*16c0*/  LDCU.128 UR8, c[0x0][0x390] ;  /* 0x00007200ff0877ac */ /* 0x000ea20008000c00 */
[----:B------:R-:W-:Y:S01]  /*16d0*/  IMAD.IADD R0, R24, 0x1, -R11 ;  /* 0x0000000118007824 */ /* 0x000fe200078e0a0b */
[----:B------:R-:W-:Y:S01]  /*16e0*/  BSSY.RECONVERGENT B0, `(.L_x_816) ;  /* 0x000004b000007945 */ /* 0x000fe20003800200 */
[----:B-1----:R-:W-:Y:S02]  /*16f0*/  IMAD.MOV.U32 R4, RZ, RZ, 0x800 ;  /* 0x00000800ff047424 */ /* 0x002fe400078e00ff */
[----:B------:R-:W-:Y:S01]  /*1700*/  IMAD.MOV.U32 R5, RZ, RZ, 0x0 ;  /* 0x00000000ff057424 */ /* 0x000fe200078e00ff */
[----:B------:R-:W-:Y:S02]  /*1710*/  ISETP.GT.AND P1, PT, R0, 0xc00, PT ;  /* 0x00000c000000780c */ /* 0x000fe40003f24270 */
[C---:B------:R-:W-:Y:S01]  /*1720*/  LEA R0, R11.reuse, UR4, 0x3 ;  /* 0x000000040b007c11 */ /* 0x040fe2000f8e18ff */
[----:B------:R-:W-:-:S04]  /*1730*/  IMAD.WIDE.U32 R4, R11, 0x4, R4 ;  /* 0x000000040b047825 */ /* 0x000fc800078e0004 */
[----:B------:R-:W-:Y:S01]  /*1740*/  VIADD R0, R0, 0x1000 ;  /* 0x0000100000007836 */ /* 0x000fe20000000000 */
[C---:B--2---:R-:W-:Y:S02]  /*1750*/  IADD3 R2, P0, PT, R4.reuse, UR8, RZ ;  /* 0x0000000804027c10 */ /* 0x044fe4000ff1e0ff */
[----:B------:R-:W-:Y:S02]  /*1760*/  IADD3 R4, P2, PT, R4, UR10, RZ ;  /* 0x0000000a04047c10 */ /* 0x000fe4000ff5e0ff */
[C---:B------:R-:W-:Y:S02]  /*1770*/  IADD3.X R3, PT, PT, R5.reuse, UR9, RZ, P0, !PT ;  /* 0x0000000905037c10 */ /* 0x040fe400087fe4ff */
[----:B------:R-:W-:Y:S02]  /*1780*/  IADD3.X R5, PT, PT, R5, UR11, RZ, P2, !PT ;  /* 0x0000000b05057c10 */ /* 0x000fe400097fe4ff */
[----:B------:R-:W-:Y:S01]  /*1790*/  PLOP3.LUT P0, PT, PT, PT, PT, 0x80, 0x8 ;  /* 0x000000000008781c */ /* 0x000fe20003f0f070 */
[----:B------:R-:W-:-:S12]  /*17a0*/  @!P1 BRA `(.L_x_817) ;  /* 0x0000000000f89947 */ /* 0x000fd80003800000 */
[----:B------:R-:W-:Y:S01]  /*17b0*/  PLOP3.LUT P0, PT, PT, PT, PT, 0x8, 0x80 ;  /* 0x000000000080781c */ /* 0x000fe20003f0e170 */
[----:B------:R-:W-:-:S12]  /*17c0*/  VIADD R10, R24, 0xfffff400 ;  /* 0xfffff400180a7836 */ /* 0x000fd80000000000 */
.L_x_818:
[----:B------:R-:W1:Y:S01]  /*17d0*/  LDS.64 R6, [R0+-0x1000] ;  /* 0xfff0000000067984 */ /* 0x000e620000000a00 */
[----:B------:R-:W-:-:S03]  /*17e0*/  VIADD R11, R11, 0x1000 ;  /* 0x000010000b0b7836 */ /* 0x000fc60000000000 */
[----:B------:R-:W2:Y:S02]  /*17f0*/  LDS.64 R8, [R0+-0x800] ;  /* 0xfff8000000087984 */ /* 0x000ea40000000a00 */
[----:B------:R-:W-:Y:S02]  /*1800*/  ISETP.GE.AND P1, PT, R11, R10, PT ;  /* 0x0000000a0b00720c */ /* 0x000fe40003f26270 */
[----:B------:R-:W3:Y:S04]  /*1810*/  LDS.64 R12, [R0] ;  /* 0x00000000000c7984 */ /* 0x000ee80000000a00 */
[----:B------:R-:W4:Y:S04]  /*1820*/  LDS.64 R14, [R0+0x800] ;  /* 0x00080000000e7984 */ /* 0x000f280000000a00 */
[----:B------:R-:W5:Y:S04]  /*1830*/  LDS.64 R16, [R0+0x1000] ;  /* 0x0010000000107984 */ /* 0x000f680000000a00 */
[----:B------:R-:W5:Y:S04]  /*1840*/  LDS.64 R18, [R0+0x1800] ;  /* 0x0018000000127984 */ /* 0x000f680000000a00 */
[----:B------:R-:W5:Y:S04]  /*1850*/  LDS.64 R20, [R0+0x2000] ;  /* 0x0020000000147984 */ /* 0x000f680000000a00 */
[----:B------:R-:W5:Y:S04]  /*1860*/  LDS.64 R22, [R0+0x2800] ;  /* 0x0028000000167984 */ /* 0x000f680000000a00 */
[----:B0-----:R-:W0:Y:S04]  /*1870*/  LDS.64 R26, [R0+0x3000] ;  /* 0x00300000001a7984 */ /* 0x001e280000000a00 */
[----:B------:R-:W0:Y:S04]  /*1880*/  LDS.64 R28, [R0+0x3800] ;  /* 0x00380000001c7984 */ /* 0x000e280000000a00 */
[----:B------:R-:W0:Y:S04]  /*1890*/  LDS.64 R30, [R0+0x4000] ;  /* 0x00400000001e7984 */ /* 0x000e280000000a00 */
[----:B------:R-:W0:Y:S04]  /*18a0*/  LDS.64 R32, [R0+0x4800] ;  /* 0x0048000000207984 */ /* 0x000e280000000a00 */
[----:B------:R-:W0:Y:S04]  /*18b0*/  LDS.64 R34, [R0+0x5000] ;  /* 0x0050000000227984 */ /* 0x000e280000000a00 */
[----:B------:R-:W0:Y:S04]  /*18c0*/  LDS.64 R36, [R0+0x5800] ;  /* 0x0058000000247984 */ /* 0x000e280000000a00 */
[----:B------:R-:W0:Y:S04]  /*18d0*/  LDS.64 R38, [R0+0x6000] ;  /* 0x0060000000267984 */ /* 0x000e280000000a00 */
[----:B------:R2:W0:Y:S04]  /*18e0*/  LDS.64 R40, [R0+0x6800] ;  /* 0x0068000000287984 */ /* 0x0004280000000a00 */
[----:B-1----:R1:W-:Y:S04]  /*18f0*/  STG.E desc[UR12][R2.64+-0x800], R6 ;  /* 0xfff8000602007986 */ /* 0x0023e8000c10190c */
[----:B------:R4:W-:Y:S01]  /*1900*/  STG.E desc[UR12][R4.64+-0x800], R7 ;  /* 0xfff8000704007986 */ /* 0x0009e2000c10190c */
[----:B--2---:R-:W-:-:S03]  /*1910*/  VIADD R0, R0, 0x8000 ;  /* 0x0000800000007836 */ /* 0x004fc60000000000 */
[----:B------:R2:W-:Y:S04]  /*1920*/  STG.E desc[UR12][R2.64+-0x400], R8 ;  /* 0xfffc000802007986 */ /* 0x0005e8000c10190c */
[----:B------:R5:W-:Y:S01]  /*1930*/  STG.E desc[UR12][R4.64+-0x400], R9 ;  /* 0xfffc000904007986 */ /* 0x000be2000c10190c */
[----:B-1----:R-:W-:-:S03]  /*1940*/  IADD3 R6, P3, PT, R4, 0x4000, RZ ;  /* 0x0000400004067810 */ /* 0x002fc60007f7e0ff */
[----:B---3--:R-:W-:Y:S02]  /*1950*/  STG.E desc[UR12][R2.64], R12 ;  /* 0x0000000c02007986 */ /* 0x008fe4000c10190c */
[----:B----4-:R-:W-:Y:S02]  /*1960*/  IMAD.X R7, RZ, RZ, R5, P3 ;  /* 0x000000ffff077224 */ /* 0x010fe400018e0605 */
[----:B------:R-:W-:Y:S01]  /*1970*/  STG.E desc[UR12][R4.64], R13 ;  /* 0x0000000d04007986 */ /* 0x000fe2000c10190c */
[----:B--2---:R-:W-:-:S03]  /*1980*/  IADD3 R8, P2, PT, R2, 0x4000, RZ ;  /* 0x0000400002087810 */ /* 0x004fc60007f5e0ff */
[----:B------:R-:W-:Y:S02]  /*1990*/  STG.E desc[UR12][R2.64+0x400], R14 ;  /* 0x0004000e02007986 */ /* 0x000fe4000c10190c */
[----:B-----5:R-:W-:Y:S02]  /*19a0*/  IMAD.X R9, RZ, RZ, R3, P2 ;  /* 0x000000ffff097224 */ /* 0x020fe400010e0603 */
        /* <DEDUP_REMOVED lines=9> */
[----:B0-----:R-:W-:Y:S04]  /*1a40*/  STG.E desc[UR12][R2.64+0x1800], R26 ;  /* 0x0018001a02007986 */ /* 0x001fe8000c10190c */
        /* <DEDUP_REMOVED lines=13> */
[----:B------:R0:W-:Y:S04]  /*1b20*/  STG.E desc[UR12][R2.64+0x3400], R40 ;  /* 0x0034002802007986 */ /* 0x0001e8000c10190c */
[----:B------:R1:W-:Y:S01]  /*1b30*/  STG.E desc[UR12][R4.64+0x3400], R41 ;  /* 0x0034002904007986 */ /* 0x0003e2000c10190c */
[----:B0-----:R-:W-:-:S02]  /*1b40*/  IMAD.MOV.U32 R2, RZ, RZ, R8 ;  /* 0x000000ffff027224 */ /* 0x001fc400078e0008 */
[----:B------:R-:W-:Y:S02]  /*1b50*/  IMAD.MOV.U32 R3, RZ, RZ, R9 ;  /* 0x000000ffff037224 */ /* 0x000fe400078e0009 */
[----:B-1----:R-:W-:Y:S02]  /*1b60*/  IMAD.MOV.U32 R4, RZ, RZ, R6 ;  /* 0x000000ffff047224 */ /* 0x002fe400078e0006 */
[----:B------:R-:W-:Y:S01]  /*1b70*/  IMAD.MOV.U32 R5, RZ, RZ, R7 ;  /* 0x000000ffff057224 */ /* 0x000fe200078e0007 */
[----:B------:R-:W-:Y:S06]  /*1b80*/  @!P1 BRA `(.L_x_818) ;  /* 0xfffffffc00109947 */ /* 0x000fec000383ffff */
.L_x_817:
[----:B------:R-:W-:Y:S05]  /*1b90*/  BSYNC.RECONVERGENT B0 ;  /* 0x0000000000007941 */ /* 0x000fea0003800200 */
.L_x_816:
[----:B------:R-:W-:Y:S01]  /*1ba0*/  IMAD.IADD R6, R24, 0x1, -R11 ;  /* 0x0000000118067824 */ /* 0x000fe200078e0a0b */
[----:B------:R-:W-:Y:S04]  /*1bb0*/  BSSY.RECONVERGENT B0, `(.L_x_819) ;  /* 0x0000026000007945 */ /* 0x000fe80003800200 */
[----:B------:R-:W-:-:S13]  /*1bc0*/  ISETP.GT.AND P1, PT, R6, 0x400, PT ;  /* 0x000004000600780c */ /* 0x000fda0003f24270 */
[----:B------:R-:W-:Y:S05]  /*1bd0*/  @!P1 BRA `(.L_x_820) ;  /* 0x00000000008c9947 */ /* 0x000fea0003800000 */
[----:B------:R-:W1:Y:S01]  /*1be0*/  LDS.64 R6, [R0+-0x1000] ;  /* 0xfff0000000067984 */ /* 0x000e620000000a00 */
[----:B------:R-:W-:Y:S01]  /*1bf0*/  PLOP3.LUT P0, PT, PT, PT, PT, 0x8, 0x80 ;  /* 0x000000000080781c */ /* 0x000fe20003f0e170 */
[----:B------:R-:W-:Y:S02]  /*1c00*/  VIADD R11, R11, 0x800 ;  /* 0x000008000b0b7836 */ /* 0x000fe40000000000 */
[----:B------:R-:W2:Y:S04]  /*1c10*/  LDS.64 R8, [R0+-0x800] ;  /* 0xfff8000000087984 */ /* 0x000ea80000000a00 */
[----:B------:R-:W3:Y:S04]  /*1c20*/  LDS.64 R12, [R0] ;  /* 0x00000000000c7984 */ /* 0x000ee80000000a00 */
[----:B------:R-:W4:Y:S04]  /*1c30*/  LDS.64 R14, [R0+0x800] ;  /* 0x00080000000e7984 */ /* 0x000f280000000a00 */
[----:B------:R-:W5:Y:S04]  /*1c40*/  LDS.64 R16, [R0+0x1000] ;  /* 0x0010000000107984 */ /* 0x000f680000000a00 */
[----:B------:R-:W0:Y:S04]  /*1c50*/  LDS.64 R18, [R0+0x1800] ;  /* 0x0018000000127984 */ /* 0x000e280000000a00 */
[----:B------:R-:W0:Y:S04]  /*1c60*/  LDS.64 R20, [R0+0x2000] ;  /* 0x0020000000147984 */ /* 0x000e280000000a00 */
[----:B------:R1:W0:Y:S02]  /*1c70*/  LDS.64 R22, [R0+0x2800] ;  /* 0x0028000000167984 */ /* 0x0002240000000a00 */
[----:B-1----:R-:W-:-:S02]  /*1c80*/  VIADD R0, R0, 0x4000 ;  /* 0x0000400000007836 */ /* 0x002fc40000000000 */
[----:B------:R1:W-:Y:S04]  /*1c90*/  STG.E desc[UR12][R2.64+-0x800], R6 ;  /* 0xfff8000602007986 */ /* 0x0003e8000c10190c */
[----:B------:R4:W-:Y:S04]  /*1ca0*/  STG.E desc[UR12][R4.64+-0x800], R7 ;  /* 0xfff8000704007986 */ /* 0x0009e8000c10190c */
[----:B--2---:R2:W-:Y:S04]  /*1cb0*/  STG.E desc[UR12][R2.64+-0x400], R8 ;  /* 0xfffc000802007986 */ /* 0x0045e8000c10190c */
        /* <DEDUP_REMOVED lines=11> */
[----:B0-----:R-:W-:Y:S04]  /*1d70*/  STG.E desc[UR12][R2.64+0xc00], R18 ;  /* 0x000c001202007986 */ /* 0x001fe8000c10190c */
        /* <DEDUP_REMOVED lines=8> */
[----:B------:R-:W-:-:S07]  /*1e00*/  IMAD.MOV.U32 R5, RZ, RZ, R7 ;  /* 0x000000ffff057224 */ /* 0x000fce00078e0007 */
.L_x_820:
[----:B------:R-:W-:Y:S05]  /*1e10*/  BSYNC.RECONVERGENT B0 ;  /* 0x0000000000007941 */ /* 0x000fea0003800200 */
.L_x_819:
[----:B------:R-:W-:-:S13]  /*1e20*/  ISETP.LT.OR P0, PT, R11, R24, P0 ;  /* 0x000000180b00720c */ /* 0x000fda0000701670 */
[----:B------:R-:W-:Y:S05]  /*1e30*/  @!P0 EXIT ;  /* 0x000000000000894d */ /* 0x000fea0003800000 */
[----:B------:R-:W1:Y:S04]  /*1e40*/  LDS.64 R6, [R0+-0x1000] ;  /* 0xfff0000000067984 */ /* 0x000e680000000a00 */
[----:B------:R-:W2:Y:S04]  /*1e50*/  LDS.64 R8, [R0+-0x800] ;  /* 0xfff8000000087984 */ /* 0x000ea80000000a00 */
[----:B------:R-:W3:Y:S04]  /*1e60*/  LDS.64 R10, [R0] ;  /* 0x00000000000a7984 */ /* 0x000ee80000000a00 */
[----:B------:R-:W4:Y:S04]  /*1e70*/  LDS.64 R12, [R0+0x800] ;  /* 0x00080000000c7984 */ /* 0x000f280000000a00 */
[----:B-1----:R-:W-:Y:S04]  /*1e80*/  STG.E desc[UR12][R2.64+-0x800], R6 ;  /* 0xfff8000602007986 */ /* 0x002fe8000c10190c */
[----:B------:R-:W-:Y:S04]  /*1e90*/  STG.E desc[UR12][R4.64+-0x800], R7 ;  /* 0xfff8000704007986 */ /* 0x000fe8000c10190c */
[----:B--2---:R-:W-:Y:S04]  /*1ea0*/  STG.E desc[UR12][R2.64+-0x400], R8 ;  /* 0xfffc000802007986 */ /* 0x004fe8000c10190c */
[----:B------:R-:W-:Y:S04]  /*1eb0*/  STG.E desc[UR12][R4.64+-0x400], R9 ;  /* 0xfffc000904007986 */ /* 0x000fe8000c10190c */
[----:B---3--:R-:W-:Y:S04]  /*1ec0*/  STG.E desc[UR12][R2.64], R10 ;  /* 0x0000000a02007986 */ /* 0x008fe8000c10190c */
[----:B------:R-:W-:Y:S04]  /*1ed0*/  STG.E desc[UR12][R4.64], R11 ;  /* 0x0000000b04007986 */ /* 0x000fe8000c10190c */
[----:B----4-:R-:W-:Y:S04]  /*1ee0*/  STG.E desc[UR12][R2.64+0x400], R12 ;  /* 0x0004000c02007986 */ /* 0x010fe8000c10190c */
[----:B------:R-:W-:Y:S01]  /*1ef0*/  STG.E desc[UR12][R4.64+0x400], R13 ;  /* 0x0004000d04007986 */ /* 0x000fe2000c10190c */
[----:B------:R-:W-:Y:S05]  /*1f00*/  EXIT ;  /* 0x000000000000794d */ /* 0x000fea0003800000 */
.L_x_812:
[----:B------:R-:W1:Y:S01]  /*1f10*/  LDC.64 R44, c[0x0][0x390] ;  /* 0x0000e400ff2c7b82 */ /* 0x000e620000000a00 */
[----:B------:R-:W-:Y:S02]  /*1f20*/  ISETP.NE.AND P1, PT, R4, R6, PT ;  /* 0x000000060400720c */ /* 0x000fe40003f25270 */
[----:B------:R-:W-:Y:S02]  /*1f30*/  ISETP.NE.AND P2, PT, R6, R28, PT ;  /* 0x0000001c0600720c */ /* 0x000fe40003f45270 */
[----:B------:R-:W-:Y:S02]  /*1f40*/  ISETP.NE.AND P3, PT, R34, R36, PT ;  /* 0x000000242200720c */ /* 0x000fe40003f65270 */
[----:B------:R-:W-:Y:S01]  /*1f50*/  ISETP.NE.AND P4, PT, R36, R38, PT ;  /* 0x000000262400720c */ /* 0x000fe20003f85270 */
[----:B0-----:R-:W0:Y:S01]  /*1f60*/  LDC.64 R26, c[0x0][0x398] ;  /* 0x0000e600ff1a7b82 */ /* 0x001e220000000a00 */
[----:B------:R-:W-:-:S07]  /*1f70*/  ISETP.NE.AND P5, PT, R38, R3, PT ;  /* 0x000000032600720c */ /* 0x000fce0003fa5270 */
[----:B------:R-:W2:Y:S08]  /*1f80*/  LDC.64 R24, c[0x0][0x390] ;  /* 0x0000e400ff187b82 */ /* 0x000eb00000000a00 */
[----:B------:R-:W3:Y:S01]  /*1f90*/  LDC.64 R20, c[0x0][0x390] ;  /* 0x0000e400ff147b82 */ /* 0x000ee20000000a00 */
[----:B-1----:R-:W-:-:S05]  /*1fa0*/  @P0 IMAD.WIDE R44, R13, 0x4, R44 ;  /* 0x000000040d2c0825 */ /* 0x002fca00078e022c */
[----:B------:R-:W-:Y:S02]  /*1fb0*/  @P0 STG.E desc[UR12][R44.64], R40 ;  /* 0x000000282c000986 */ /* 0x000fe4000c10190c */
[----:B------:R-:W1:Y:S01]  /*1fc0*/  LDC.64 R22, c[0x0][0x398] ;  /* 0x0000e600ff167b82 */ /* 0x000e620000000a00 */
[----:B0-----:R-:W-:-:S05]  /*1fd0*/  @P0 IMAD.WIDE R26, R13, 0x4, R26 ;  /* 0x000000040d1a0825 */ /* 0x001fca00078e021a */
[----:B------:R-:W-:Y:S01]  /*1fe0*/  @P0 STG.E desc[UR12][R26.64], R41 ;  /* 0x000000291a000986 */ /* 0x000fe2000c10190c */
[----:B------:R-:W-:Y:S01]  /*1ff0*/  ISETP.NE.AND P0, PT, R28, R30, PT ;  /* 0x0000001e1c00720c */ /* 0x000fe20003f05270 */
[----:B------:R-:W0:Y:S01]  /*2000*/  LDC.64 R10, c[0x0][0x398] ;  /* 0x0000e600ff0a7b82 */ /* 0x000e220000000a00 */
[----:B--2---:R-:W-:-:S05]  /*2010*/  @P1 IMAD.WIDE R24, R19, 0x4, R24 ;  /* 0x0000000413181825 */ /* 0x004fca00078e0218 */
[----:B------:R2:W-:Y:S01]  /*2020*/  @P1 STG.E desc[UR12][R24.64], R4 ;  /* 0x0000000418001986 */ /* 0x0005e2000c10190c */
[C---:B---3--:R-:W-:Y:S01]  /*2030*/  @P2 IMAD.WIDE R20, R17.reuse, 0x4, R20 ;  /* 0x0000000411142825 */ /* 0x048fe200078e0214 */
[----:B------:R-:W3:Y:S03]  /*2040*/  LDC.64 R12, c[0x0][0x390] ;  /* 0x0000e400ff0c7b82 */ /* 0x000ee60000000a00 */
[----:B-1----:R-:W-:-:S05]  /*2050*/  @P2 IMAD.WIDE R50, R17, 0x4, R22 ;  /* 0x0000000411322825 */ /* 0x002fca00078e0216 */
[----:B------:R-:W1:Y:S01]  /*2060*/  LDC.64 R46, c[0x0][0x390] ;  /* 0x0000e400ff2e7b82 */ /* 0x000e620000000a00 */
[----:B0-----:R-:W-:-:S07]  /*2070*/  @P1 IMAD.WIDE R10, R19, 0x4, R10 ;  /* 0x00000004130a1825 */ /* 0x001fce00078e020a */
[----:B------:R-:W0:Y:S01]  /*2080*/  LDC.64 R16, c[0x0][0x398] ;  /* 0x0000e600ff107b82 */ /* 0x000e220000000a00 */
[----:B------:R4:W-:Y:S01]  /*2090*/  @P1 STG.E desc[UR12][R10.64], R5 ;  /* 0x000000050a001986 */ /* 0x0009e2000c10190c */
[----:B------:R-:W-:-:S06]  /*20a0*/  ISETP.NE.AND P1, PT, R30, R32, PT ;  /* 0x000000201e00720c */ /* 0x000fcc0003f25270 */
[----:B------:R-:W5:Y:S01]  /*20b0*/  LDC.64 R22, c[0x0][0x398] ;  /* 0x0000e600ff167b82 */ /* 0x000f620000000a00 */
[----:B------:R4:W-:Y:S01]  /*20c0*/  @P2 STG.E desc[UR12][R20.64], R6 ;  /* 0x0000000614002986 */ /* 0x0009e2000c10190c */
[----:B---3--:R-:W-:-:S03]  /*20d0*/  @P0 IMAD.WIDE R12, R2, 0x4, R12 ;  /* 0x00000004020c0825 */ /* 0x008fc600078e020c */
[----:B------:R4:W-:Y:S01]  /*20e0*/  @P2 STG.E desc[UR12][R50.64], R7 ;  /* 0x0000000732002986 */ /* 0x0009e2000c10190c */
[----:B------:R-:W-:Y:S02]  /*20f0*/  ISETP.NE.AND P2, PT, R32, R34, PT ;  /* 0x000000222000720c */ /* 0x000fe40003f45270 */
[----:B------:R-:W3:Y:S01]  /*2100*/  LDC.64 R18, c[0x0][0x390] ;  /* 0x0000e400ff127b82 */ /* 0x000ee20000000a00 */
[----:B------:R4:W-:Y:S01]  /*2110*/  @P0 STG.E desc[UR12][R12.64], R28 ;  /* 0x0000001c0c000986 */ /* 0x0009e2000c10190c */
[----:B-1----:R-:W-:-:S06]  /*2120*/  @P1 IMAD.WIDE R46, R9, 0x4, R46 ;  /* 0x00000004092e1825 */ /* 0x002fcc00078e022e */
[----:B------:R-:W1:Y:S01]  /*2130*/  LDC.64 R48, c[0x0][0x398] ;  /* 0x0000e600ff307b82 */ /* 0x000e620000000a00 */
[----:B0-----:R-:W-:-:S05]  /*2140*/  @P0 IMAD.WIDE R16, R2, 0x4, R16 ;  /* 0x0000000402100825 */ /* 0x001fca00078e0210 */
[----:B------:R4:W-:Y:S02]  /*2150*/  @P0 STG.E desc[UR12][R16.64], R29 ;  /* 0x0000001d10000986 */ /* 0x0009e4000c10190c */
[----:B--2---:R-:W0:Y:S01]  /*2160*/  LDC.64 R24, c[0x0][0x390] ;  /* 0x0000e400ff187b82 */ /* 0x004e220000000a00 */
[----:B-----5:R-:W-:Y:S01]  /*2170*/  @P1 IMAD.WIDE R22, R9, 0x4, R22 ;  /* 0x0000000409161825 */ /* 0x020fe200078e0216 */
[----:B------:R4:W-:Y:S04]  /*2180*/  @P1 STG.E desc[UR12][R46.64], R30 ;  /* 0x0000001e2e001986 */ /* 0x0009e8000c10190c */
[----:B------:R4:W-:Y:S02]  /*2190*/  @P1 STG.E desc[UR12][R22.64], R31 ;  /* 0x0000001f16001986 */ /* 0x0009e4000c10190c */
[----:B------:R-:W2:Y:S01]  /*21a0*/  LDC.64 R26, c[0x0][0x398] ;  /* 0x0000e600ff1a7b82 */ /* 0x000ea20000000a00 */
[----:B---3--:R-:W-:-:S05]  /*21b0*/  @P2 IMAD.WIDE R18, R15, 0x4, R18 ;  /* 0x000000040f122825 */ /* 0x008fca00078e0212 */
[----:B------:R4:W-:Y:S02]  /*21c0*/  @P2 STG.E desc[UR12][R18.64], R32 ;  /* 0x0000002012002986 */ /* 0x0009e4000c10190c */
[----:B------:R-:W3:Y:S01]  /*21d0*/  LDC.64 R40, c[0x0][0x390] ;  /* 0x0000e400ff287b82 */ /* 0x000ee20000000a00 */
[----:B-1----:R-:W-:-:S05]  /*21e0*/  @P2 IMAD.WIDE R48, R15, 0x4, R48 ;  /* 0x000000040f302825 */ /* 0x002fca00078e0230 */
[----:B------:R4:W-:Y:S02]  /*21f0*/  @P2 STG.E desc[UR12][R48.64], R33 ;  /* 0x0000002130002986 */ /* 0x0009e4000c10190c */
[----:B------:R-:W1:Y:S01]  /*2200*/  LDC.64 R44, c[0x0][0x398] ;  /* 0x0000e600ff2c7b82 */ /* 0x000e620000000a00 */
[----:B0-----:R-:W-:-:S05]  /*2210*/  @P3 IMAD.WIDE R24, R0, 0x4, R24 ;  /* 0x0000000400183825 */ /* 0x001fca00078e0218 */
[----:B------:R4:W-:Y:S01]  /*2220*/  @P3 STG.E desc[UR12][R24.64], R34 ;  /* 0x0000002218003986 */ /* 0x0009e2000c10190c */
[----:B--2---:R-:W-:-:S05]  /*2230*/  @P3 IMAD.WIDE R26, R0, 0x4, R26 ;  /* 0x00000004001a3825 */ /* 0x004fca00078e021a */
[----:B------:R4:W-:Y:S01]  /*2240*/  @P3 STG.E desc[UR12][R26.64], R35 ;  /* 0x000000231a003986 */ /* 0x0009e2000c10190c */
[----:B---3--:R-:W-:-:S05]  /*2250*/  @P4 IMAD.WIDE R40, R42, 0x4, R40 ;  /* 0x000000042a284825 */ /* 0x008fca00078e0228 */
[----:B------:R4:W-:Y:S01]  /*2260*/  @P4 STG.E desc[UR12][R40.64], R36 ;  /* 0x0000002428004986 */ /* 0x0009e2000c10190c */
[----:B-1----:R-:W-:-:S05]  /*2270*/  @P4 IMAD.WIDE R44, R42, 0x4, R44 ;  /* 0x000000042a2c4825 */ /* 0x002fca00078e022c */
[----:B------:R4:W-:Y:S01]  /*2280*/  @P4 STG.E desc[UR12][R44.64], R37 ;  /* 0x000000252c004986 */ /* 0x0009e2000c10190c */
[----:B------:R-:W-:Y:S05]  /*2290*/  @!P5 EXIT ;  /* 0x000000000000d94d */ /* 0x000fea0003800000 */
[----:B------:R-:W0:Y:S08]  /*22a0*/  LDC.64 R2, c[0x0][0x390] ;  /* 0x0000e400ff027b82 */ /* 0x000e300000000a00 */
[----:B----4-:R-:W1:Y:S01]  /*22b0*/  LDC.64 R4, c[0x0][0x398] ;  /* 0x0000e600ff047b82 */ /* 0x010e620000000a00 */
[----:B0-----:R-:W-:-:S05]  /*22c0*/  IMAD.WIDE R2, R43, 0x4, R2 ;  /* 0x000000042b027825 */ /* 0x001fca00078e0202 */
[----:B------:R-:W-:Y:S01]  /*22d0*/  STG.E desc[UR12][R2.64], R38 ;  /* 0x0000002602007986 */ /* 0x000fe2000c10190c */
[----:B-1----:R-:W-:-:S05]  /*22e0*/  IMAD.WIDE R4, R43, 0x4, R4 ;  /* 0x000000042b047825 */ /* 0x002fca00078e0204 */
[----:B------:R-:W-:Y:S01]  /*22f0*/  STG.E desc[UR12][R4.64], R39 ;  /* 0x0000002704007986 */ /* 0x000fe2000c10190c */
[----:B------:R-:W-:Y:S05]  /*2300*/  EXIT ;  /* 0x000000000000794d */ /* 0x000fea0003800000 */
.L_x_811:
        /* <DEDUP_REMOVED lines=16> */
[----:B------:R-:W5:Y:S01]  /*2410*/  LDG.E.CONSTANT R18, desc[UR12][R6.64+0x400] ;  /* 0x0004000c06127981 */ /* 0x000f62000c1e9900 */
        /* <DEDUP_REMOVED lines=10> */
[----:B------:R-:W-:Y:S01]  /*24c0*/  ISETP.NE.AND P0, PT, R0, RZ, PT ;  /* 0x000000ff0000720c */ /* 0x000fe20003f05270 */
[----:B------:R-:W-:-:S12]  /*24d0*/  IMAD.MOV.U32 R34, RZ, RZ, RZ ;  /* 0x000000ffff227224 */ /* 0x000fd800078e00ff */
[----:B------:R-:W-:-:S05]  /*24e0*/  @!P0 IMAD.WIDE.U32 R2, R4, 0x4, R2 ;  /* 0x0000000404028825 */ /* 0x000fca00078e0002 */
[----:B------:R1:W2:Y:S01]  /*24f0*/  @!P0 LDG.E.CONSTANT R34, desc[UR12][R2.64+-0x4] ;  /* 0xfffffc0c02228981 */ /* 0x0002a2000c1e9900 */
        /* <DEDUP_REMOVED lines=9> */
[----:B---3--:R-:W-:Y:S04]  /*2590*/  STS [R19], R10 ;  /* 0x0000000a13007388 */ /* 0x008fe80000000800 */
[----:B----4-:R-:W-:Y:S04]  /*25a0*/  STS [R19+0x80], R11 ;  /* 0x0000800b13007388 */ /* 0x010fe80000000800 */
[----:B-----5:R-:W-:Y:S04]  /*25b0*/  STS [R19+0x100], R12 ;  /* 0x0001000c13007388 */ /* 0x020fe80000000800 */
[----:B------:R0:W-:Y:S04]  /*25c0*/  STS [R19+0x180], R13 ;  /* 0x0001800d13007388 */ /* 0x0001e80000000800 */
[----:B------:R-:W-:Y:S04]  /*25d0*/  STS [R19+0x200], R14 ;  /* 0x0002000e13007388 */ /* 0x000fe80000000800 */
[----:B------:R-:W-:Y:S01]  /*25e0*/  STS [R19+0x280], R15 ;  /* 0x0002800f13007388 */ /* 0x000fe20000000800 */
[----:B0-----:R-:W-:-:S03]  /*25f0*/  IMAD.MOV.U32 R13, RZ, RZ, 0x2 ;  /* 0x00000002ff0d7424 */ /* 0x001fc600078e00ff */
[----:B------:R0:W-:Y:S04]  /*2600*/  STS [R19+0x300], R16 ;  /* 0x0003001013007388 */ /* 0x0001e80000000800 */
[----:B------:R-:W-:Y:S04]  /*2610*/  STS [R19+0x380], R17 ;  /* 0x0003801113007388 */ /* 0x000fe80000000800 */
[----:B------:R-:W-:Y:S01]  /*2620*/  STS [R19+0x400], R18 ;  /* 0x0004001213007388 */ /* 0x000fe20000000800 */
[----:B------:R-:W-:-:S03]  /*2630*/  NOP ;  /* 0x0000000000007918 */ /* 0x000fc60000000000 */
[----:B------:R-:W-:Y:S01]  /*2640*/  LDS R37, [R20+0x20] ;  /* 0x0000200014257984 */ /* 0x000fe20000000800 */
[----:B0-----:R-:W-:-:S03]  /*2650*/  LEA R16, R0, UR4, 0x2 ;  /* 0x0000000400107c11 */ /* 0x001fc6000f8e10ff */
[----:B------:R-:W-:Y:S04]  /*2660*/  LDS R32, [R20] ;  /* 0x0000000014207984 */ /* 0x000fe80000000800 */
[----:B------:R-:W0:Y:S04]  /*2670*/  LDS R30, [R20+0x4] ;  /* 0x00000400141e7984 */ /* 0x000e280000000800 */
[----:B------:R-:W1:Y:S04]  /*2680*/  LDS R28, [R20+0x8] ;  /* 0x00000800141c7984 */ /* 0x000e680000000800 */
[----:B------:R-:W3:Y:S04]  /*2690*/  LDS R10, [R20+0xc] ;  /* 0x00000c00140a7984 */ /* 0x000ee80000000800 */
[----:B------:R-:W-:Y:S04]  /*26a0*/  LDS R8, [R20+0x10] ;  /* 0x0000100014087984 */ /* 0x000fe80000000800 */
[----:B------:R-:W-:Y:S04]  /*26b0*/  LDS R6, [R20+0x14] ;  /* 0x0000140014067984 */ /* 0x000fe80000000800 */
[----:B------:R-:W-:Y:S04]  /*26c0*/  LDS R4, [R20+0x18] ;  /* 0x0000180014047984 */ /* 0x000fe80000000800 */
[----:B------:R-:W-:Y:S01]  /*26d0*/  LDS R2, [R20+0x1c] ;  /* 0x00001c0014027984 */ /* 0x000fe20000000800 */
[----:B------:R-:W-:Y:S01]  /*26e0*/  BAR.SYNC.DEFER_BLOCKING 0x0 ;  /* 0x0000000000007b1d */ /* 0x000fe20000010000 */
[----:B0-----:R-:W-:-:S02]  /*26f0*/  ISETP.NE.AND P2, PT, R32, R30, PT ;  /* 0x0000001e2000720c */ /* 0x001fc40003f45270 */
[----:B-1----:R-:W-:Y:S02]  /*2700*/  ISETP.NE.AND P3, PT, R30, R28, PT ;  /* 0x0000001c1e00720c */ /* 0x002fe40003f65270 */
[----:B---3--:R-:W-:Y:S01]  /*2710*/  ISETP.NE.AND P4, PT, R28, R10, PT ;  /* 0x0000000a1c00720c */ /* 0x008fe20003f85270 */
[----:B--2---:R-:W-:Y:S04]  /*2720*/  STS [R19], R22 ;  /* 0x0000001613007388 */ /* 0x004fe80000000800 */
        /* <DEDUP_REMOVED lines=13> */
[----:B------:R-:W4:Y:S04]  /*2800*/  LDS R9, [R20+0x10] ;  /* 0x0000100014097984 */ /* 0x000f280000000800 */
        /* <DEDUP_REMOVED lines=13> */
[----:B------:R-:W0:Y:S01]  /*28e0*/  @P0 LDS R34, [R16+0x478] ;  /* 0x0004780010220984 */ /* 0x000e220000000800 */
[----:B------:R-:W-:-:S04]  /*28f0*/  ISETP.NE.AND P0, PT, R10, R8, PT ;  /* 0x000000080a00720c */ /* 0x000fc80003f05270 */
[----:B------:R-:W-:-:S05]  /*2900*/  SEL R14, R14, RZ, !P0 ;  /* 0x000000ff0e0e7207 */ /* 0x000fca0004000000 */
[----:B----4-:R-:W-:Y:S01]  /*2910*/  IMAD.IADD R14, R9, 0x1, R14 ;  /* 0x00000001090e7824 */ /* 0x010fe200078e020e */
[----:B0-----:R-:W-:-:S04]  /*2920*/  ISETP.NE.AND P1, PT, R34, R32, PT ;  /* 0x000000202200720c */ /* 0x001fc80003f25270 */
[----:B------:R-:W-:-:S09]  /*2930*/  SEL R15, RZ, 0x1, !P1 ;  /* 0x00000001ff0f7807 */ /* 0x000fd20004800000 */
[----:B------:R-:W-:Y:S01]  /*2940*/  @!P1 IMAD.MOV R13, RZ, RZ, 0x1 ;  /* 0x00000001ff0d9424 */ /* 0x000fe200078e02ff */
[----:B------:R-:W-:Y:S01]  /*2950*/  ISETP.NE.AND P1, PT, R8, R6, PT ;  /* 0x000000060800720c */ /* 0x000fe20003f25270 */
[----:B------:R-:W-:Y:S01]  /*2960*/  @!P2 IMAD.MOV R13, RZ, RZ, R15 ;  /* 0x000000ffff0da224 */ /* 0x000fe200078e020f */
[----:B------:R-:W-:Y:S02]  /*2970*/  ISETP.NE.AND P2, PT, R6, R4, PT ;  /* 0x000000040600720c */ /* 0x000fe40003f45270 */
[----:B------:R-:W-:Y:S01]  /*2980*/  SEL R14, R14, RZ, !P1 ;  /* 0x000000ff0e0e7207 */ /* 0x000fe20004800000 */
[----:B------:R-:W-:Y:S02]  /*2990*/  VIADD R15, R13, 0x1 ;  /* 0x000000010d0f7836 */ /* 0x000fe40000000000 */
[----:B------:R-:W-:Y:S01]  /*29a0*/  @!P3 IMAD.MOV R15, RZ, RZ, R13 ;  /* 0x000000ffff0fb224 */ /* 0x000fe200078e020d */
[----:B------:R-:W-:Y:S01]  /*29b0*/  ISETP.NE.AND P3, PT, R4, R2, PT ;  /* 0x000000020400720c */ /* 0x000fe20003f65270 */
[----:B------:R-:W-:-:S02]  /*29c0*/  IMAD.IADD R14, R7, 0x1, R14 ;  /* 0x00000001070e7824 */ /* 0x000fc400078e020e */
[----:B------:R-:W-:Y:S02]  /*29d0*/  VIADD R13, R15, 0x1 ;  /* 0x000000010f0d7836 */ /* 0x000fe40000000000 */
[----:B------:R-:W-:Y:S01]  /*29e0*/  @!P4 IMAD.MOV R13, RZ, RZ, R15 ;  /* 0x000000ffff0dc224 */ /* 0x000fe200078e020f */
[----:B------:R-:W-:Y:S02]  /*29f0*/  SEL R14, R14, RZ, !P2 ;  /* 0x000000ff0e0e7207 */ /* 0x000fe40005000000 */
[----:B------:R-:W-:Y:S01]  /*2a00*/  ISETP.NE.AND P4, PT, R45, 0x5, PT ;  /* 0x000000052d00780c */ /* 0x000fe20003f85270 */
[----:B------:R-:W-:Y:S02]  /*2a10*/  VIADD R15, R13, 0x1 ;  /* 0x000000010d0f7836 */ /* 0x000fe40000000000 */
[----:B------:R-:W-:Y:S02]  /*2a20*/  IMAD.IADD R14, R5, 0x1, R14 ;  /* 0x00000001050e7824 */ /* 0x000fe400078e020e */
[----:B------:R-:W-:Y:S01]  /*2a30*/  @!P0 IMAD.MOV R15, RZ, RZ, R13 ;  /* 0x000000ffff0f8224 */ /* 0x000fe200078e020d */
[----:B------:R-:W-:-:S02]  /*2a40*/  ISETP.NE.AND P0, PT, R2, R37, PT ;  /* 0x000000250200720c */ /* 0x000fc40003f05270 */
[----:B------:R-:W-:Y:S01]  /*2a50*/  SEL R14, R14, RZ, !P3 ;  /* 0x000000ff0e0e7207 */ /* 0x000fe20005800000 */
[----:B------:R-:W-:Y:S02]  /*2a60*/  VIADD R16, R15, 0x1 ;  /* 0x000000010f107836 */ /* 0x000fe40000000000 */
[----:B------:R-:W-:Y:S01]  /*2a70*/  @!P1 IMAD.MOV R16, RZ, RZ, R15 ;  /* 0x000000ffff109224 */ /* 0x000fe200078e020f */
[----:B------:R-:W-:Y:S01]  /*2a80*/  ISETP.GE.AND P1, PT, R36, 0x1, PT ;  /* 0x000000012400780c */ /* 0x000fe20003f26270 */
[----:B------:R-:W-:Y:S02]  /*2a90*/  IMAD.IADD R14, R3, 0x1, R14 ;  /* 0x00000001030e7824 */ /* 0x000fe400078e020e */
[----:B------:R-:W-:Y:S02]  /*2aa0*/  VIADD R17, R16, 0x1 ;  /* 0x0000000110117836 */ /* 0x000fe40000000000 */
[----:B------:R-:W-:Y:S01]  /*2ab0*/  @!P2 IMAD.MOV R17, RZ, RZ, R16 ;  /* 0x000000ffff11a224 */ /* 0x000fe200078e0210 */
[----:B------:R-:W-:-:S02]  /*2ac0*/  SEL R13, R14, RZ, !P0 ;  /* 0x000000ff0e0d7207 */ /* 0x000fc40004000000 */
[----:B------:R-:W-:-:S03]  /*2ad0*/  ISETP.NE.AND P2, PT, R36, 0x1f, PT ;  /* 0x0000001f2400780c */ /* 0x000fc60003f45270 */
[----:B------:R-:W-:Y:S02]  /*2ae0*/  IMAD.IADD R14, R12, 0x1, R13 ;  /* 0x000000010c0e7824 */ /* 0x000fe400078e020d */
[----:B------:R-:W-:Y:S02]  /*2af0*/  VIADD R12, R17, 0x1 ;  /* 0x00000001110c7836 */ /* 0x000fe40000000000 */
[----:B------:R-:W-:Y:S01]  /*2b00*/  @!P3 IMAD.MOV R12, RZ, RZ, R17 ;  /* 0x000000ffff0cb224 */ /* 0x000fe200078e0211 */
[----:B------:R-:W0:Y:S01]  /*2b10*/  SHFL.UP PT, R15, R14, 0x1, RZ ;  /* 0x042000000e0f7989 */ /* 0x000e2200000e00ff */
[C---:B------:R-:W-:Y:S02]  /*2b20*/  ISETP.NE.AND P3, PT, R45.reuse, 0x6, PT ;  /* 0x000000062d00780c */ /* 0x040fe40003f65270 */
[----:B------:R-:W-:Y:S02]  /*2b30*/  VIADD R13, R12, 0x1 ;  /* 0x000000010c0d7836 */ /* 0x000fe40000000000 */
[----:B------:R-:W-:Y:S01]  /*2b40*/  @!P0 IMAD.MOV R13, RZ, RZ, R12 ;  /* 0x000000ffff0d8224 */ /* 0x000fe200078e020c */
[----:B------:R-:W-:-:S04]  /*2b50*/  @!P2 LEA R35, R45, UR4, 0x3 ;  /* 0x000000042d23ac11 */ /* 0x000fc8000f8e18ff */
[----:B------:R-:W1:Y:S01]  /*2b60*/  SHFL.UP PT, R12, R13, 0x1, RZ ;  /* 0x042000000d0c7989 */ /* 0x000e6200000e00ff */
[----:B------:R-:W-:-:S04]  /*2b70*/  ISETP.NE.AND P0, PT, R13, RZ, PT ;  /* 0x000000ff0d00720c */ /* 0x000fc80003f05270 */
[----:B0-----:R-:W-:-:S04]  /*2b80*/  SEL R15, R15, RZ, !P0 ;  /* 0x000000ff0f0f7207 */ /* 0x001fc80004000000 */
[----:B------:R-:W-:-:S05]  /*2b90*/  SEL R15, R15, RZ, P1 ;  /* 0x000000ff0f0f7207 */ /* 0x000fca0000800000 */
[----:B------:R-:W-:Y:S01]  /*2ba0*/  IMAD.IADD R15, R14, 0x1, R15 ;  /* 0x000000010e0f7824 */ /* 0x000fe200078e020f */
[----:B-1----:R-:W-:Y:S02]  /*2bb0*/  SEL R12, R12, RZ, P1 ;  /* 0x000000ff0c0c7207 */ /* 0x002fe40000800000 */
[----:B------:R-:W-:Y:S02]  /*2bc0*/  ISETP.GE.AND P1, PT, R36, 0x2, PT ;  /* 0x000000022400780c */ /* 0x000fe40003f26270 */
[----:B------:R-:W0:Y:S01]  /*2bd0*/  SHFL.UP PT, R16, R15, 0x2, RZ ;  /* 0x044000000f107989 */ /* 0x000e2200000e00ff */
[----:B------:R-:W-:-:S05]  /*2be0*/  IMAD.IADD R12, R12, 0x1, R13 ;  /* 0x000000010c0c7824 */ /* 0x000fca00078e020d */
[----:B------:R-:W1:Y:S01]  /*2bf0*/  SHFL.UP PT, R14, R12, 0x2, RZ ;  /* 0x044000000c0e7989 */ /* 0x000e6200000e00ff */
[----:B------:R-:W-:-:S04]  /*2c00*/  ISETP.NE.AND P0, PT, R12, RZ, PT ;  /* 0x000000ff0c00720c */ /* 0x000fc80003f05270 */
[----:B0-----:R-:W-:-:S04]  /*2c10*/  SEL R16, R16, RZ, !P0 ;  /* 0x000000ff10107207 */ /* 0x001fc80004000000 */
[----:B------:R-:W-:Y:S02]  /*2c20*/  SEL R16, R16, RZ, P1 ;  /* 0x000000ff10107207 */ /* 0x000fe40000800000 */
[----:B-1----:R-:W-:Y:S02]  /*2c30*/  SEL R13, R14, RZ, P1 ;  /* 0x000000ff0e0d7207 */ /* 0x002fe40000800000 */
[----:B------:R-:W-:Y:S01]  /*2c40*/  ISETP.GE.AND P1, PT, R36, 0x4, PT ;  /* 0x000000042400780c */ /* 0x000fe20003f26270 */
[----:B------:R-:W-:Y:S02]  /*2c50*/  IMAD.IADD R16, R15, 0x1, R16 ;  /* 0x000000010f107824 */ /* 0x000fe400078e0210 */
[----:B------:R-:W-:-:S03]  /*2c60*/  IMAD.IADD R13, R12, 0x1, R13 ;  /* 0x000000010c0d7824 */ /* 0x000fc600078e020d */
[----:B------:R-:W0:Y:S02]  /*2c70*/  SHFL.UP PT, R17, R16, 0x4, RZ ;  /* 0x0480000010117989 */ /* 0x000e2400000e00ff */
[----:B------:R-:W-:Y:S02]  /*2c80*/  ISETP.NE.AND P0, PT, R13, RZ, PT ;  /* 0x000000ff0d00720c */ /* 0x000fe40003f05270 */
[----:B------:R-:W1:Y:S02]  /*2c90*/  SHFL.UP PT, R14, R13, 0x4, RZ ;  /* 0x048000000d0e7989 */ /* 0x000e6400000e00ff */
        /* <DEDUP_REMOVED lines=18> */
[----:B0-----:R-:W-:Y:S02]  /*2dc0*/  SEL R15, R15, RZ, !P0 ;  /* 0x000000ff0f0f7207 */ /* 0x001fe40004000000 */
[----:B-1----:R-:W-:Y:S02]  /*2dd0*/  SEL R12, R12, RZ, P1 ;  /* 0x000000ff0c0c7207 */ /* 0x002fe40000800000 */
[----:B------:R-:W-:-:S03]  /*2de0*/  SEL R15, R15, RZ, P1 ;  /* 0x000000ff0f0f7207 */ /* 0x000fc60000800000 */
[----:B------:R-:W-:Y:S02]  /*2df0*/  IMAD.IADD R40, R13, 0x1, R12 ;  /* 0x000000010d287824 */ /* 0x000fe400078e020c */
[----:B------:R-:W-:-:S03]  /*2e00*/  IMAD.IADD R41, R16, 0x1, R15 ;  /* 0x0000000110297824 */ /* 0x000fc600078e020f */
[----:B------:R-:W-:Y:S04]  /*2e10*/  SHFL.UP PT, R43, R40, 0x1, RZ ;  /* 0x04200000282b7989 */ /* 0x000fe800000e00ff */
[----:B------:R-:W-:Y:S01]  /*2e20*/  @!P2 STS.64 [R35], R40 ;  /* 0x000000282300a388 */ /* 0x000fe20000000a00 */
[----:B------:R-:W-:Y:S06]  /*2e30*/  BAR.SYNC.DEFER_BLOCKING 0x0 ;  /* 0x0000000000007b1d */ /* 0x000fec0000010000 */
[----:B------:R-:W-:Y:S04]  /*2e40*/  SHFL.UP PT, R35, R41, 0x1, RZ ;  /* 0x0420000029237989 */ /* 0x000fe800000e00ff */
[----:B------:R-:W0:Y:S04]  /*2e50*/  LDS.128 R12, [UR4] ;  /* 0x00000004ff0c7984 */ /* 0x000e280008000c00 */
[----:B------:R-:W1:Y:S04]  /*2e60*/  LDS.128 R16, [UR4+0x10] ;  /* 0x00001004ff107984 */ /* 0x000e680008000c00 */
[----:B------:R-:W2:Y:S01]  /*2e70*/  LDS.128 R20, [UR4+0x20] ;  /* 0x00002004ff147984 */ /* 0x000ea20008000c00 */
[----:B0-----:R-:W-:-:S04]  /*2e80*/  ISETP.NE.AND P0, PT, R14, RZ, PT ;  /* 0x000000ff0e00720c */ /* 0x001fc80003f05270 */
[----:B------:R-:W-:Y:S02]  /*2e90*/  SEL R24, R13, RZ, !P0 ;  /* 0x000000ff0d187207 */ /* 0x000fe40004000000 */
[----:B-1----:R-:W-:Y:S02]  /*2ea0*/  ISETP.NE.AND P0, PT, R16, RZ, PT ;  /* 0x000000ff1000720c */ /* 0x002fe40003f05270 */
[----:B--2---:R-:W-:Y:S01]  /*2eb0*/  ISETP.NE.AND P1, PT, R20, RZ, PT ;  /* 0x000000ff1400720c */ /* 0x004fe20003f25270 */
[----:B------:R-:W-:Y:S01]  /*2ec0*/  IMAD.IADD R38, R15, 0x1, R24 ;  /* 0x000000010f267824 */ /* 0x000fe200078e0218 */
[----:B------:R-:W-:Y:S01]  /*2ed0*/  ISETP.NE.AND P2, PT, R22, RZ, PT ;  /* 0x000000ff1600720c */ /* 0x000fe20003f45270 */
[----:B------:R-:W0:Y:S01]  /*2ee0*/  LDS.128 R24, [UR4+0x30] ;  /* 0x00003004ff187984 */ /* 0x000e220008000c00 */
[----:B------:R-:W-:Y:S02]  /*2ef0*/  IMAD.IADD R15, R12, 0x1, R14 ;  /* 0x000000010c0f7824 */ /* 0x000fe400078e020e */
[----:B------:R-:W-:-:S02]  /*2f00*/  SEL R42, R38, RZ, !P0 ;  /* 0x000000ff262a7207 */ /* 0x000fc40004000000 */
[----:B------:R-:W-:-:S03]  /*2f10*/  ISETP.NE.AND P0, PT, R18, RZ, PT ;  /* 0x000000ff1200720c */ /* 0x000fc60003f05270 */
[----:B------:R-:W-:-:S05]  /*2f20*/  IMAD.IADD R17, R17, 0x1, R42 ;  /* 0x0000000111117824 */ /* 0x000fca00078e022a */
[----:B------:R-:W-:Y:S02]  /*2f30*/  SEL R42, R17, RZ, !P0 ;  /* 0x000000ff112a7207 */ /* 0x000fe40004000000 */
[----:B------:R-:W-:-:S03]  /*2f40*/  ISETP.NE.AND P0, PT, R45, 0x2, PT ;  /* 0x000000022d00780c */ /* 0x000fc60003f05270 */
[----:B------:R-:W-:Y:S01]  /*2f50*/  IMAD.IADD R19, R19, 0x1, R42 ;  /* 0x0000000113137824 */ /* 0x000fe200078e022a */
[C---:B------:R-:W-:Y:S01]  /*2f60*/  SEL R12, R15.reuse, R12, !P0 ;  /* 0x0000000c0f0c7207 */ /* 0x040fe20004000000 */
[----:B------:R-:W-:Y:S01]  /*2f70*/  IMAD.IADD R15, R15, 0x1, R16 ;  /* 0x000000010f0f7824 */ /* 0x000fe200078e0210 */
[----:B------:R-:W-:Y:S02]  /*2f80*/  SEL R38, R38, R13, !P0 ;  /* 0x0000000d26267207 */ /* 0x000fe40004000000 */
[----:B------:R-:W-:Y:S02]  /*2f90*/  SEL R14, R19, RZ, !P1 ;  /* 0x000000ff130e7207 */ /* 0x000fe40004800000 */
[C---:B------:R-:W-:Y:S02]  /*2fa0*/  ISETP.NE.AND P1, PT, R45.reuse, 0x3, PT ;  /* 0x000000032d00780c */ /* 0x040fe40003f25270 */
[----:B------:R-:W-:Y:S01]  /*2fb0*/  ISETP.NE.AND P0, PT, R45, 0x4, PT ;  /* 0x000000042d00780c */ /* 0x000fe20003f05270 */
[----:B------:R-:W-:Y:S01]  /*2fc0*/  IMAD.IADD R21, R21, 0x1, R14 ;  /* 0x0000000115157824 */ /* 0x000fe200078e020e */
[----:B------:R-:W-:-:S02]  /*2fd0*/  SEL R38, R17, R38, !P1 ;  /* 0x0000002611267207 */ /* 0x000fc40004800000 */
[----:B------:R-:W-:Y:S01]  /*2fe0*/  SEL R12, R15, R12, !P1 ;  /* 0x0000000c0f0c7207 */ /* 0x000fe20004800000 */
[----:B------:R-:W-:Y:S01]  /*2ff0*/  IMAD.IADD R15, R18, 0x1, R15 ;  /* 0x00000001120f7824 */ /* 0x000fe200078e020f */
[----:B------:R-:W-:Y:S02]  /*3000*/  SEL R14, R21, RZ, !P2 ;  /* 0x000000ff150e7207 */ /* 0x000fe40005000000 */
[----:B------:R-:W-:Y:S02]  /*3010*/  ISETP.GE.U32.AND P1, PT, R0, 0x20, PT ;  /* 0x000000200000780c */ /* 0x000fe40003f26070 */
[----:B------:R-:W-:Y:S01]  /*3020*/  SEL R38, R19, R38, !P0 ;  /* 0x0000002613267207 */ /* 0x000fe20004000000 */
[----:B------:R-:W-:Y:S01]  /*3030*/  IMAD.IADD R23, R23, 0x1, R14 ;  /* 0x0000000117177824 */ /* 0x000fe200078e020e */
[C---:B------:R-:W-:Y:S01]  /*3040*/  SEL R12, R15.reuse, R12, !P0 ;  /* 0x0000000c0f0c7207 */ /* 0x040fe20004000000 */
[----:B------:R-:W-:Y:S01]  /*3050*/  IMAD.IADD R15, R15, 0x1, R20 ;  /* 0x000000010f0f7824 */ /* 0x000fe200078e0214 */
[----:B0-----:R-:W-:-:S02]  /*3060*/  ISETP.NE.AND P5, PT, R24, RZ, PT ;  /* 0x000000ff1800720c */ /* 0x001fc40003fa5270 */
[----:B------:R-:W-:Y:S02]  /*3070*/  SEL R38, R21, R38, !P4 ;  /* 0x0000002615267207 */ /* 0x000fe40006000000 */
[----:B------:R-:W-:Y:S02]  /*3080*/  SEL R14, R23, RZ, !P5 ;  /* 0x000000ff170e7207 */ /* 0x000fe40006800000 */
[----:B------:R-:W-:Y:S02]  /*3090*/  ISETP.NE.AND P2, PT, R45, 0x7, PT ;  /* 0x000000072d00780c */ /* 0x000fe40003f45270 */
[----:B------:R-:W-:Y:S01]  /*30a0*/  SEL R38, R23, R38, !P3 ;  /* 0x0000002617267207 */ /* 0x000fe20005800000 */
[----:B------:R-:W-:Y:S01]  /*30b0*/  IMAD.IADD R25, R25, 0x1, R14 ;  /* 0x0000000119197824 */ /* 0x000fe200078e020e */
[----:B------:R-:W-:Y:S02]  /*30c0*/  ISETP.NE.AND P0, PT, R36, RZ, P1 ;  /* 0x000000ff2400720c */ /* 0x000fe40000f05270 */
[----:B------:R-:W-:Y:S01]  /*30d0*/  SEL R12, R15, R12, !P4 ;  /* 0x0000000c0f0c7207 */ /* 0x000fe20006000000 */
[----:B------:R-:W-:Y:S01]  /*30e0*/  IMAD.IADD R15, R22, 0x1, R15 ;  /* 0x00000001160f7824 */ /* 0x000fe200078e020f */
[----:B------:R-:W-:-:S02]  /*30f0*/  @P1 ISETP.NE.AND P4, PT, R43, RZ, PT ;  /* 0x000000ff2b00120c */ /* 0x000fc40003f85270 */
[----:B------:R-:W-:Y:S02]  /*3100*/  SEL R38, R25, R38, !P2 ;  /* 0x0000002619267207 */ /* 0x000fe40005000000 */
[C---:B------:R-:W-:Y:S01]  /*3110*/  SEL R12, R15.reuse, R12, !P3 ;  /* 0x0000000c0f0c7207 */ /* 0x040fe20005800000 */
[----:B------:R-:W-:Y:S01]  /*3120*/  IMAD.IADD R15, R15, 0x1, R24 ;  /* 0x000000010f0f7824 */ /* 0x000fe200078e0218 */
[----:B------:R-:W-:Y:S02]  /*3130*/  @P1 ISETP.NE.AND P5, PT, R36, RZ, PT ;  /* 0x000000ff2400120c */ /* 0x000fe40003fa5270 */
[C---:B------:R-:W-:Y:S01]  /*3140*/  ISETP.NE.AND P3, PT, R26.reuse, RZ, PT ;  /* 0x000000ff1a00720c */ /* 0x040fe20003f65270 */
[----:B------:R-:W-:Y:S01]  /*3150*/  IMAD.IADD R20, R26, 0x1, R15 ;  /* 0x000000011a147824 */ /* 0x000fe200078e020f */
[----:B------:R-:W-:Y:S02]  /*3160*/  @P1 SEL R16, R38, RZ, !P4 ;  /* 0x000000ff26101207 */ /* 0x000fe40006000000 */
[----:B------:R-:W-:-:S02]  /*3170*/  @P1 SEL R13, R43, RZ, P5 ;  /* 0x000000ff2b0d1207 */ /* 0x000fc40002800000 */
[----:B------:R-:W-:Y:S01]  /*3180*/  SEL R12, R15, R12, !P2 ;  /* 0x0000000c0f0c7207 */ /* 0x000fe20005000000 */
[----:B------:R-:W-:Y:S01]  /*3190*/  @P0 IMAD.IADD R38, R35, 0x1, R16 ;  /* 0x0000000123260824 */ /* 0x000fe200078e0210 */
[----:B------:R-:W-:-:S03]  /*31a0*/  SEL R14, R25, RZ, !P3 ;  /* 0x000000ff190e7207 */ /* 0x000fc60005800000 */
[----:B------:R-:W-:Y:S02]  /*31b0*/  @P1 IMAD.IADD R43, R12, 0x1, R13 ;  /* 0x000000010c2b1824 */ /* 0x000fe400078e020d */
[----:B------:R-:W-:Y:S02]  /*31c0*/  IMAD.IADD R27, R27, 0x1, R14 ;  /* 0x000000011b1b7824 */ /* 0x000fe400078e020e */
[----:B------:R-:W-:Y:S01]  /*31d0*/  @P1 IMAD.MOV.U32 R35, RZ, RZ, R38 ;  /* 0x000000ffff231224 */ /* 0x000fe200078e0026 */
[----:B------:R-:W-:Y:S06]  /*31e0*/  @P1 BRA `(.L_x_821) ;  /* 0x0000000c001c1947 */ /* 0x000fec0003800000 */
[----:B------:R-:W0:Y:S01]  /*31f0*/  LDC.64 R40, c[0x0][0x3a8] ;  /* 0x0000ea00ff287b82 */ /* 0x000e220000000a00 */
[----:B------:R-:W-:Y:S01]  /*3200*/  ISETP.NE.AND P0, PT, R0, RZ, PT ;  /* 0x000000ff0000720c */ /* 0x000fe20003f05270 */
[----:B------:R-:W1:-:S12]  /*3210*/  LDCU UR5, c[0x0][0x370] ;  /* 0x00006e00ff0577ac */ /* 0x000e580008000800 */
[----:B------:R-:W-:Y:S01]  /*3220*/  @!P0 IMAD.MOV.U32 R14, RZ, RZ, 0x64 ;  /* 0x00000064ff0e8424 */ /* 0x000fe200078e00ff */
[----:B------:R2:W-:Y:S01]  /*3230*/  @!P0 STS [UR4+0x74], R20 ;  /* 0x00007414ff008988 */ /* 0x0005e20008000804 */
[----:B------:R-:W-:Y:S02]  /*3240*/  @!P0 IMAD.MOV.U32 R15, RZ, RZ, 0x0 ;  /* 0x00000000ff0f8424 */ /* 0x000fe400078e00ff */
[----:B------:R-:W-:Y:S01]  /*3250*/  @!P0 IMAD.MOV.U32 R12, RZ, RZ, R20 ;  /* 0x000000ffff0c8224 */ /* 0x000fe200078e0014 */
[----:B------:R2:W-:Y:S01]  /*3260*/  @!P0 STS [UR4+0x78], R27 ;  /* 0x0000781bff008988 */ /* 0x0005e20008000804 */
[----:B------:R-:W-:Y:S01]  /*3270*/  @!P0 IMAD.MOV.U32 R13, RZ, RZ, R27 ;  /* 0x000000ffff0d8224 */ /* 0x000fe200078e001b */
[----:B-1----:R-:W-:Y:S01]  /*3280*/  UISETP.GT.U32.AND UP0, UPT, UR5, 0x1f3, UPT ;  /* 0x000001f30500788c */ /* 0x002fe2000bf04070 */
[----:B0-----:R-:W-:-:S05]  /*3290*/  IMAD.WIDE.U32 R40, R39, 0x10, R40 ;  /* 0x0000001027287825 */ /* 0x001fca00078e0028 */
[----:B------:R2:W-:Y:S03]  /*32a0*/  @!P0 ST.E.128.STRONG.GPU desc[UR12][R40.64+0x200], R12 ;  /* 0x0002000c28008985 */ /* 0x0005e6000c10fd0c */
[----:B------:R-:W-:Y:S05]  /*32b0*/  BRA.U UP0, `(.L_x_822) ;  /* 0x0000000100087547 */ /* 0x000fea000b800000 */
[----:B------:R0:W-:Y:S06]  /*32c0*/  MEMBAR.SC.CTA ;  /* 0x0000000000007992 */ /* 0x0001ec0000000000 */
[----:B0-----:R-:W-:Y:S05]  /*32d0*/  BRA `(.L_x_823) ;  /* 0x0000000000087947 */ /* 0x001fea0003800000 */
.L_x_822:
[----:B------:R-:W-:Y:S05]  /*32e0*/  NANOSLEEP 0x1c2 ;  /* 0x000001c20000795d */ /* 0x000fea0003800000 */
[----:B------:R-:W-:Y:S01]  /*32f0*/  NOP ;  /* 0x0000000000007918 */ /* 0x000fe20000000000 */
.L_x_823:
[----:B--2---:R-:W-:-:S03]  /*3300*/  IMAD.WIDE.U32 R12, R0, 0x10, RZ ;  /* 0x00000010000c7825 */ /* 0x004fc600078e00ff */
[----:B------:R-:W-:Y:S02]  /*3310*/  LOP3.LUT R17, R12, 0xfffffff0, RZ, 0x3c, !PT ;  /* 0xfffffff00c117812 */ /* 0x000fe400078e3cff */
[----:B------:R-:W-:Y:S02]  /*3320*/  LOP3.LUT R13, RZ, R13, RZ, 0x33, !PT ;  /* 0x0000000dff0d7212 */ /* 0x000fe400078e33ff */
[----:B------:R-:W-:-:S05]  /*3330*/  IADD3 R16, P1, PT, R40, R17, RZ ;  /* 0x0000001128107210 */ /* 0x000fca0007f3e0ff */
[----:B------:R-:W-:-:S08]  /*3340*/  IMAD.X R17, R41, 0x1, R13, P1 ;  /* 0x0000000129117824 */ /* 0x000fd000008e060d */
.L_x_825:
[----:B------:R-:W2:Y:S01]  /*3350*/  LD.E.128.STRONG.GPU R12, desc[UR12][R16.64+0x200] ;  /* 0x0002000c100c7980 */ /* 0x000ea2000c10fd00 */
[----:B------:R-:W-:Y:S05]  /*3360*/  YIELD ;  /* 0x0000000000007946 */ /* 0x000fea0003800000 */
[----:B------:R-:W-:Y:S01]  /*3370*/  UMOV UR5, 0xffffffff ;  /* 0xffffffff00057882 */ /* 0x000fe20000000000 */
[----:B--2---:R-:W-:-:S04]  /*3380*/  ISETP.NE.U32.AND P1, PT, R14, 0x63, PT ;  /* 0x000000630e00780c */ /* 0x004fc80003f25070 */
[----:B------:R-:W-:Y:S01]  /*3390*/  ISETP.NE.AND.EX P1, PT, R15, RZ, PT, P1 ;  /* 0x000000ff0f00720c */ /* 0x000fe20003f25310 */
[----:B------:R-:W-:-:S12]  /*33a0*/  BRA.DIV UR5, `(.L_x_824) ;  /* 0x0000007a05d07947 */ /* 0x000fd8000b800000 */
[----:B------:R-:W-:-:S13]  /*33b0*/  VOTE.ANY P1, !P1 ;  /* 0x0000000000ff7806 */ /* 0x000fda0004820100 */
.L_x_881:
[----:B------:R-:W-:Y:S05]  /*33c0*/  @P1 BRA `(.L_x_825) ;  /* 0xfffffffc00e01947 */ /* 0x000fea000383ffff */
[----:B------:R-:W-:Y:S01]  /*33d0*/  UMOV UR5, 0xffffffff ;  /* 0xffffffff00057882 */ /* 0x000fe20000000000 */
[----:B------:R-:W-:-:S04]  /*33e0*/  ISETP.NE.U32.AND P5, PT, R14, 0x65, PT ;  /* 0x000000650e00780c */ /* 0x000fc80003fa5070 */
[----:B------:R-:W-:Y:S01]  /*33f0*/  ISETP.NE.AND.EX P5, PT, R15, RZ, PT, P5 ;  /* 0x000000ff0f00720c */ /* 0x000fe20003fa5350 */
[----:B------:R-:W-:-:S12]  /*3400*/  BRA.DIV UR5, `(.L_x_826) ;  /* 0x0000007a05dc7947 */ /* 0x000fd8000b800000 */
[----:B------:R-:W0:Y:S01]  /*3410*/  S2R R17, SR_GEMASK ;  /* 0x0000000000117919 */ /* 0x000e220000003c00 */
[----:B------:R-:W-:Y:S01]  /*3420*/  VOTE.ANY R21, PT, !P5 ;  /* 0x0000000000157806 */ /* 0x000fe200068e0100 */
[----:B------:R-:W-:Y:S01]  /*3430*/  VIADD R19, R36, 0x4 ;  /* 0x0000000424137836 */ /* 0x000fe20000000000 */
[----:B------:R-:W-:Y:S02]  /*3440*/  ISETP.NE.AND P2, PT, R12, RZ, PT ;  /* 0x000000ff0c00720c */ /* 0x000fe40003f45270 */
[----:B------:R-:W-:Y:S02]  /*3450*/  ISETP.NE.U32.AND P3, PT, R14, 0x65, PT ;  /* 0x000000650e00780c */ /* 0x000fe40003f65070 */
[----:B------:R-:W-:Y:S02]  /*3460*/  LOP3.LUT R14, RZ, R0, RZ, 0x33, !PT ;  /* 0x00000000ff0e7212 */ /* 0x000fe400078e33ff */
[----:B------:R-:W-:Y:S01]  /*3470*/  ISETP.NE.AND.EX P3, PT, R15, RZ, PT, P3 ;  /* 0x000000ff0f00720c */ /* 0x000fe20003f65330 */
[----:B------:R-:W-:-:S02]  /*3480*/  VIADD R15, R36, 0x10 ;  /* 0x00000010240f7836 */ /* 0x000fc40000000000 */
[----:B------:R-:W-:-:S10]  /*3490*/  IMAD.IADD R14, R14, 0x1, R39 ;  /* 0x000000010e0e7824 */ /* 0x000fd400078e0227 */
[----:B------:R-:W-:Y:S02]  /*34a0*/  VOTE.ALL P3, P3 ;  /* 0x0000000000ff7806 */ /* 0x000fe40001860000 */
[----:B0-----:R-:W-:-:S05]  /*34b0*/  LOP3.LUT R21, R21, 0x80000000, R17, 0xec, !PT ;  /* 0x8000000015157812 */ /* 0x001fca00078eec11 */
[----:B------:R-:W-:-:S05]  /*34c0*/  VIADD R16, R21, 0xffffffff ;  /* 0xffffffff15107836 */ /* 0x000fca0000000000 */
[----:B------:R-:W-:-:S04]  /*34d0*/  LOP3.LUT R16, R21, R16, RZ, 0xc, !PT ;  /* 0x0000001015107212 */ /* 0x000fc800078e0cff */
[----:B------:R-:W0:Y:S02]  /*34e0*/  POPC R24, R16 ;  /* 0x0000001000187309 */ /* 0x000e240000000000 */
[----:B0-----:R-:W0:Y:S01]  /*34f0*/  SHFL.DOWN PT, R23, R13, 0x1, R24 ;  /* 0x082000000d177989 */ /* 0x001e2200000e0018 */
[----:B------:R-:W-:-:S03]  /*3500*/  ISETP.GE.AND P1, PT, R36, R24, PT ;  /* 0x000000182400720c */ /* 0x000fc60003f26270 */
[----:B------:R-:W1:Y:S01]  /*3510*/  SHFL.DOWN PT, R18, R12, 0x1, R24 ;  /* 0x082000000c127989 */ /* 0x000e6200000e0018 */
[----:B0-----:R-:W-:-:S04]  /*3520*/  SEL R23, R23, RZ, !P2 ;  /* 0x000000ff17177207 */ /* 0x001fc80005000000 */
[----:B------:R-:W-:Y:S02]  /*3530*/  SEL R23, R23, RZ, !P1 ;  /* 0x000000ff17177207 */ /* 0x000fe40004800000 */
[----:B-1----:R-:W-:-:S03]  /*3540*/  SEL R45, R18, RZ, !P1 ;  /* 0x000000ff122d7207 */ /* 0x002fc60004800000 */
[----:B------:R-:W-:Y:S02]  /*3550*/  IMAD.IADD R25, R13, 0x1, R23 ;  /* 0x000000010d197824 */ /* 0x000fe400078e0217 */
[----:B------:R-:W-:Y:S02]  /*3560*/  IMAD.IADD R45, R12, 0x1, R45 ;  /* 0x000000010c2d7824 */ /* 0x000fe400078e022d */
[----:B------:R-:W-:Y:S01]  /*3570*/  VIADD R13, R36, 0x2 ;  /* 0x00000002240d7836 */ /* 0x000fe20000000000 */
[----:B------:R-:W0:Y:S02]  /*3580*/  SHFL.DOWN PT, R23, R25, 0x2, R24 ;  /* 0x0840000019177989 */ /* 0x000e2400000e0018 */
[----:B------:R-:W-:Y:S02]  /*3590*/  ISETP.NE.AND P2, PT, R45, RZ, PT ;  /* 0x000000ff2d00720c */ /* 0x000fe40003f45270 */
[----:B------:R-:W1:Y:S01]  /*35a0*/  SHFL.DOWN PT, R16, R45, 0x2, R24 ;  /* 0x084000002d107989 */ /* 0x000e6200000e0018 */
[----:B------:R-:W-:-:S02]  /*35b0*/  ISETP.GT.AND P1, PT, R13, R24, PT ;  /* 0x000000180d00720c */ /* 0x000fc40003f24270 */
[----:B0-----:R-:W-:-:S04]  /*35c0*/  SEL R23, R23, RZ, !P2 ;  /* 0x000000ff17177207 */ /* 0x001fc80005000000 */
[----:B------:R-:W-:Y:S02]  /*35d0*/  SEL R12, R23, RZ, !P1 ;  /* 0x000000ff170c7207 */ /* 0x000fe40004800000 */
[----:B-1----:R-:W-:Y:S02]  /*35e0*/  SEL R16, R16, RZ, !P1 ;  /* 0x000000ff10107207 */ /* 0x002fe40004800000 */
[----:B------:R-:W-:Y:S01]  /*35f0*/  ISETP.GT.AND P1, PT, R19, R24, PT ;  /* 0x000000181300720c */ /* 0x000fe20003f24270 */
[----:B------:R-:W-:Y:S02]  /*3600*/  IMAD.IADD R13, R25, 0x1, R12 ;  /* 0x00000001190d7824 */ /* 0x000fe400078e020c */
[----:B------:R-:W-:Y:S02]  /*3610*/  IMAD.IADD R47, R45, 0x1, R16 ;  /* 0x000000012d2f7824 */ /* 0x000fe400078e0210 */
[----:B------:R-:W-:Y:S01]  /*3620*/  VIADD R19, R36, 0x8 ;  /* 0x0000000824137836 */ /* 0x000fe20000000000 */
[----:B------:R-:W0:Y:S02]  /*3630*/  SHFL.DOWN PT, R23, R13, 0x4, R24 ;  /* 0x088000000d177989 */ /* 0x000e2400000e0018 */
[----:B------:R-:W-:-:S02]  /*3640*/  ISETP.NE.AND P2, PT, R47, RZ, PT ;  /* 0x000000ff2f00720c */ /* 0x000fc40003f45270 */
[----:B------:R-:W1:Y:S02]  /*3650*/  SHFL.DOWN PT, R12, R47, 0x4, R24 ;  /* 0x088000002f0c7989 */ /* 0x000e6400000e0018 */
[----:B0-----:R-:W-:-:S04]  /*3660*/  SEL R23, R23, RZ, !P2 ;  /* 0x000000ff17177207 */ /* 0x001fc80005000000 */
[----:B------:R-:W-:Y:S02]  /*3670*/  SEL R16, R23, RZ, !P1 ;  /* 0x000000ff17107207 */ /* 0x000fe40004800000 */
[----:B-1----:R-:W-:Y:S02]  /*3680*/  SEL R12, R12, RZ, !P1 ;  /* 0x000000ff0c0c7207 */ /* 0x002fe40004800000 */
[----:B------:R-:W-:Y:S01]  /*3690*/  ISETP.GT.AND P1, PT, R19, R24, PT ;  /* 0x000000181300720c */ /* 0x000fe20003f24270 */
[----:B------:R-:W-:Y:S02]  /*36a0*/  IMAD.IADD R49, R13, 0x1, R16 ;  /* 0x000000010d317824 */ /* 0x000fe400078e0210 */
[----:B------:R-:W-:-:S03]  /*36b0*/  IMAD.IADD R51, R47, 0x1, R12 ;  /* 0x000000012f337824 */ /* 0x000fc600078e020c */
[----:B------:R-:W0:Y:S02]  /*36c0*/  SHFL.DOWN PT, R13, R49, 0x8, R24 ;  /* 0x09000000310d7989 */ /* 0x000e2400000e0018 */
[----:B------:R-:W-:Y:S02]  /*36d0*/  ISETP.NE.AND P2, PT, R51, RZ, PT ;  /* 0x000000ff3300720c */ /* 0x000fe40003f45270 */
[----:B------:R-:W1:Y:S02]  /*36e0*/  SHFL.DOWN PT, R12, R51, 0x8, R24 ;  /* 0x09000000330c7989 */ /* 0x000e6400000e0018 */
[----:B0-----:R-:W-:-:S04]  /*36f0*/  SEL R13, R13, RZ, !P2 ;  /* 0x000000ff0d0d7207 */ /* 0x001fc80005000000 */
[----:B------:R-:W-:Y:S02]  /*3700*/  SEL R16, R13, RZ, !P1 ;  /* 0x000000ff0d107207 */ /* 0x000fe40004800000 */
[----:B-1----:R-:W-:Y:S02]  /*3710*/  SEL R12, R12, RZ, !P1 ;  /* 0x000000ff0c0c7207 */ /* 0x002fe40004800000 */
[----:B------:R-:W-:Y:S01]  /*3720*/  ISETP.GT.AND P1, PT, R15, R24, PT ;  /* 0x000000180f00720c */ /* 0x000fe20003f24270 */
[----:B------:R-:W-:Y:S02]  /*3730*/  IMAD.IADD R25, R49, 0x1, R16 ;  /* 0x0000000131197824 */ /* 0x000fe400078e0210 */
[----:B------:R-:W-:Y:S02]  /*3740*/  IMAD.IADD R45, R51, 0x1, R12 ;  /* 0x00000001332d7824 */ /* 0x000fe400078e020c */
[----:B------:R-:W0:Y:S01]  /*3750*/  LDC.64 R12, c[0x0][0x3a8] ;  /* 0x0000ea00ff0c7b82 */ /* 0x000e220000000a00 */
[----:B------:R-:W1:Y:S02]  /*3760*/  SHFL.DOWN PT, R23, R25, 0x10, R24 ;  /* 0x0a00000019177989 */ /* 0x000e6400000e0018 */
[----:B------:R-:W-:-:S02]  /*3770*/  ISETP.NE.AND P2, PT, R45, RZ, PT ;  /* 0x000000ff2d00720c */ /* 0x000fc40003f45270 */
[----:B------:R-:W2:Y:S02]  /*3780*/  SHFL.DOWN PT, R16, R45, 0x10, R24 ;  /* 0x0a0000002d107989 */ /* 0x000ea400000e0018 */
[----:B-1----:R-:W-:Y:S02]  /*3790*/  SEL R23, R23, RZ, !P2 ;  /* 0x000000ff17177207 */ /* 0x002fe40005000000 */
[----:B0-----:R-:W-:Y:S02]  /*37a0*/  IADD3 R38, P2, PT, R12, 0x200, RZ ;  /* 0x000002000c267810 */ /* 0x001fe40007f5e0ff */
[----:B--2---:R-:W-:Y:S02]  /*37b0*/  SEL R16, R16, RZ, !P1 ;  /* 0x000000ff10107207 */ /* 0x004fe40004800000 */
[----:B------:R-:W-:Y:S01]  /*37c0*/  SEL R18, R23, RZ, !P1 ;  /* 0x000000ff17127207 */ /* 0x000fe20004800000 */
[----:B------:R-:W-:Y:S02]  /*37d0*/  IMAD.X R39, RZ, RZ, R13, P2 ;  /* 0x000000ffff277224 */ /* 0x000fe400010e060d */
[----:B------:R-:W-:-:S02]  /*37e0*/  IMAD.IADD R16, R45, 0x1, R16 ;  /* 0x000000012d107824 */ /* 0x000fc400078e0210 */
[----:B------:R-:W-:-:S07]  /*37f0*/  IMAD.IADD R18, R25, 0x1, R18 ;  /* 0x0000000119127824 */ /* 0x000fce00078e0212 */
.L_x_895:
[----:B------:R-:W-:Y:S05]  /*3800*/  @!P3 BRA `(.L_x_827) ;  /* 0x000000040030b947 */ /* 0x000fea0003800000 */
[----:B------:R-:W-:-:S07]  /*3810*/  IMAD.MOV.U32 R25, RZ, RZ, R14 ;  /* 0x000000ffff197224 */ /* 0x000fce00078e000e */
.L_x_831:
[----:B------:R-:W-:-:S07]  /*3820*/  IMAD.WIDE R22, R25, 0x10, R38 ;  /* 0x0000001019167825 */ /* 0x000fce00078e0226 */
.L_x_829:
[----:B------:R-:W2:Y:S01]  /*3830*/  LD.E.128.STRONG.GPU R12, desc[UR12][R22.64+-0x200] ;  /* 0xfffe000c160c7980 */ /* 0x000ea2000c10fd00 */
[----:B------:R-:W-:Y:S05]  /*3840*/  YIELD ;  /* 0x0000000000007946 */ /* 0x000fea0003800000 */
[----:B------:R-:W-:Y:S01]  /*3850*/  UMOV UR5, 0xffffffff ;  /* 0xffffffff00057882 */ /* 0x000fe20000000000 */
[----:B--2---:R-:W-:-:S04]  /*3860*/  ISETP.NE.U32.AND P1, PT, R14, 0x63, PT ;  /* 0x000000630e00780c */ /* 0x004fc80003f25070 */
[----:B------:R-:W-:Y:S01]  /*3870*/  ISETP.NE.AND.EX P1, PT, R15, RZ, PT, P1 ;  /* 0x000000ff0f00720c */ /* 0x000fe20003f25310 */
[----:B------:R-:W-:-:S12]  /*3880*/  BRA.DIV UR5, `(.L_x_828) ;  /* 0x0000007e05847947 */ /* 0x000fd8000b800000 */
[----:B------:R-:W-:-:S13]  /*3890*/  VOTE.ANY P1, !P1 ;  /* 0x0000000000ff7806 */ /* 0x000fda0004820100 */
.L_x_898:
[----:B------:R-:W-:Y:S05]  /*38a0*/  @P1 BRA `(.L_x_829) ;  /* 0xfffffffc00e01947 */ /* 0x000fea000383ffff */
[----:B------:R-:W-:Y:S01]  /*38b0*/  UMOV UR5, 0xffffffff ;  /* 0xffffffff00057882 */ /* 0x000fe20000000000 */
[----:B------:R-:W-:-:S04]  /*38c0*/  ISETP.NE.U32.AND P5, PT, R14, 0x65, PT ;  /* 0x000000650e00780c */ /* 0x000fc80003fa5070 */
[----:B------:R-:W-:Y:S01]  /*38d0*/  ISETP.NE.AND.EX P5, PT, R15, RZ, PT, P5 ;  /* 0x000000ff0f00720c */ /* 0x000fe20003fa5350 */
[----:B------:R-:W-:-:S12]  /*38e0*/  BRA.DIV UR5, `(.L_x_830) ;  /* 0x0000007e05907947 */ /* 0x000fd8000b800000 */
[----:B------:R-:W-:Y:S01]  /*38f0*/  VOTE.ANY R21, PT, !P5 ;  /* 0x0000000000157806 */ /* 0x000fe200068e0100 */
[----:B------:R-:W-:Y:S01]  /*3900*/  VIADD R25, R25, 0xffffffe0 ;  /* 0xffffffe019197836 */ /* 0x000fe20000000000 */
[----:B------:R-:W-:Y:S02]  /*3910*/  ISETP.NE.AND P2, PT, R12, RZ, PT ;  /* 0x000000ff0c00720c */ /* 0x000fe40003f45270 */
[----:B------:R-:W-:Y:S02]  /*3920*/  LOP3.LUT R21, R21, 0x80000000, R17, 0xec, !PT ;  /* 0x8000000015157812 */ /* 0x000fe400078eec11 */
[----:B------:R-:W-:-:S03]  /*3930*/  ISETP.NE.U32.AND P3, PT, R14, 0x65, PT ;  /* 0x000000650e00780c */ /* 0x000fc60003f65070 */
[----:B------:R-:W-:Y:S01]  /*3940*/  VIADD R22, R21, 0xffffffff ;  /* 0xffffffff15167836 */ /* 0x000fe20000000000 */
[----:B------:R-:W-:-:S04]  /*3950*/  ISETP.NE.AND.EX P3, PT, R15, RZ, PT, P3 ;  /* 0x000000ff0f00720c */ /* 0x000fc80003f65330 */
[----:B------:R-:W-:-:S04]  /*3960*/  LOP3.LUT R21, R21, R22, RZ, 0xc, !PT ;  /* 0x0000001615157212 */ /* 0x000fc800078e0cff */
[----:B------:R-:W0:Y:S05]  /*3970*/  POPC R24, R21 ;  /* 0x0000001500187309 */ /* 0x000e2a0000000000 */
[----:B------:R-:W-:Y:S01]  /*3980*/  VOTE.ALL P3, P3 ;  /* 0x0000000000ff7806 */ /* 0x000fe20001860000 */
        /* <DEDUP_REMOVED lines=11> */
[----:B------:R-:W-:Y:S01]  /*3a40*/  ISETP.GT.AND P1, PT, R19, R24, PT ;  /* 0x000000181300720c */ /* 0x000fe20003f24270 */
[----:B------:R-:W1:Y:S01]  /*3a50*/  SHFL.DOWN PT, R13, R42, 0x2, R24 ;  /* 0x084000002a0d7989 */ /* 0x000e6200000e0018 */
[----:B------:R-:W-:Y:S01]  /*3a60*/  VIADD R19, R36, 0x4 ;  /* 0x0000000424137836 */ /* 0x000fe20000000000 */
        /* <DEDUP_REMOVED lines=11> */
[----:B------:R-:W-:-:S05]  /*3b20*/  SEL R12, R12, RZ, !P1 ;  /* 0x000000ff0c0c7207 */ /* 0x000fca0004800000 */
[----:B------:R-:W-:Y:S01]  /*3b30*/  IMAD.IADD R47, R45, 0x1, R12 ;  /* 0x000000012d2f7824 */ /* 0x000fe200078e020c */
[----:B-1----:R-:W-:Y:S02]  /*3b40*/  SEL R12, R23, RZ, !P1 ;  /* 0x000000ff170c7207 */ /* 0x002fe40004800000 */
[----:B------:R-:W-:Y:S01]  /*3b50*/  ISETP.GT.AND P1, PT, R19, R24, PT ;  /* 0x000000181300720c */ /* 0x000fe20003f24270 */
[----:B------:R-:W-:Y:S01]  /*3b60*/  VIADD R19, R36, 0x10 ;  /* 0x0000001024137836 */ /* 0x000fe20000000000 */
[----:B------:R-:W0:Y:S01]  /*3b70*/  SHFL.DOWN PT, R22, R47, 0x8, R24 ;  /* 0x090000002f167989 */ /* 0x000e2200000e0018 */
[----:B------:R-:W-:-:S05]  /*3b80*/  IMAD.IADD R49, R13, 0x1, R12 ;  /* 0x000000010d317824 */ /* 0x000fca00078e020c */
[----:B------:R-:W1:Y:S01]  /*3b90*/  SHFL.DOWN PT, R23, R49, 0x8, R24 ;  /* 0x0900000031177989 */ /* 0x000e6200000e0018 */
[----:B------:R-:W-:-:S04]  /*3ba0*/  ISETP.NE.AND P2, PT, R49, RZ, PT ;  /* 0x000000ff3100720c */ /* 0x000fc80003f45270 */
        /* <DEDUP_REMOVED lines=9> */
[----:B0-----:R-:W-:Y:S02]  /*3c40*/  SEL R22, R22, RZ, !P2 ;  /* 0x000000ff16167207 */ /* 0x001fe40005000000 */
[----:B------:R-:W-:Y:S02]  /*3c50*/  ISETP.NE.AND P2, PT, R16, RZ, PT ;  /* 0x000000ff1000720c */ /* 0x000fe40003f45270 */
[----:B------:R-:W-:-:S02]  /*3c60*/  SEL R22, R22, RZ, !P1 ;  /* 0x000000ff16167207 */ /* 0x000fc40004800000 */
[----:B-1----:R-:W-:-:S03]  /*3c70*/  SEL R12, R12, RZ, !P1 ;  /* 0x000000ff0c0c7207 */ /* 0x002fc60004800000 */
[----:B------:R-:W-:Y:S01]  /*3c80*/  IMAD.IADD R22, R13, 0x1, R22 ;  /* 0x000000010d167824 */ /* 0x000fe200078e0216 */
[----:B------:R-:W-:-:S04]  /*3c90*/  IADD3 R16, PT, PT, R45, R12, R16 ;  /* 0x0000000c2d107210 */ /* 0x000fc80007ffe010 */
[----:B------:R-:W-:-:S05]  /*3ca0*/  SEL R13, R22, RZ, !P2 ;  /* 0x000000ff160d7207 */ /* 0x000fca0005000000 */
[----:B------:R-:W-:-:S07]  /*3cb0*/  IMAD.IADD R18, R13, 0x1, R18 ;  /* 0x000000010d127824 */ /* 0x000fce00078e0212 */
.L_x_912:
[----:B------:R-:W-:Y:S05]  /*3cc0*/  @P3 BRA `(.L_x_831) ;  /* 0xfffffff800d43947 */ /* 0x000fea000383ffff */
.L_x_827:
[----:B------:R-:W-:Y:S01]  /*3cd0*/  ISETP.NE.AND P1, PT, R36, RZ, PT ;  /* 0x000000ff2400720c */ /* 0x000fe20003f25270 */
[----:B------:R-:W-:Y:S01]  /*3ce0*/  BSSY.RECONVERGENT B0, `(.L_x_832) ;  /* 0x0000014000007945 */ /* 0x000fe20003800200 */
[----:B------:R-:W-:-:S11]  /*3cf0*/  IMAD.MOV.U32 R17, RZ, RZ, R18 ;  /* 0x000000ffff117224 */ /* 0x000fd600078e0012 */
[----:B------:R-:W0:Y:S01]  /*3d00*/  @!P1 S2R R13, SR_CgaCtaId ;  /* 0x00000000000d9919 */ /* 0x000e220000008800 */
[----:B------:R-:W-:-:S04]  /*3d10*/  @!P1 MOV R12, 0x400 ;  /* 0x00000400000c9802 */ /* 0x000fc80000000f00 */
[----:B0-----:R-:W-:Y:S01]  /*3d20*/  @!P1 LEA R21, R13, R12, 0x18 ;  /* 0x0000000c0d159211 */ /* 0x001fe200078ec0ff */
[----:B------:R-:W-:Y:S06]  /*3d30*/  @P0 BRA `(.L_x_833) ;  /* 0x0000000000380947 */ /* 0x000fec0003800000 */
[----:B------:R-:W0:Y:S01]  /*3d40*/  S2UR UR6, SR_CgaCtaId ;  /* 0x00000000000679c3 */ /* 0x000e220000008800 */
[C---:B------:R-:W-:Y:S01]  /*3d50*/  ISETP.NE.AND P0, PT, R20.reuse, RZ, PT ;  /* 0x000000ff1400720c */ /* 0x040fe20003f05270 */
[----:B------:R-:W-:Y:S01]  /*3d60*/  UMOV UR5, 0x400 ;  /* 0x0000040000057882 */ /* 0x000fe20000000000 */
[----:B------:R-:W-:Y:S02]  /*3d70*/  IMAD.IADD R19, R20, 0x1, R16 ;  /* 0x0000000114137824 */ /* 0x000fe400078e0210 */
[----:B------:R-:W-:Y:S01]  /*3d80*/  SEL R12, R18, RZ, !P0 ;  /* 0x000000ff120c7207 */ /* 0x000fe20004000000 */
[----:B------:R-:W-:Y:S02]  /*3d90*/  IMAD.MOV.U32 R14, RZ, RZ, 0x65 ;  /* 0x00000065ff0e7424 */ /* 0x000fe400078e00ff */
[----:B------:R-:W-:Y:S02]  /*3da0*/  IMAD.MOV.U32 R15, RZ, RZ, 0x0 ;  /* 0x00000000ff0f7424 */ /* 0x000fe400078e00ff */
[----:B------:R-:W-:-:S02]  /*3db0*/  IMAD.IADD R13, R27, 0x1, R12 ;  /* 0x000000011b0d7824 */ /* 0x000fc400078e020c */
[----:B------:R-:W-:-:S05]  /*3dc0*/  IMAD.MOV.U32 R12, RZ, RZ, R19 ;  /* 0x000000ffff0c7224 */ /* 0x000fca00078e0013 */
[----:B------:R1:W-:Y:S01]  /*3dd0*/  ST.E.128.STRONG.GPU desc[UR12][R40.64+0x200], R12 ;  /* 0x0002000c28007985 */ /* 0x0003e2000c10fd0c */
[----:B0-----:R-:W-:-:S09]  /*3de0*/  ULEA UR5, UR6, UR5, 0x18 ;  /* 0x0000000506057291 */ /* 0x001fd2000f8ec0ff */
[----:B------:R1:W-:Y:S04]  /*3df0*/  STS.64 [UR5+0x68], R18 ;  /* 0x00006812ff007988 */ /* 0x0003e80008000a05 */
[----:B------:R1:W-:Y:S04]  /*3e00*/  STS [UR5+0x70], R13 ;  /* 0x0000700dff007988 */ /* 0x0003e80008000805 */
[----:B------:R1:W-:Y:S02]  /*3e10*/  STS [UR5+0x64], R16 ;  /* 0x00006410ff007988 */ /* 0x0003e40008000805 */
.L_x_833:
[----:B------:R-:W-:Y:S05]  /*3e20*/  BSYNC.RECONVERGENT B0 ;  /* 0x0000000000007941 */ /* 0x000fea0003800200 */
.L_x_832:
[----:B------:R0:W-:Y:S01]  /*3e30*/  @!P1 STS.64 [R21+0x48], R16 ;  /* 0x0000481015009388 */ /* 0x0001e20000000a00 */
[----:B------:R-:W-:Y:S02]  /*3e40*/  @!P1 IMAD.MOV.U32 R43, RZ, RZ, R16 ;  /* 0x000000ffff2b9224 */ /* 0x000fe400078e0010 */
[----:B------:R-:W-:-:S07]  /*3e50*/  @!P1 IMAD.MOV.U32 R35, RZ, RZ, R18 ;  /* 0x000000ffff239224 */ /* 0x000fce00078e0012 */
.L_x_821:
[----:B------:R-:W-:Y:S05]  /*3e60*/  WARPSYNC.ALL ;  /* 0x0000000000007948 */ /* 0x000fea0003800000 */
[----:B------:R-:W-:Y:S01]  /*3e70*/  ISETP.NE.AND P0, PT, R0, RZ, PT ;  /* 0x000000ff0000720c */ /* 0x000fe20003f05270 */
[----:B------:R-:W2:Y:S08]  /*3e80*/  S2UR UR5, SR_CgaCtaId ;  /* 0x00000000000579c3 */ /* 0x000eb00000008800 */
[----:B------:R-:W-:Y:S04]  /*3e90*/  BAR.SYNC.DEFER_BLOCKING 0x0 ;  /* 0x0000000000007b1d */ /* 0x000fe80000010000 */
[----:B------:R-:W-:-:S02]  /*3ea0*/  @P0 ISETP.NE.AND P1, PT, R43, RZ, PT ;  /* 0x000000ff2b00020c */ /* 0x000fc40003f25270 */
[----:B------:R-:W-:Y:S01]  /*3eb0*/  ISETP.NE.AND P2, PT, R34, R32, PT ;  /* 0x000000202200720c */ /* 0x000fe20003f45270 */
[----:B------:R-:W-:-:S03]  /*3ec0*/  UMOV UR4, 0x400 ;  /* 0x0000040000047882 */ /* 0x000fc60000000000 */
[----:B-1----:R-:W-:Y:S01]  /*3ed0*/  SEL R18, RZ, 0x1, !P2 ;  /* 0x00000001ff127807 */ /* 0x002fe20005000000 */
[----:B--2---:R-:W-:-:S09]  /*3ee0*/  ULEA UR8, UR5, UR4, 0x18 ;  /* 0x0000000405087291 */ /* 0x004fd2000f8ec0ff */
[----:B------:R-:W1:Y:S04]  /*3ef0*/  @P0 LDS.64 R12, [UR8+0x48] ;  /* 0x00004808ff0c0984 */ /* 0x000e680008000a00 */
[----:B------:R-:W2:Y:S01]  /*3f00*/  LDS R19, [UR8+0x74] ;  /* 0x00007408ff137984 */ /* 0x000ea20008000800 */
[----:B-1----:R-:W-:Y:S01]  /*3f10*/  @P0 SEL R14, R13, RZ, !P1 ;  /* 0x000000ff0d0e0207 */ /* 0x002fe20004800000 */
[----:B------:R-:W-:Y:S01]  /*3f20*/  @P0 IMAD.IADD R12, R43, 0x1, R12 ;  /* 0x000000012b0c0824 */ /* 0x000fe200078e020c */
[----:B------:R-:W-:-:S03]  /*3f30*/  ISETP.NE.AND P1, PT, R32, R30, PT ;  /* 0x0000001e2000720c */ /* 0x000fc60003f25270 */
[----:B------:R-:W-:Y:S02]  /*3f40*/  @P0 IMAD.IADD R35, R35, 0x1, R14 ;  /* 0x0000000123230824 */ /* 0x000fe400078e020e */
[----:B------:R-:W-:Y:S01]  /*3f50*/  @P0 IMAD.MOV.U32 R43, RZ, RZ, R12 ;  /* 0x000000ffff2b0224 */ /* 0x000fe200078e000c */
[----:B------:R-:W-:Y:S02]  /*3f60*/  ISETP.NE.AND P0, PT, R30, R28, PT ;  /* 0x0000001c1e00720c */ /* 0x000fe40003f05270 */
[----:B------:R-:W-:Y:S01]  /*3f70*/  SEL R14, R35, RZ, !P2 ;  /* 0x000000ff230e7207 */ /* 0x000fe20005000000 */
[----:B------:R-:W-:-:S04]  /*3f80*/  IMAD.IADD R41, R18, 0x1, R43 ;  /* 0x0000000112297824 */ /* 0x000fc800078e022b */
[----:B------:R-:W-:Y:S02]  /*3f90*/  IMAD.IADD R33, R33, 0x1, R14 ;  /* 0x0000000121217824 */ /* 0x000fe400078e020e */
[----:B------:R-:W-:Y:S02]  /*3fa0*/  VIADD R14, R18, 0x1 ;  /* 0x00000001120e7836 */ /* 0x000fe40000000000 */
[----:B------:R-:W-:Y:S01]  /*3fb0*/  @!P1 IMAD.MOV R14, RZ, RZ, R18 ;  /* 0x000000ffff0e9224 */ /* 0x000fe200078e0212 */
[----:B------:R-:W-:Y:S02]  /*3fc0*/  SEL R12, R33, RZ, !P1 ;  /* 0x000000ff210c7207 */ /* 0x000fe40004800000 */
[----:B------:R-:W-:Y:S01]  /*3fd0*/  ISETP.NE.AND P1, PT, R28, R10, PT ;  /* 0x0000000a1c00720c */ /* 0x000fe20003f25270 */
[----:B------:R-:W-:Y:S02]  /*3fe0*/  IMAD.IADD R13, R43, 0x1, R14 ;  /* 0x000000012b0d7824 */ /* 0x000fe400078e020e */
[----:B------:R-:W-:-:S02]  /*3ff0*/  IMAD.IADD R31, R31, 0x1, R12 ;  /* 0x000000011f1f7824 */ /* 0x000fc400078e020c */
[----:B------:R-:W-:Y:S02]  /*4000*/  VIADD R12, R13, 0x1 ;  /* 0x000000010d0c7836 */ /* 0x000fe40000000000 */
[----:B------:R-:W-:Y:S01]  /*4010*/  @!P0 IMAD.MOV R12, RZ, RZ, R13 ;  /* 0x000000ffff0c8224 */ /* 0x000fe200078e020d */
[----:B------:R-:W-:Y:S02]  /*4020*/  SEL R14, R31, RZ, !P0 ;  /* 0x000000ff1f0e7207 */ /* 0x000fe40004000000 */
[----:B------:R-:W-:-:S03]  /*4030*/  ISETP.NE.AND P0, PT, R10, R8, PT ;  /* 0x000000080a00720c */ /* 0x000fc60003f05270 */
[----:B------:R-:W-:Y:S02]  /*4040*/  IMAD.IADD R29, R29, 0x1, R14 ;  /* 0x000000011d1d7824 */ /* 0x000fe400078e020e */
[----:B------:R-:W-:Y:S02]  /*4050*/  VIADD R14, R12, 0x1 ;  /* 0x000000010c0e7836 */ /* 0x000fe40000000000 */
[----:B------:R-:W-:Y:S01]  /*4060*/  @!P1 IMAD.MOV R14, RZ, RZ, R12 ;  /* 0x000000ffff0e9224 */ /* 0x000fe200078e020c */
[----:B0-----:R-:W-:Y:S02]  /*4070*/  SEL R16, R29, RZ, !P1 ;  /* 0x000000ff1d107207 */ /* 0x001fe40004800000 */
[----:B------:R-:W-:Y:S01]  /*4080*/  ISETP.NE.AND P1, PT, R8, R6, PT ;  /* 0x000000060800720c */ /* 0x000fe20003f25270 */
[----:B------:R-:W-:Y:S02]  /*4090*/  VIADD R15, R14, 0x1 ;  /* 0x000000010e0f7836 */ /* 0x000fe40000000000 */
[----:B------:R-:W-:-:S02]  /*40a0*/  IMAD.IADD R11, R11, 0x1, R16 ;  /* 0x000000010b0b7824 */ /* 0x000fc400078e0210 */
[----:B------:R-:W-:-:S03]  /*40b0*/  @!P0 IMAD.MOV R15, RZ, RZ, R14 ;  /* 0x000000ffff0f8224 */ /* 0x000fc600078e020e */
[----:B------:R-:W-:Y:S02]  /*40c0*/  SEL R16, R11, RZ, !P0 ;  /* 0x000000ff0b107207 */ /* 0x000fe40004000000 */
[----:B------:R-:W-:-:S03]  /*40d0*/  ISETP.NE.AND P0, PT, R6, R4, PT ;  /* 0x000000040600720c */ /* 0x000fc60003f05270 */
[----:B------:R-:W-:Y:S02]  /*40e0*/  IMAD.IADD R9, R9, 0x1, R16 ;  /* 0x0000000109097824 */ /* 0x000fe400078e0210 */
[----:B------:R-:W-:Y:S02]  /*40f0*/  VIADD R16, R15, 0x1 ;  /* 0x000000010f107836 */ /* 0x000fe40000000000 */
[----:B------:R-:W-:Y:S01]  /*4100*/  @!P1 IMAD.MOV R16, RZ, RZ, R15 ;  /* 0x000000ffff109224 */ /* 0x000fe200078e020f */
[----:B------:R-:W-:Y:S02]  /*4110*/  SEL R20, R9, RZ, !P1 ;  /* 0x000000ff09147207 */ /* 0x000fe40004800000 */
[----:B------:R-:W-:Y:S01]  /*4120*/  ISETP.NE.AND P1, PT, R4, R2, PT ;  /* 0x000000020400720c */ /* 0x000fe20003f25270 */
[----:B------:R-:W-:Y:S02]  /*4130*/  VIADD R17, R16, 0x1 ;  /* 0x0000000110117836 */ /* 0x000fe40000000000 */
[----:B------:R-:W-:-:S02]  /*4140*/  IMAD.IADD R7, R7, 0x1, R20 ;  /* 0x0000000107077824 */ /* 0x000fc400078e0214 */
[----:B------:R-:W-:-:S03]  /*4150*/  @!P0 IMAD.MOV R17, RZ, RZ, R16 ;  /* 0x000000ffff118224 */ /* 0x000fc600078e0210 */
[----:B------:R-:W-:Y:S01]  /*4160*/  SEL R20, R7, RZ, !P0 ;  /* 0x000000ff07147207 */ /* 0x000fe20004000000 */
[----:B------:R-:W-:Y:S01]  /*4170*/  VIADD R36, R17, 0x1 ;  /* 0x0000000111247836 */ /* 0x000fe20000000000 */
[----:B--2---:R-:W-:-:S03]  /*4180*/  ISETP.GE.AND P0, PT, R19, 0x101, PT ;  /* 0x000001011300780c */ /* 0x004fc60003f06270 */
[----:B------:R-:W-:Y:S02]  /*4190*/  IMAD.IADD R5, R5, 0x1, R20 ;  /* 0x0000000105057824 */ /* 0x000fe400078e0214 */
[----:B------:R-:W-:-:S03]  /*41a0*/  @!P1 IMAD.MOV R36, RZ, RZ, R17 ;  /* 0x000000ffff249224 */ /* 0x000fc600078e0211 */
[----:B------:R-:W-:-:S05]  /*41b0*/  SEL R20, R5, RZ, !P1 ;  /* 0x000000ff05147207 */ /* 0x000fca0004800000 */
[----:B------:R-:W-:Y:S01]  /*41c0*/  IMAD.IADD R3, R3, 0x1, R20 ;  /* 0x0000000103037824 */ /* 0x000fe200078e0214 */
[----:B------:R-:W-:Y:S06]  /*41d0*/  @!P0 BRA `(.L_x_834) ;  /* 0x0000000c00448947 */ /* 0x000fec0003800000 */
[----:B------:R-:W0:Y:S01]  /*41e0*/  LDS R21, [UR8+0x64] ;  /* 0x00006408ff157984 */ /* 0x000e220008000800 */
        /* <DEDUP_REMOVED lines=28> */
[----:B------:R-:W-:Y:S01]  /*43b0*/  ISETP.GE.AND P0, PT, R0, R19, PT ;  /* 0x000000130000720c */ /* 0x000fe20003f06270 */
[--C-:B------:R-:W-:Y:S02]  /*43c0*/  @P2 IMAD.IADD R36, R36, 0x1, -R21.reuse ;  /* 0x0000000124242824 */ /* 0x100fe400078e0a15 */
[----:B------:R0:W-:Y:S02]  /*43d0*/  @P6 STS.64 [R14], R10 ;  /* 0x0000000a0e006388 */ /* 0x0001e40000000a00 */
[----:B------:R-:W-:Y:S01]  /*43e0*/  @P3 IMAD.IADD R17, R17, 0x1, -R21 ;  /* 0x0000000111113824 */ /* 0x000fe200078e0a15 */
[----:B------:R-:W-:Y:S01]  /*43f0*/  @P2 LEA R36, R36, UR8, 0x3 ;  /* 0x0000000824242c11 */ /* 0x000fe2000f8e18ff */
[----:B------:R0:W-:Y:S03]  /*4400*/  @P5 STS.64 [R15], R8 ;  /* 0x000000080f005388 */ /* 0x0001e60000000a00 */
[----:B------:R-:W-:Y:S01]  /*4410*/  @P3 LEA R17, R17, UR8, 0x3 ;  /* 0x0000000811113c11 */ /* 0x000fe2000f8e18ff */
[----:B------:R0:W-:Y:S04]  /*4420*/  @P4 STS.64 [R16], R6 ;  /* 0x0000000610004388 */ /* 0x0001e80000000a00 */
[----:B------:R0:W-:Y:S04]  /*4430*/  @P3 STS.64 [R17], R4 ;  /* 0x0000000411003388 */ /* 0x0001e80000000a00 */
[----:B------:R0:W-:Y:S01]  /*4440*/  @P2 STS.64 [R36], R2 ;  /* 0x0000000224002388 */ /* 0x0001e20000000a00 */
[----:B------:R-:W-:Y:S06]  /*4450*/  BAR.SYNC.DEFER_BLOCKING 0x0 ;  /* 0x0000000000007b1d */ /* 0x000fec0000010000 */
[----:B------:R-:W-:Y:S05]  /*4460*/  @P0 EXIT ;  /* 0x000000000000094d */ /* 0x000fea0003800000 */
[----:B0-----:R-:W-:Y:S01]  /*4470*/  LOP3.LUT R2, RZ, R0, RZ, 0x33, !PT ;  /* 0x00000000ff027212 */ /* 0x001fe200078e33ff */
[----:B------:R-:W-:Y:S04]  /*4480*/  BSSY.RECONVERGENT B0, `(.L_x_835) ;  /* 0x000001a000007945 */ /* 0x000fe80003800200 */
[----:B------:R-:W-:-:S05]  /*4490*/  IMAD.IADD R2, R2, 0x1, R19 ;  /* 0x0000000102027824 */ /* 0x000fca00078e0213 */
[C---:B------:R-:W-:Y:S02]  /*44a0*/  LOP3.LUT R3, R2.reuse, 0x300, RZ, 0xc0, !PT ;  /* 0x0000030002037812 */ /* 0x040fe400078ec0ff */
[----:B------:R-:W-:Y:S02]  /*44b0*/  ISETP.GE.U32.AND P1, PT, R2, 0x300, PT ;  /* 0x000003000200780c */ /* 0x000fe40003f26070 */
[----:B------:R-:W-:-:S13]  /*44c0*/  ISETP.NE.AND P0, PT, R3, 0x300, PT ;  /* 0x000003000300780c */ /* 0x000fda0003f05270 */
[----:B------:R-:W-:Y:S05]  /*44d0*/  @!P0 BRA `(.L_x_836) ;  /* 0x0000000000508947 */ /* 0x000fea0003800000 */
[----:B------:R-:W0:Y:S01]  /*44e0*/  LDC.64 R8, c[0x0][0x390] ;  /* 0x0000e400ff087b82 */ /* 0x000e220000000a00 */
[----:B------:R-:W-:Y:S01]  /*44f0*/  LEA.HI R2, R2, 0x1, RZ, 0x18 ;  /* 0x0000000102027811 */ /* 0x000fe200078fc0ff */
[C---:B------:R-:W-:Y:S01]  /*4500*/  IMAD.IADD R11, R0.reuse, 0x1, R21 ;  /* 0x00000001000b7824 */ /* 0x040fe200078e0215 */
[----:B------:R-:W-:-:S03]  /*4510*/  LEA R10, R0, UR8, 0x3 ;  /* 0x00000008000a7c11 */ /* 0x000fc6000f8e18ff */
[C---:B------:R-:W-:Y:S01]  /*4520*/  IMAD.SHL.U32 R3, R2.reuse, 0x100, RZ ;  /* 0x0000010002037824 */ /* 0x040fe200078e00ff */
[----:B------:R-:W-:Y:S01]  /*4530*/  LOP3.LUT R2, R2, 0x3, RZ, 0xc0, !PT ;  /* 0x0000000302027812 */ /* 0x000fe200078ec0ff */
[----:B------:R-:W1:Y:S03]  /*4540*/  LDC.64 R6, c[0x0][0x398] ;  /* 0x0000e600ff067b82 */ /* 0x000e660000000a00 */
[----:B------:R-:W-:Y:S01]  /*4550*/  LOP3.LUT R3, R3, 0x300, RZ, 0xc0, !PT ;  /* 0x0000030003037812 */ /* 0x000fe200078ec0ff */
[----:B------:R-:W-:-:S04]  /*4560*/  IMAD.MOV R12, RZ, RZ, -R2 ;  /* 0x000000ffff0c7224 */ /* 0x000fc800078e0a02 */
[----:B------:R-:W-:-:S07]  /*4570*/  IMAD.IADD R0, R0, 0x1, R3 ;  /* 0x0000000100007824 */ /* 0x000fce00078e0203 */
.L_x_837:
[----:B--2---:R2:W3:Y:S01]  /*4580*/  LDS.64 R14, [R10] ;  /* 0x000000000a0e7984 */ /* 0x0044e20000000a00 */
[----:B0-----:R-:W-:-:S04]  /*4590*/  IMAD.WIDE R4, R11, 0x4, R8 ;  /* 0x000000040b047825 */ /* 0x001fc800078e0208 */
[----:B-1----:R-:W-:-:S04]  /*45a0*/  IMAD.WIDE R2, R11, 0x4, R6 ;  /* 0x000000040b027825 */ /* 0x002fc800078e0206 */
[----:B------:R-:W-:Y:S02]  /*45b0*/  VIADD R12, R12, 0x1 ;  /* 0x000000010c0c7836 */ /* 0x000fe40000000000 */
[----:B------:R-:W-:Y:S02]  /*45c0*/  VIADD R11, R11, 0x100 ;  /* 0x000001000b0b7836 */ /* 0x000fe40000000000 */
[----:B--2---:R-:W-:Y:S01]  /*45d0*/  VIADD R10, R10, 0x800 ;  /* 0x000008000a0a7836 */ /* 0x004fe20000000000 */
[----:B------:R-:W-:Y:S01]  /*45e0*/  ISETP.NE.AND P0, PT, R12, RZ, PT ;  /* 0x000000ff0c00720c */ /* 0x000fe20003f05270 */
[----:B---3--:R2:W-:Y:S04]  /*45f0*/  STG.E desc[UR12][R4.64], R14 ;  /* 0x0000000e04007986 */ /* 0x0085e8000c10190c */
[----:B------:R2:W-:Y:S08]  /*4600*/  STG.E desc[UR12][R2.64], R15 ;  /* 0x0000000f02007986 */ /* 0x0005f0000c10190c */
[----:B------:R-:W-:Y:S05]  /*4610*/  @P0 BRA `(.L_x_837) ;  /* 0xfffffffc00d80947 */ /* 0x000fea000383ffff */
.L_x_836:
[----:B------:R-:W-:Y:S05]  /*4620*/  BSYNC.RECONVERGENT B0 ;  /* 0x0000000000007941 */ /* 0x000fea0003800200 */
.L_x_835:
[----:B------:R-:W-:Y:S05]  /*4630*/  @!P1 EXIT ;  /* 0x000000000000994d */ /* 0x000fea0003800000 */
[----:B------:R-:W0:Y:S01]  /*4640*/  LDCU.128 UR4, c[0x0][0x390] ;  /* 0x00007200ff0477ac */ /* 0x000e220008000c00 */
[----:B--2---:R-:W-:Y:S01]  /*4650*/  IMAD.IADD R2, R19, 0x1, -R0 ;  /* 0x0000000113027824 */ /* 0x004fe200078e0a00 */
[C---:B------:R-:W-:Y:S01]  /*4660*/  LEA R18, R0.reuse, UR8, 0x3 ;  /* 0x0000000800127c11 */ /* 0x040fe2000f8e18ff */
[----:B------:R-:W-:Y:S01]  /*4670*/  BSSY.RECONVERGENT B0, `(.L_x_838) ;  /* 0x0000050000007945 */ /* 0x000fe20003800200 */
[----:B------:R-:W-:Y:S01]  /*4680*/  IMAD.IADD R41, R0, 0x1, R21 ;  /* 0x0000000100297824 */ /* 0x000fe200078e0215 */
[----:B------:R-:W-:Y:S02]  /*4690*/  PLOP3.LUT P0, PT, PT, PT, PT, 0x80, 0x8 ;  /* 0x000000000008781c */ /* 0x000fe40003f0f070 */
[----:B------:R-:W-:Y:S01]  /*46a0*/  ISETP.GT.AND P1, PT, R2, 0xc00, PT ;  /* 0x00000c000200780c */ /* 0x000fe20003f24270 */
[----:B------:R-:W-:Y:S01]  /*46b0*/  VIADD R18, R18, 0x1000 ;  /* 0x0000100012127836 */ /* 0x000fe20000000000 */
[----:B0-----:R-:W-:Y:S02]  /*46c0*/  UIADD3 UR4, UP0, UPT, UR4, 0x800, URZ ;  /* 0x0000080004047890 */ /* 0x001fe4000ff1e0ff */
[----:B------:R-:W-:-:S02]  /*46d0*/  UIADD3 UR6, UP1, UPT, UR6, 0x800, URZ ;  /* 0x0000080006067890 */ /* 0x000fc4000ff3e0ff */
[----:B------:R-:W-:Y:S02]  /*46e0*/  UIADD3.X UR5, UPT, UPT, URZ, UR5, URZ, UP0, !UPT ;  /* 0x00000005ff057290 */ /* 0x000fe400087fe4ff */
[----:B------:R-:W-:Y:S01]  /*46f0*/  UIADD3.X UR7, UPT, UPT, URZ, UR7, URZ, UP1, !UPT ;  /* 0x00000007ff077290 */ /* 0x000fe20008ffe4ff */
[----:B------:R-:W-:Y:S02]  /*4700*/  IMAD.U32 R4, RZ, RZ, UR4 ;  /* 0x00000004ff047e24 */ /* 0x000fe4000f8e00ff */
[----:B------:R-:W-:Y:S02]  /*4710*/  IMAD.U32 R2, RZ, RZ, UR6 ;  /* 0x00000006ff027e24 */ /* 0x000fe4000f8e00ff */
[----:B------:R-:W-:Y:S02]  /*4720*/  IMAD.U32 R5, RZ, RZ, UR5 ;  /* 0x00000005ff057e24 */ /* 0x000fe4000f8e00ff */
[----:B------:R-:W-:Y:S01]  /*4730*/  IMAD.U32 R3, RZ, RZ, UR7 ;  /* 0x00000007ff037e24 */ /* 0x000fe2000f8e00ff */
[----:B------:R-:W-:Y:S06]  /*4740*/  @!P1 BRA `(.L_x_839) ;  /* 0x0000000400089947 */ /* 0x000fec0003800000 */
[----:B------:R-:W-:Y:S01]  /*4750*/  PLOP3.LUT P0, PT, PT, PT, PT, 0x8, 0x80 ;  /* 0x000000000080781c */ /* 0x000fe20003f0e170 */
[----:B------:R-:W-:-:S12]  /*4760*/  VIADD R43, R19, 0xfffff400 ;  /* 0xfffff400132b7836 */ /* 0x000fd80000000000 */
.L_x_840:
[----:B-1----:R-:W0:Y:S01]  /*4770*/  LDS.64 R36, [R18+-0x1000] ;  /* 0xfff0000012247984 */ /* 0x002e220000000a00 */
[----:B------:R-:W-:-:S03]  /*4780*/  IMAD.WIDE R44, R41, 0x4, R4 ;  /* 0x00000004292c7825 */ /* 0x000fc600078e0204 */
[----:B------:R-:W1:Y:S01]  /*4790*/  LDS.64 R48, [R18+-0x800] ;  /* 0xfff8000012307984 */ /* 0x000e620000000a00 */
[----:B------:R-:W-:-:S03]  /*47a0*/  IMAD.WIDE R20, R41, 0x4, R2 ;  /* 0x0000000429147825 */ /* 0x000fc600078e0202 */
[----:B------:R-:W2:Y:S01]  /*47b0*/  LDS.64 R46, [R18] ;  /* 0x00000000122e7984 */ /* 0x000ea20000000a00 */
[----:B------:R-:W-:Y:S02]  /*47c0*/  VIADD R39, R41, 0x400 ;  /* 0x0000040029277836 */ /* 0x000fe40000000000 */
[----:B------:R-:W-:Y:S01]  /*47d0*/  VIADD R0, R0, 0x1000 ;  /* 0x0000100000007836 */ /* 0x000fe20000000000 */
[----:B------:R-:W3:Y:S04]  /*47e0*/  LDS.64 R6, [R18+0x800] ;  /* 0x0008000012067984 */ /* 0x000ee80000000a00 */
[----:B------:R-:W4:Y:S01]  /*47f0*/  LDS.64 R8, [R18+0x1000] ;  /* 0x0010000012087984 */ /* 0x000f220000000a00 */
[----:B------:R-:W-:-:S03]  /*4800*/  ISETP.GE.AND P1, PT, R0, R43, PT ;  /* 0x0000002b0000720c */ /* 0x000fc60003f26270 */
[----:B------:R-:W5:Y:S04]  /*4810*/  LDS.64 R10, [R18+0x1800] ;  /* 0x00180000120a7984 */ /* 0x000f680000000a00 */
        /* <DEDUP_REMOVED lines=9> */
[----:B------:R1:W5:Y:S04]  /*48b0*/  LDS.64 R34, [R18+0x6800] ;  /* 0x0068000012227984 */ /* 0x0003680000000a00 */
[----:B0-----:R-:W-:Y:S04]  /*48c0*/  STG.E desc[UR12][R44.64+-0x800], R36 ;  /* 0xfff800242c007986 */ /* 0x001fe8000c10190c */
[----:B------:R0:W-:Y:S01]  /*48d0*/  STG.E desc[UR12][R20.64+-0x800], R37 ;  /* 0xfff8002514007986 */ /* 0x0001e2000c10190c */
[----:B-1----:R-:W-:-:S03]  /*48e0*/  VIADD R18, R18, 0x8000 ;  /* 0x0000800012127836 */ /* 0x002fc60000000000 */
[----:B------:R-:W-:Y:S04]  /*48f0*/  STG.E desc[UR12][R44.64+-0x400], R48 ;  /* 0xfffc00302c007986 */ /* 0x000fe8000c10190c */
[----:B------:R1:W-:Y:S01]  /*4900*/  STG.E desc[UR12][R20.64+-0x400], R49 ;  /* 0xfffc003114007986 */ /* 0x0003e2000c10190c */
[----:B0-----:R-:W-:-:S03]  /*4910*/  IMAD.WIDE R36, R39, 0x4, R4 ;  /* 0x0000000427247825 */ /* 0x001fc600078e0204 */
[----:B--2---:R-:W-:Y:S01]  /*4920*/  STG.E desc[UR12][R44.64], R46 ;  /* 0x0000002e2c007986 */ /* 0x004fe2000c10190c */
[----:B------:R-:W-:-:S03]  /*4930*/  IMAD.WIDE R38, R39, 0x4, R2 ;  /* 0x0000000427267825 */ /* 0x000fc600078e0202 */
[----:B------:R0:W-:Y:S01]  /*4940*/  STG.E desc[UR12][R20.64], R47 ;  /* 0x0000002f14007986 */ /* 0x0001e2000c10190c */
[----:B-1----:R-:W-:-:S03]  /*4950*/  VIADD R49, R41, 0x800 ;  /* 0x0000080029317836 */ /* 0x002fc60000000000 */
[----:B---3--:R1:W-:Y:S04]  /*4960*/  STG.E desc[UR12][R44.64+0x400], R6 ;  /* 0x000400062c007986 */ /* 0x0083e8000c10190c */
[----:B------:R2:W-:Y:S04]  /*4970*/  STG.E desc[UR12][R20.64+0x400], R7 ;  /* 0x0004000714007986 */ /* 0x0005e8000c10190c */
[----:B----4-:R-:W-:Y:S01]  /*4980*/  STG.E desc[UR12][R36.64+-0x800], R8 ;  /* 0xfff8000824007986 */ /* 0x010fe2000c10190c */
[----:B0-----:R-:W-:-:S03]  /*4990*/  IMAD.WIDE R46, R49, 0x4, R4 ;  /* 0x00000004312e7825 */ /* 0x001fc600078e0204 */
[----:B------:R0:W-:Y:S01]  /*49a0*/  STG.E desc[UR12][R38.64+-0x800], R9 ;  /* 0xfff8000926007986 */ /* 0x0001e2000c10190c */
[----:B-1----:R-:W-:-:S03]  /*49b0*/  IMAD.WIDE R44, R49, 0x4, R2 ;  /* 0x00000004312c7825 */ /* 0x002fc600078e0202 */
[----:B-----5:R1:W-:Y:S01]  /*49c0*/  STG.E desc[UR12][R36.64+-0x400], R10 ;  /* 0xfffc000a24007986 */ /* 0x0203e2000c10190c */
[C---:B--2---:R-:W-:Y:S02]  /*49d0*/  VIADD R21, R41.reuse, 0xc00 ;  /* 0x00000c0029157836 */ /* 0x044fe40000000000 */
[----:B------:R-:W-:Y:S01]  /*49e0*/  VIADD R41, R41, 0x1000 ;  /* 0x0000100029297836 */ /* 0x000fe20000000000 */
[----:B------:R1:W-:Y:S01]  /*49f0*/  STG.E desc[UR12][R38.64+-0x400], R11 ;  /* 0xfffc000b26007986 */ /* 0x0003e2000c10190c */
[----:B------:R-:W-:-:S03]  /*4a00*/  IMAD.WIDE R6, R21, 0x4, R4 ;  /* 0x0000000415067825 */ /* 0x000fc600078e0204 */
[----:B------:R1:W-:Y:S01]  /*4a10*/  STG.E desc[UR12][R36.64], R12 ;  /* 0x0000000c24007986 */ /* 0x0003e2000c10190c */
[----:B0-----:R-:W-:-:S03]  /*4a20*/  IMAD.WIDE R8, R21, 0x4, R2 ;  /* 0x0000000415087825 */ /* 0x001fc600078e0202 */
[----:B------:R1:W-:Y:S04]  /*4a30*/  STG.E desc[UR12][R38.64], R13 ;  /* 0x0000000d26007986 */ /* 0x0003e8000c10190c */
        /* <DEDUP_REMOVED lines=17> */
[----:B------:R1:W-:Y:S01]  /*4b50*/  STG.E desc[UR12][R8.64+0x400], R35 ;  /* 0x0004002308007986 */ /* 0x0003e2000c10190c */
[----:B------:R-:W-:Y:S05]  /*4b60*/  @!P1 BRA `(.L_x_840) ;  /* 0xfffffffc00009947 */ /* 0x000fea000383ffff */
.L_x_839:
[----:B------:R-:W-:Y:S05]  /*4b70*/  BSYNC.RECONVERGENT B0 ;  /* 0x0000000000007941 */ /* 0x000fea0003800200 */
.L_x_838:
[----:B-1----:R-:W-:Y:S01]  /*4b80*/  IMAD.IADD R6, R19, 0x1, -R0 ;  /* 0x0000000113067824 */ /* 0x002fe200078e0a00 */
[----:B------:R-:W-:Y:S04]  /*4b90*/  BSSY.RECONVERGENT B0, `(.L_x_841) ;  /* 0x0000024000007945 */ /* 0x000fe80003800200 */
[----:B------:R-:W-:-:S13]  /*4ba0*/  ISETP.GT.AND P1, PT, R6, 0x400, PT ;  /* 0x000004000600780c */ /* 0x000fda0003f24270 */
[----:B------:R-:W-:Y:S05]  /*4bb0*/  @!P1 BRA `(.L_x_842) ;  /* 0x0000000000849947 */ /* 0x000fea0003800000 */
[----:B------:R-:W0:Y:S01]  /*4bc0*/  LDS.64 R14, [R18+-0x1000] ;  /* 0xfff00000120e7984 */ /* 0x000e220000000a00 */
[C---:B------:R-:W-:Y:S01]  /*4bd0*/  IMAD.WIDE R6, R41.reuse, 0x4, R4 ;  /* 0x0000000429067825 */ /* 0x040fe200078e0204 */
[----:B------:R-:W-:Y:S02]  /*4be0*/  PLOP3.LUT P0, PT, PT, PT, PT, 0x8, 0x80 ;  /* 0x000000000080781c */ /* 0x000fe40003f0e170 */
[----:B------:R-:W1:Y:S01]  /*4bf0*/  LDS.64 R16, [R18+-0x800] ;  /* 0xfff8000012107984 */ /* 0x000e620000000a00 */
[----:B------:R-:W-:-:S03]  /*4c00*/  IMAD.WIDE R8, R41, 0x4, R2 ;  /* 0x0000000429087825 */ /* 0x000fc600078e0202 */
[----:B------:R-:W2:Y:S01]  /*4c10*/  LDS.64 R20, [R18] ;  /* 0x0000000012147984 */ /* 0x000ea20000000a00 */
[----:B------:R-:W-:Y:S02]  /*4c20*/  VIADD R13, R41, 0x400 ;  /* 0x00000400290d7836 */ /* 0x000fe40000000000 */
[----:B------:R-:W-:Y:S01]  /*4c30*/  VIADD R0, R0, 0x800 ;  /* 0x0000080000007836 */ /* 0x000fe20000000000 */
[----:B------:R-:W3:Y:S01]  /*4c40*/  LDS.64 R22, [R18+0x800] ;  /* 0x0008000012167984 */ /* 0x000ee20000000a00 */
[----:B------:R-:W-:-:S03]  /*4c50*/  IMAD.WIDE R10, R13, 0x4, R4 ;  /* 0x000000040d0a7825 */ /* 0x000fc600078e0204 */
[----:B------:R-:W4:Y:S01]  /*4c60*/  LDS.64 R24, [R18+0x1000] ;  /* 0x0010000012187984 */ /* 0x000f220000000a00 */
[----:B------:R-:W-:-:S03]  /*4c70*/  IMAD.WIDE R12, R13, 0x4, R2 ;  /* 0x000000040d0c7825 */ /* 0x000fc600078e0202 */
[----:B------:R-:W5:Y:S01]  /*4c80*/  LDS.64 R26, [R18+0x1800] ;  /* 0x00180000121a7984 */ /* 0x000f620000000a00 */
[----:B------:R-:W-:-:S03]  /*4c90*/  VIADD R41, R41, 0x800 ;  /* 0x0000080029297836 */ /* 0x000fc60000000000 */
[----:B------:R-:W5:Y:S04]  /*4ca0*/  LDS.64 R28, [R18+0x2000] ;  /* 0x00200000121c7984 */ /* 0x000f680000000a00 */
[----:B------:R0:W5:Y:S02]  /*4cb0*/  LDS.64 R30, [R18+0x2800] ;  /* 0x00280000121e7984 */ /* 0x0001640000000a00 */
[----:B0-----:R-:W-:Y:S02]  /*4cc0*/  VIADD R18, R18, 0x4000 ;  /* 0x0000400012127836 */ /* 0x001fe40000000000 */
[----:B------:R0:W-:Y:S04]  /*4cd0*/  STG.E desc[UR12][R6.64+-0x800], R14 ;  /* 0xfff8000e06007986 */ /* 0x0001e8000c10190c */
[----:B------:R0:W-:Y:S04]  /*4ce0*/  STG.E desc[UR12][R8.64+-0x800], R15 ;  /* 0xfff8000f08007986 */ /* 0x0001e8000c10190c */
[----:B-1----:R0:W-:Y:S04]  /*4cf0*/  STG.E desc[UR12][R6.64+-0x400], R16 ;  /* 0xfffc001006007986 */ /* 0x0021e8000c10190c */
[----:B------:R0:W-:Y:S04]  /*4d00*/  STG.E desc[UR12][R8.64+-0x400], R17 ;  /* 0xfffc001108007986 */ /* 0x0001e8000c10190c */
[----:B--2---:R0:W-:Y:S04]  /*4d10*/  STG.E desc[UR12][R6.64], R20 ;  /* 0x0000001406007986 */ /* 0x0041e8000c10190c */
[----:B------:R0:W-:Y:S04]  /*4d20*/  STG.E desc[UR12][R8.64], R21 ;  /* 0x0000001508007986 */ /* 0x0001e8000c10190c */
[----:B---3--:R0:W-:Y:S04]  /*4d30*/  STG.E desc[UR12][R6.64+0x400], R22 ;  /* 0x0004001606007986 */ /* 0x0081e8000c10190c */
[----:B------:R0:W-:Y:S04]  /*4d40*/  STG.E desc[UR12][R8.64+0x400], R23 ;  /* 0x0004001708007986 */ /* 0x0001e8000c10190c */
[----:B----4-:R0:W-:Y:S04]  /*4d50*/  STG.E desc[UR12][R10.64+-0x800], R24 ;  /* 0xfff800180a007986 */ /* 0x0101e8000c10190c */
[----:B------:R0:W-:Y:S04]  /*4d60*/  STG.E desc[UR12][R12.64+-0x800], R25 ;  /* 0xfff800190c007986 */ /* 0x0001e8000c10190c */
[----:B-----5:R0:W-:Y:S04]  /*4d70*/  STG.E desc[UR12][R10.64+-0x400], R26 ;  /* 0xfffc001a0a007986 */ /* 0x0201e8000c10190c */
[----:B------:R0:W-:Y:S04]  /*4d80*/  STG.E desc[UR12][R12.64+-0x400], R27 ;  /* 0xfffc001b0c007986 */ /* 0x0001e8000c10190c */
[----:B------:R0:W-:Y:S04]  /*4d90*/  STG.E desc[UR12][R10.64], R28 ;  /* 0x0000001c0a007986 */ /* 0x0001e8000c10190c */
[----:B------:R0:W-:Y:S04]  /*4da0*/  STG.E desc[UR12][R12.64], R29 ;  /* 0x0000001d0c007986 */ /* 0x0001e8000c10190c */
[----:B------:R0:W-:Y:S04]  /*4db0*/  STG.E desc[UR12][R10.64+0x400], R30 ;  /* 0x0004001e0a007986 */ /* 0x0001e8000c10190c */
[----:B------:R0:W-:Y:S02]  /*4dc0*/  STG.E desc[UR12][R12.64+0x400], R31 ;  /* 0x0004001f0c007986 */ /* 0x0001e4000c10190c */
.L_x_842:
[----:B------:R-:W-:Y:S05]  /*4dd0*/  BSYNC.RECONVERGENT B0 ;  /* 0x0000000000007941 */ /* 0x000fea0003800200 */
.L_x_841:
[----:B------:R-:W-:-:S13]  /*4de0*/  ISETP.LT.OR P0, PT, R0, R19, P0 ;  /* 0x000000130000720c */ /* 0x000fda0000701670 */
[----:B------:R-:W-:Y:S05]  /*4df0*/  @!P0 EXIT ;  /* 0x000000000000894d */ /* 0x000fea0003800000 */
[----:B0-----:R-:W0:Y:S01]  /*4e00*/  LDS.64 R6, [R18+-0x1000] ;  /* 0xfff0000012067984 */ /* 0x001e220000000a00 */
[----:B------:R-:W-:-:S03]  /*4e10*/  IMAD.WIDE R4, R41, 0x4, R4 ;  /* 0x0000000429047825 */ /* 0x000fc600078e0204 */
[----:B------:R-:W1:Y:S01]  /*4e20*/  LDS.64 R8, [R18+-0x800] ;  /* 0xfff8000012087984 */ /* 0x000e620000000a00 */
[----:B------:R-:W-:-:S03]  /*4e30*/  IMAD.WIDE R2, R41, 0x4, R2 ;  /* 0x0000000429027825 */ /* 0x000fc600078e0202 */
[----:B------:R-:W2:Y:S04]  /*4e40*/  LDS.64 R10, [R18] ;  /* 0x00000000120a7984 */ /* 0x000ea80000000a00 */
[----:B------:R-:W3:Y:S04]  /*4e50*/  LDS.64 R12, [R18+0x800] ;  /* 0x00080000120c7984 */ /* 0x000ee80000000a00 */
[----:B0-----:R-:W-:Y:S04]  /*4e60*/  STG.E desc[UR12][R4.64+-0x800], R6 ;  /* 0xfff8000604007986 */ /* 0x001fe8000c10190c */
[----:B------:R-:W-:Y:S04]  /*4e70*/  STG.E desc[UR12][R2.64+-0x800], R7 ;  /* 0xfff8000702007986 */ /* 0x000fe8000c10190c */
[----:B-1----:R-:W-:Y:S04]  /*4e80*/  STG.E desc[UR12][R4.64+-0x400], R8 ;  /* 0xfffc000804007986 */ /* 0x002fe8000c10190c */
[----:B------:R-:W-:Y:S04]  /*4e90*/  STG.E desc[UR12][R2.64+-0x400], R9 ;  /* 0xfffc000902007986 */ /* 0x000fe8000c10190c */
[----:B--2---:R-:W-:Y:S04]  /*4ea0*/  STG.E desc[UR12][R4.64], R10 ;  /* 0x0000000a04007986 */ /* 0x004fe8000c10190c */
[----:B------:R-:W-:Y:S04]  /*4eb0*/  STG.E desc[UR12][R2.64], R11 ;  /* 0x0000000b02007986 */ /* 0x000fe8000c10190c */
[----:B---3--:R-:W-:Y:S04]  /*4ec0*/  STG.E desc[UR12][R4.64+0x400], R12 ;  /* 0x0004000c04007986 */ /* 0x008fe8000c10190c */
[----:B------:R-:W-:Y:S01]  /*4ed0*/  STG.E desc[UR12][R2.64+0x400], R13 ;  /* 0x0004000d02007986 */ /* 0x000fe2000c10190c */
[----:B------:R-:W-:Y:S05]  /*4ee0*/  EXIT ;  /* 0x000000000000794d */ /* 0x000fea0003800000 */
.L_x_834:
[----:B------:R-:W0:Y:S01]  /*4ef0*/  LDC.64 R38, c[0x0][0x390] ;  /* 0x0000e400ff267b82 */ /* 0x000e220000000a00 */
[----:B------:R-:W-:Y:S02]  /*4f00*/  ISETP.NE.AND P0, PT, R34, R32, PT ;  /* 0x000000202200720c */ /* 0x000fe40003f05270 */
[----:B------:R-:W-:Y:S02]  /*4f10*/  ISETP.NE.AND P2, PT, R30, R28, PT ;  /* 0x0000001c1e00720c */ /* 0x000fe40003f45270 */
[----:B------:R-:W-:Y:S02]  /*4f20*/  ISETP.NE.AND P1, PT, R32, R30, PT ;  /* 0x0000001e2000720c */ /* 0x000fe40003f25270 */
[----:B------:R-:W-:Y:S01]  /*4f30*/  ISETP.NE.AND P3, PT, R6, R4, PT ;  /* 0x000000040600720c */ /* 0x000fe20003f65270 */
[----:B------:R-:W1:Y:S01]  /*4f40*/  LDC.64 R26, c[0x0][0x398] ;  /* 0x0000e600ff1a7b82 */ /* 0x000e620000000a00 */
[----:B------:R-:W-:Y:S02]  /*4f50*/  ISETP.NE.AND P4, PT, R4, R2, PT ;  /* 0x000000020400720c */ /* 0x000fe40003f85270 */
[----:B------:R-:W-:-:S05]  /*4f60*/  ISETP.NE.AND P5, PT, R2, R37, PT ;  /* 0x000000250200720c */ /* 0x000fca0003fa5270 */
[----:B------:R-:W2:Y:S08]  /*4f70*/  LDC.64 R20, c[0x0][0x398] ;  /* 0x0000e600ff147b82 */ /* 0x000eb00000000a00 */
[----:B------:R-:W3:Y:S01]  /*4f80*/  LDC.64 R24, c[0x0][0x390] ;  /* 0x0000e400ff187b82 */ /* 0x000ee20000000a00 */
[----:B0-----:R-:W-:-:S05]  /*4f90*/  @P0 IMAD.WIDE R38, R43, 0x4, R38 ;  /* 0x000000042b260825 */ /* 0x001fca00078e0226 */
[----:B------:R-:W-:Y:S02]  /*4fa0*/  @P0 STG.E desc[UR12][R38.64], R34 ;  /* 0x0000002226000986 */ /* 0x000fe4000c10190c */
[----:B------:R-:W0:Y:S01]  /*4fb0*/  LDC.64 R22, c[0x0][0x398] ;  /* 0x0000e600ff167b82 */ /* 0x000e220000000a00 */
[----:B-1----:R-:W-:-:S05]  /*4fc0*/  @P0 IMAD.WIDE R26, R43, 0x4, R26 ;  /* 0x000000042b1a0825 */ /* 0x002fca00078e021a */
[----:B------:R-:W-:Y:S01]  /*4fd0*/  @P0 STG.E desc[UR12][R26.64], R35 ;  /* 0x000000231a000986 */ /* 0x000fe2000c10190c */
[----:B------:R-:W-:Y:S01]  /*4fe0*/  ISETP.NE.AND P0, PT, R28, R10, PT ;  /* 0x0000000a1c00720c */ /* 0x000fe20003f05270 */
[----:B------:R-:W1:Y:S01]  /*4ff0*/  LDC.64 R18, c[0x0][0x390] ;  /* 0x0000e400ff127b82 */ /* 0x000e620000000a00 */
[----:B--2---:R-:W-:-:S04]  /*5000*/  @P2 IMAD.WIDE R50, R13, 0x4, R20 ;  /* 0x000000040d322825 */ /* 0x004fc800078e0214 */
[----:B---3--:R-:W-:-:S03]  /*5010*/  @P1 IMAD.WIDE R24, R41, 0x4, R24 ;  /* 0x0000000429181825 */ /* 0x008fc600078e0218 */
[----:B------:R-:W2:Y:S02]  /*5020*/  LDC.64 R20, c[0x0][0x390] ;  /* 0x0000e400ff147b82 */ /* 0x000ea40000000a00 */
[----:B------:R3:W-:Y:S01]  /*5030*/  @P1 STG.E desc[UR12][R24.64], R32 ;  /* 0x0000002018001986 */ /* 0x0007e2000c10190c */
[----:B0-----:R-:W-:-:S05]  /*5040*/  @P1 IMAD.WIDE R22, R41, 0x4, R22 ;  /* 0x0000000429161825 */ /* 0x001fca00078e0216 */
[----:B------:R-:W0:Y:S01]  /*5050*/  LDC.64 R46, c[0x0][0x390] ;  /* 0x0000e400ff2e7b82 */ /* 0x000e220000000a00 */
[----:B------:R4:W-:Y:S01]  /*5060*/  @P1 STG.E desc[UR12][R22.64], R33 ;  /* 0x0000002116001986 */ /* 0x0009e2000c10190c */
[----:B------:R-:W-:Y:S01]  /*5070*/  ISETP.NE.AND P1, PT, R10, R8, PT ;  /* 0x000000080a00720c */ /* 0x000fe20003f25270 */
[----:B-1----:R-:W-:-:S05]  /*5080*/  @P2 IMAD.WIDE R18, R13, 0x4, R18 ;  /* 0x000000040d122825 */ /* 0x002fca00078e0212 */
[----:B------:R-:W1:Y:S01]  /*5090*/  LDC.64 R40, c[0x0][0x398] ;  /* 0x0000e600ff287b82 */ /* 0x000e620000000a00 */
[----:B------:R4:W-:Y:S07]  /*50a0*/  @P2 STG.E desc[UR12][R18.64], R30 ;  /* 0x0000001e12002986 */ /* 0x0009ee000c10190c */
[----:B------:R-:W5:Y:S01]  /*50b0*/  LDC.64 R44, c[0x0][0x398] ;  /* 0x0000e600ff2c7b82 */ /* 0x000f620000000a00 */
[----:B------:R4:W-:Y:S01]  /*50c0*/  @P2 STG.E desc[UR12][R50.64], R31 ;  /* 0x0000001f32002986 */ /* 0x0009e2000c10190c */
[----:B------:R-:W-:Y:S01]  /*50d0*/  ISETP.NE.AND P2, PT, R8, R6, PT ;  /* 0x000000060800720c */ /* 0x000fe20003f45270 */
[----:B--2---:R-:W-:-:S05]  /*50e0*/  @P0 IMAD.WIDE R20, R12, 0x4, R20 ;  /* 0x000000040c140825 */ /* 0x004fca00078e0214 */
[----:B------:R-:W2:Y:S01]  /*50f0*/  LDC.64 R42, c[0x0][0x390] ;  /* 0x0000e400ff2a7b82 */ /* 0x000ea20000000a00 */
[----:B0-----:R-:W-:Y:S01]  /*5100*/  @P1 IMAD.WIDE R46, R14, 0x4, R46 ;  /* 0x000000040e2e1825 */ /* 0x001fe200078e022e */
[----:B------:R4:W-:Y:S06]  /*5110*/  @P0 STG.E desc[UR12][R20.64], R28 ;  /* 0x0000001c14000986 */ /* 0x0009ec000c10190c */
[----:B------:R-:W0:Y:S01]  /*5120*/  LDC.64 R48, c[0x0][0x398] ;  /* 0x0000e600ff307b82 */ /* 0x000e220000000a00 */
[----:B-1----:R-:W-:-:S05]  /*5130*/  @P0 IMAD.WIDE R40, R12, 0x4, R40 ;  /* 0x000000040c280825 */ /* 0x002fca00078e0228 */
[----:B------:R4:W-:Y:S02]  /*5140*/  @P0 STG.E desc[UR12][R40.64], R29 ;  /* 0x0000001d28000986 */ /* 0x0009e4000c10190c */
[----:B---3--:R-:W1:Y:S01]  /*5150*/  LDC.64 R24, c[0x0][0x390] ;  /* 0x0000e400ff187b82 */ /* 0x008e620000000a00 */
[----:B-----5:R-:W-:Y:S01]  /*5160*/  @P1 IMAD.WIDE R44, R14, 0x4, R44 ;  /* 0x000000040e2c1825 */ /* 0x020fe200078e022c */
[----:B------:R4:W-:Y:S04]  /*5170*/  @P1 STG.E desc[UR12][R46.64], R10 ;  /* 0x0000000a2e001986 */ /* 0x0009e8000c10190c */
[----:B------:R4:W-:Y:S02]  /*5180*/  @P1 STG.E desc[UR12][R44.64], R11 ;  /* 0x0000000b2c001986 */ /* 0x0009e4000c10190c */
[----:B------:R-:W3:Y:S01]  /*5190*/  LDC.64 R26, c[0x0][0x398] ;  /* 0x0000e600ff1a7b82 */ /* 0x000ee20000000a00 */
[----:B--2---:R-:W-:-:S05]  /*51a0*/  @P2 IMAD.WIDE R42, R15, 0x4, R42 ;  /* 0x000000040f2a2825 */ /* 0x004fca00078e022a */
[----:B------:R4:W-:Y:S02]  /*51b0*/  @P2 STG.E desc[UR12][R42.64], R8 ;  /* 0x000000082a002986 */ /* 0x0009e4000c10190c */
[----:B------:R-:W2:Y:S01]  /*51c0*/  LDC.64 R34, c[0x0][0x390] ;  /* 0x0000e400ff227b82 */ /* 0x000ea20000000a00 */
[----:B0-----:R-:W-:-:S05]  /*51d0*/  @P2 IMAD.WIDE R48, R15, 0x4, R48 ;  /* 0x000000040f302825 */ /* 0x001fca00078e0230 */
[----:B------:R4:W-:Y:S02]  /*51e0*/  @P2 STG.E desc[UR12][R48.64], R9 ;  /* 0x0000000930002986 */ /* 0x0009e4000c10190c */
[----:B------:R-:W0:Y:S01]  /*51f0*/  LDC.64 R38, c[0x0][0x398] ;  /* 0x0000e600ff267b82 */ /* 0x000e220000000a00 */
[----:B-1----:R-:W-:-:S05]  /*5200*/  @P3 IMAD.WIDE R24, R16, 0x4, R24 ;  /* 0x0000000410183825 */ /* 0x002fca00078e0218 */
[----:B------:R4:W-:Y:S01]  /*5210*/  @P3 STG.E desc[UR12][R24.64], R6 ;  /* 0x0000000618003986 */ /* 0x0009e2000c10190c */
[----:B---3--:R-:W-:-:S05]  /*5220*/  @P3 IMAD.WIDE R26, R16, 0x4, R26 ;  /* 0x00000004101a3825 */ /* 0x008fca00078e021a */
[----:B------:R4:W-:Y:S01]  /*5230*/  @P3 STG.E desc[UR12][R26.64], R7 ;  /* 0x000000071a003986 */ /* 0x0009e2000c10190c */
[----:B--2---:R-:W-:-:S05]  /*5240*/  @P4 IMAD.WIDE R34, R17, 0x4, R34 ;  /* 0x0000000411224825 */ /* 0x004fca00078e0222 */
[----:B------:R4:W-:Y:S01]  /*5250*/  @P4 STG.E desc[UR12][R34.64], R4 ;  /* 0x0000000422004986 */ /* 0x0009e2000c10190c */
[----:B0-----:R-:W-:-:S05]  /*5260*/  @P4 IMAD.WIDE R38, R17, 0x4, R38 ;  /* 0x0000000411264825 */ /* 0x001fca00078e0226 */
[----:B------:R4:W-:Y:S01]  /*5270*/  @P4 STG.E desc[UR12][R38.64], R5 ;  /* 0x0000000526004986 */ /* 0x0009e2000c10190c */
[----:B------:R-:W-:Y:S05]  /*5280*/  @!P5 EXIT ;  /* 0x000000000000d94d */ /* 0x000fea0003800000 */
[----:B----4-:R-:W0:Y:S08]  /*5290*/  LDC.64 R4, c[0x0][0x390] ;  /* 0x0000e400ff047b82 */ /* 0x010e300000000a00 */
[----:B------:R-:W1:Y:S01]  /*52a0*/  LDC.64 R6, c[0x0][0x398] ;  /* 0x0000e600ff067b82 */ /* 0x000e620000000a00 */
[----:B0-----:R-:W-:-:S05]  /*52b0*/  IMAD.WIDE R4, R36, 0x4, R4 ;  /* 0x0000000424047825 */ /* 0x001fca00078e0204 */
[----:B------:R-:W-:Y:S01]  /*52c0*/  STG.E desc[UR12][R4.64], R2 ;  /* 0x0000000204007986 */ /* 0x000fe2000c10190c */
[----:B-1----:R-:W-:-:S05]  /*52d0*/  IMAD.WIDE R36, R36, 0x4, R6 ;  /* 0x0000000424247825 */ /* 0x002fca00078e0206 */
[----:B------:R-:W-:Y:S01]  /*52e0*/  STG.E desc[UR12][R36.64], R3 ;  /* 0x0000000324007986 */ /* 0x000fe2000c10190c */
[----:B------:R-:W-:Y:S05]  /*52f0*/  EXIT ;  /* 0x000000000000794d */ /* 0x000fea0003800000 */
.L_x_810:
[----:B------:R-:W-:-:S13]  /*5300*/  ISETP.GE.AND P0, PT, R38, 0x1, PT ;  /* 0x000000012600780c */ /* 0x000fda0003f06270 */
[----:B------:R-:W-:Y:S05]  /*5310*/  @!P0 EXIT ;  /* 0x000000000000894d */ /* 0x000fea0003800000 */
[----:B------:R-:W-:-:S13]  /*5320*/  ISETP.NE.AND P0, PT, R39, RZ, PT ;  /* 0x000000ff2700720c */ /* 0x000fda0003f05270 */
[----:B------:R-:W-:Y:S05]  /*5330*/  @P0 BRA `(.L_x_843) ;  /* 0x0000002400b40947 */ /* 0x000fea0003800000 */
        /* <DEDUP_REMOVED lines=10> */
[C---:B------:R-:W-:Y:S01]  /*53e0*/  VIADD R15, R7.reuse, 0x60 ;  /* 0x00000060070f7836 */ /* 0x040fe20000000000 */
[CC--:B------:R-:W-:Y:S01]  /*53f0*/  ISETP.GE.U32.AND P1, PT, R7.reuse, R38.reuse, PT ;  /* 0x000000260700720c */ /* 0x0c0fe20003f26070 */
[C---:B------:R-:W-:Y:S02]  /*5400*/  VIADD R3, R7.reuse, 0x20 ;  /* 0x0000002007037836 */ /* 0x040fe40000000000 */
[----:B------:R-:W-:Y:S01]  /*5410*/  IMAD.SHL.U32 R17, R7, 0x4, RZ ;  /* 0x0000000407117824 */ /* 0x000fe200078e00ff */
[-C--:B------:R-:W-:Y:S01]  /*5420*/  ISETP.GE.U32.AND P4, PT, R15, R38.reuse, PT ;  /* 0x000000260f00720c */ /* 0x080fe20003f86070 */
[----:B------:R-:W-:Y:S01]  /*5430*/  VIADD R13, R7, 0x40 ;  /* 0x00000040070d7836 */ /* 0x000fe20000000000 */
[-C--:B------:R-:W-:Y:S01]  /*5440*/  ISETP.GE.U32.AND P5, PT, R3, R38.reuse, PT ;  /* 0x000000260300720c */ /* 0x080fe20003fa6070 */
[C---:B------:R-:W-:Y:S01]  /*5450*/  VIADD R15, R7.reuse, 0xa0 ;  /* 0x000000a0070f7836 */ /* 0x040fe20000000000 */
[----:B------:R-:W-:Y:S01]  /*5460*/  IADD3 R2, P6, PT, R10, R17, RZ ;  /* 0x000000110a027210 */ /* 0x000fe20007fde0ff */
[----:B------:R-:W-:Y:S01]  /*5470*/  VIADD R3, R7, 0x80 ;  /* 0x0000008007037836 */ /* 0x000fe20000000000 */
[----:B------:R-:W-:-:S02]  /*5480*/  ISETP.GE.U32.AND P0, PT, R13, R38, PT ;  /* 0x000000260d00720c */ /* 0x000fc40003f06070 */
[-C--:B------:R-:W-:Y:S01]  /*5490*/  ISETP.GE.U32.AND P2, PT, R15, R38.reuse, PT ;  /* 0x000000260f00720c */ /* 0x080fe20003f46070 */
[----:B------:R-:W-:Y:S01]  /*54a0*/  @!P1 IMAD.WIDE.U32 R12, R7, 0x4, R10 ;  /* 0x00000004070c9825 */ /* 0x000fe200078e000a */
[----:B------:R-:W-:-:S03]  /*54b0*/  ISETP.GE.U32.AND P3, PT, R3, R38, PT ;  /* 0x000000260300720c */ /* 0x000fc60003f66070 */
[----:B------:R-:W-:-:S04]  /*54c0*/  @!P1 IMAD.WIDE.U32 R14, R7, 0x4, R8 ;  /* 0x00000004070e9825 */ /* 0x000fc800078e0008 */
[----:B------:R-:W-:Y:S02]  /*54d0*/  VIADD R19, R7, 0xc0 ;  /* 0x000000c007137836 */ /* 0x000fe40000000000 */
[----:B------:R-:W-:Y:S01]  /*54e0*/  IMAD.X R3, RZ, RZ, R11, P6 ;  /* 0x000000ffff037224 */ /* 0x000fe200030e060b */
[----:B0-----:R-:W-:Y:S01]  /*54f0*/  IADD3 R8, P6, PT, R17, R8, RZ ;  /* 0x0000000811087210 */ /* 0x001fe20007fde0ff */
[C---:B------:R-:W-:Y:S02]  /*5500*/  VIADD R21, R7.reuse, 0xe0 ;  /* 0x000000e007157836 */ /* 0x040fe40000000000 */
[----:B------:R-:W-:Y:S02]  /*5510*/  VIADD R7, R7, 0x100 ;  /* 0x0000010007077836 */ /* 0x000fe40000000000 */
[----:B------:R-:W-:Y:S01]  /*5520*/  IMAD.X R9, RZ, RZ, R9, P6 ;  /* 0x000000ffff097224 */ /* 0x000fe200030e0609 */
[----:B------:R-:W-:Y:S01]  /*5530*/  ISETP.GE.U32.AND P6, PT, R21, R38, PT ;  /* 0x000000261500720c */ /* 0x000fe20003fc6070 */
[----:B--2---:R-:W-:-:S02]  /*5540*/  IMAD.MOV.U32 R11, RZ, RZ, R6 ;  /* 0x000000ffff0b7224 */ /* 0x004fc400078e0006 */
[----:B------:R0:W2:Y:S02]  /*5550*/  @!P1 LDG.E.CONSTANT R6, desc[UR12][R12.64] ;  /* 0x0000000c0c069981 */ /* 0x0000a4000c1e9900 */
[----:B------:R-:W-:Y:S02]  /*5560*/  IMAD.MOV.U32 R16, RZ, RZ, R11 ;  /* 0x000000ffff107224 */ /* 0x000fe400078e000b */
[----:B---3--:R-:W-:Y:S02]  /*5570*/  IMAD.MOV.U32 R10, RZ, RZ, R5 ;  /* 0x000000ffff0a7224 */ /* 0x008fe400078e0005 */
[----:B------:R1:W3:Y:S01]  /*5580*/  @!P1 LDG.E.CONSTANT R5, desc[UR12][R14.64] ;  /* 0x0000000c0e059981 */ /* 0x0002e2000c1e9900 */
[-C--:B------:R-:W-:Y:S01]  /*5590*/  ISETP.GE.U32.AND P1, PT, R19, R38.reuse, PT ;  /* 0x000000261300720c */ /* 0x080fe20003f26070 */
[----:B------:R-:W-:Y:S02]  /*55a0*/  IMAD.MOV.U32 R19, RZ, RZ, R10 ;  /* 0x000000ffff137224 */ /* 0x000fe400078e000a */
[----:B------:R-:W4:Y:S04]  /*55b0*/  @!P5 LDG.E.CONSTANT R16, desc[UR12][R2.64+0x80] ;  /* 0x0000800c0210d981 */ /* 0x000f28000c1e9900 */
[----:B------:R-:W5:Y:S01]  /*55c0*/  @!P5 LDG.E.CONSTANT R19, desc[UR12][R8.64+0x80] ;  /* 0x0000800c0813d981 */ /* 0x000f62000c1e9900 */
[----:B------:R-:W-:Y:S01]  /*55d0*/  ISETP.GE.U32.AND P5, PT, R7, R38, PT ;  /* 0x000000260700720c */ /* 0x000fe20003fa6070 */
[----:B0-----:R-:W-:-:S02]  /*55e0*/  IMAD.MOV.U32 R12, RZ, RZ, R11 ;  /* 0x000000ffff0c7224 */ /* 0x001fc400078e000b */
[--C-:B------:R-:W-:Y:S02]  /*55f0*/  IMAD.MOV.U32 R13, RZ, RZ, R11.reuse ;  /* 0x000000ffff0d7224 */ /* 0x100fe400078e000b */
[--C-:B-1----:R-:W-:Y:S02]  /*5600*/  IMAD.MOV.U32 R14, RZ, RZ, R11.reuse ;  /* 0x000000ffff0e7224 */ /* 0x102fe400078e000b */
        /* <DEDUP_REMOVED lines=23> */
[----:B------:R-:W0:Y:S01]  /*5780*/  S2R R7, SR_LANEID ;  /* 0x0000000000077919 */ /* 0x000e220000000000 */
[----:B------:R-:W1:Y:S01]  /*5790*/  S2UR UR5, SR_CgaCtaId ;  /* 0x00000000000579c3 */ /* 0x000e620000008800 */
[----:B------:R-:W-:Y:S01]  /*57a0*/  SHF.R.U32.HI R46, RZ, 0x5, R0 ;  /* 0x00000005ff2e7819 */ /* 0x000fe20000011600 */
[----:B------:R-:W-:-:S02]  /*57b0*/  UMOV UR4, 0x400 ;  /* 0x0000040000047882 */ /* 0x000fc40000000000 */
[----:B-1----:R-:W-:Y:S02]  /*57c0*/  ULEA UR4, UR5, UR4, 0x18 ;  /* 0x0000000405047291 */ /* 0x002fe4000f8ec0ff */
[----:B0-----:R-:W-:-:S05]  /*57d0*/  IMAD R2, R46, 0x120, R7 ;  /* 0x000001202e027824 */ /* 0x001fca00078e0207 */
[----:B------:R-:W-:-:S05]  /*57e0*/  LEA R2, R2, UR4, 0x2 ;  /* 0x0000000402027c11 */ /* 0x000fca000f8e10ff */
[----:B------:R-:W-:Y:S01]  /*57f0*/  IMAD R8, R7, 0x20, R2 ;  /* 0x0000002007087824 */ /* 0x000fe200078e0202 */
[C---:B------:R-:W-:Y:S01]  /*5800*/  ISETP.NE.AND P3, PT, R0.reuse, RZ, PT ;  /* 0x000000ff0000720c */ /* 0x040fe20003f65270 */
[----:B------:R-:W-:-:S05]  /*5810*/  IMAD R9, R0, 0x9, RZ ;  /* 0x0000000900097824 */ /* 0x000fca00078e02ff */
[----:B------:R-:W-:Y:S01]  /*5820*/  ISETP.NE.AND P2, PT, R9, R38, PT ;  /* 0x000000260900720c */ /* 0x000fe20003f45270 */
[----:B--2---:R-:W-:Y:S04]  /*5830*/  STS [R2], R6 ;  /* 0x0000000602007388 */ /* 0x004fe80000000800 */
[----:B----4-:R-:W-:Y:S04]  /*5840*/  STS [R2+0x80], R16 ;  /* 0x0000801002007388 */ /* 0x010fe80000000800 */
[----:B---3--:R0:W-:Y:S04]  /*5850*/  STS [R2+0x100], R12 ;  /* 0x0001000c02007388 */ /* 0x0081e80000000800 */
[----:B-----5:R-:W-:Y:S04]  /*5860*/  STS [R2+0x180], R13 ;  /* 0x0001800d02007388 */ /* 0x020fe80000000800 */
[----:B------:R-:W-:Y:S04]  /*5870*/  STS [R2+0x200], R14 ;  /* 0x0002000e02007388 */ /* 0x000fe80000000800 */
[----:B------:R-:W-:Y:S04]  /*5880*/  STS [R2+0x280], R15 ;  /* 0x0002800f02007388 */ /* 0x000fe80000000800 */
[----:B------:R-:W-:Y:S04]  /*5890*/  STS [R2+0x300], R17 ;  /* 0x0003001102007388 */ /* 0x000fe80000000800 */
[----:B------:R-:W-:Y:S04]  /*58a0*/  STS [R2+0x380], R18 ;  /* 0x0003801202007388 */ /* 0x000fe80000000800 */
[----:B------:R-:W-:Y:S01]  /*58b0*/  STS [R2+0x400], R11 ;  /* 0x0004000b02007388 */ /* 0x000fe20000000800 */
[----:B------:R-:W-:-:S03]  /*58c0*/  NOP ;  /* 0x0000000000007918 */ /* 0x000fc60000000000 */
[----:B------:R-:W1:Y:S04]  /*58d0*/  LDS R3, [R8+0x20] ;  /* 0x0000200008037984 */ /* 0x000e680000000800 */
[----:B------:R-:W-:Y:S04]  /*58e0*/  LDS R6, [R8] ;  /* 0x0000000008067984 */ /* 0x000fe80000000800 */
        /* <DEDUP_REMOVED lines=8> */
[----:B0-----:R-:W-:-:S05]  /*5970*/  LEA R12, R0, UR4, 0x2 ;  /* 0x00000004000c7c11 */ /* 0x001fca000f8e10ff */
[----:B------:R-:W-:Y:S04]  /*5980*/  STS [R2], R5 ;  /* 0x0000000502007388 */ /* 0x000fe80000000800 */
[----:B------:R-:W-:Y:S04]  /*5990*/  STS [R2+0x80], R19 ;  /* 0x0000801302007388 */ /* 0x000fe80000000800 */
        /* <DEDUP_REMOVED lines=8> */
[----:B------:R-:W4:Y:S04]  /*5a20*/  LDS R44, [R8] ;  /* 0x00000000082c7984 */ /* 0x000f280000000800 */
[----:B------:R-:W5:Y:S04]  /*5a30*/  LDS R25, [R8+0x4] ;  /* 0x0000040008197984 */ /* 0x000f680000000800 */
        /* <DEDUP_REMOVED lines=8> */
[----:B-1----:R-:W-:Y:S02]  /*5ac0*/  STS [R12+0x47c], R3 ;  /* 0x00047c030c007388 */ /* 0x002fe40000000800 */
[----:B------:R-:W-:Y:S06]  /*5ad0*/  BAR.SYNC.DEFER_BLOCKING 0x0 ;  /* 0x0000000000007b1d */ /* 0x000fec0000010000 */
[----:B------:R-:W1:Y:S01]  /*5ae0*/  @P3 LDS R4, [R12+0x478] ;  /* 0x000478000c043984 */ /* 0x000e620000000800 */
[----:B------:R-:W-:Y:S01]  /*5af0*/  VIADD R13, R9, 0x1 ;  /* 0x00000001090d7836 */ /* 0x000fe20000000000 */
[----:B--2---:R-:W-:Y:S01]  /*5b00*/  ISETP.NE.AND P0, PT, R6, R24, PT ;  /* 0x000000180600720c */ /* 0x004fe20003f05270 */
[----:B------:R-:W-:Y:S01]  /*5b10*/  IMAD.MOV.U32 R11, RZ, RZ, 0x1 ;  /* 0x00000001ff0b7424 */ /* 0x000fe200078e00ff */
[----:B0-----:R-:W-:-:S02]  /*5b20*/  SEL R2, RZ, 0x1, P2 ;  /* 0x00000001ff027807 */ /* 0x001fc40001000000 */
[----:B------:R-:W-:Y:S02]  /*5b30*/  ISETP.EQ.OR P4, PT, R13, R38, P0 ;  /* 0x000000260d00720c */ /* 0x000fe40000782670 */
[----:B---3--:R-:W-:Y:S02]  /*5b40*/  ISETP.NE.AND P0, PT, R24, R26, PT ;  /* 0x0000001a1800720c */ /* 0x008fe40003f05270 */
[----:B----4-:R-:W-:-:S05]  /*5b50*/  SEL R10, R44, RZ, !P4 ;  /* 0x000000ff2c0a7207 */ /* 0x010fca0006000000 */
[----:B-----5:R-:W-:Y:S01]  /*5b60*/  IMAD.IADD R10, R25, 0x1, R10 ;  /* 0x00000001190a7824 */ /* 0x020fe200078e020a */
[----:B-1----:R-:W-:-:S04]  /*5b70*/  @P3 ISETP.NE.AND P1, PT, R4, R6, PT ;  /* 0x000000060400320c */ /* 0x002fc80003f25270 */
[----:B------:R-:W-:-:S04]  /*5b80*/  @P3 SEL R11, RZ, 0x1, !P1 ;  /* 0x00000001ff0b3807 */ /* 0x000fc80004800000 */
[----:B------:R-:W-:Y:S01]  /*5b90*/  @P3 SEL R2, R2, R11, !P2 ;  /* 0x0000000b02023207 */ /* 0x000fe20005000000 */
[----:B------:R-:W-:-:S05]  /*5ba0*/  VIADD R11, R9, 0x2 ;  /* 0x00000002090b7836 */ /* 0x000fca0000000000 */
[----:B------:R-:W-:Y:S01]  /*5bb0*/  ISETP.EQ.OR P0, PT, R11, R38, P0 ;  /* 0x000000260b00720c */ /* 0x000fe20000702670 */
[----:B------:R-:W-:Y:S01]  /*5bc0*/  VIADD R11, R9, 0x3 ;  /* 0x00000003090b7836 */ /* 0x000fe20000000000 */
[----:B------:R-:W-:Y:S02]  /*5bd0*/  ISETP.NE.AND P1, PT, R26, R28, PT ;  /* 0x0000001c1a00720c */ /* 0x000fe40003f25270 */
[----:B------:R-:W-:Y:S02]  /*5be0*/  SEL R10, R10, RZ, !P0 ;  /* 0x000000ff0a0a7207 */ /* 0x000fe40004000000 */
[----:B------:R-:W-:-:S03]  /*5bf0*/  ISETP.EQ.OR P1, PT, R11, R38, P1 ;  /* 0x000000260b00720c */ /* 0x000fc60000f22670 */
[----:B------:R-:W-:Y:S01]  /*5c00*/  IMAD.IADD R10, R27, 0x1, R10 ;  /* 0x000000011b0a7824 */ /* 0x000fe200078e020a */
[----:B------:R-:W-:Y:S01]  /*5c10*/  ISETP.NE.AND P5, PT, R28, R30, PT ;  /* 0x0000001e1c00720c */ /* 0x000fe20003fa5270 */
[----:B------:R-:W-:-:S03]  /*5c20*/  VIADD R11, R9, 0x4 ;  /* 0x00000004090b7836 */ /* 0x000fc60000000000 */
[----:B------:R-:W-:Y:S02]  /*5c30*/  SEL R10, R10, RZ, !P1 ;  /* 0x000000ff0a0a7207 */ /* 0x000fe40004800000 */
[----:B------:R-:W-:-:S03]  /*5c40*/  ISETP.EQ.OR P5, PT, R11, R38, P5 ;  /* 0x000000260b00720c */ /* 0x000fc60002fa2670 */
[----:B------:R-:W-:Y:S01]  /*5c50*/  IMAD.IADD R10, R29, 0x1, R10 ;  /* 0x000000011d0a7824 */ /* 0x000fe200078e020a */
[----:B------:R-:W-:Y:S01]  /*5c60*/  ISETP.NE.AND P2, PT, R30, R32, PT ;  /* 0x000000201e00720c */ /* 0x000fe20003f45270 */
[----:B------:R-:W-:-:S03]  /*5c70*/  VIADD R11, R9, 0x5 ;  /* 0x00000005090b7836 */ /* 0x000fc60000000000 */
[----:B------:R-:W-:Y:S02]  /*5c80*/  SEL R10, R10, RZ, !P5 ;  /* 0x000000ff0a0a7207 */ /* 0x000fe40006800000 */
[----:B------:R-:W-:-:S03]  /*5c90*/  ISETP.EQ.OR P2, PT, R11, R38, P2 ;  /* 0x000000260b00720c */ /* 0x000fc60001742670 */
[----:B------:R-:W-:Y:S02]  /*5ca0*/  IMAD.IADD R10, R31, 0x1, R10 ;  /* 0x000000011f0a7824 */ /* 0x000fe400078e020a */
[----:B------:R-:W-:Y:S01]  /*5cb0*/  VIADD R42, R2, 0x1 ;  /* 0x00000001022a7836 */ /* 0x000fe20000000000 */
[----:B------:R-:W-:Y:S01]  /*5cc0*/  ISETP.NE.AND P3, PT, R32, R34, PT ;  /* 0x000000222000720c */ /* 0x000fe20003f65270 */
[----:B------:R-:W-:Y:S01]  /*5cd0*/  VIADD R11, R9, 0x6 ;  /* 0x00000006090b7836 */ /* 0x000fe20000000000 */
[----:B------:R-:W-:Y:S01]  /*5ce0*/  SEL R10, R10, RZ, !P2 ;  /* 0x000000ff0a0a7207 */ /* 0x000fe20005000000 */
[----:B------:R-:W-:Y:S02]  /*5cf0*/  IMAD.MOV.U32 R8, RZ, RZ, R42 ;  /* 0x000000ffff087224 */ /* 0x000fe400078e002a */
[----:B------:R-:W-:Y:S01]  /*5d00*/  @!P4 IMAD.MOV R8, RZ, RZ, R2 ;  /* 0x000000ffff08c224 */ /* 0x000fe200078e0202 */
[----:B------:R-:W-:Y:S01]  /*5d10*/  ISETP.EQ.OR P3, PT, R11, R38, P3 ;  /* 0x000000260b00720c */ /* 0x000fe20001f62670 */
[----:B------:R-:W-:-:S02]  /*5d20*/  IMAD.IADD R10, R33, 0x1, R10 ;  /* 0x00000001210a7824 */ /* 0x000fc400078e020a */
[----:B------:R-:W-:Y:S02]  /*5d30*/  VIADD R13, R8, 0x1 ;  /* 0x00000001080d7836 */ /* 0x000fe40000000000 */
[----:B------:R-:W-:Y:S01]  /*5d40*/  @!P0 IMAD.MOV R13, RZ, RZ, R8 ;  /* 0x000000ffff0d8224 */ /* 0x000fe200078e0208 */
[----:B------:R-:W-:Y:S01]  /*5d50*/  SEL R10, R10, RZ, !P3 ;  /* 0x000000ff0a0a7207 */ /* 0x000fe20005800000 */
[----:B------:R-:W-:Y:S01]  /*5d60*/  VIADD R11, R9, 0x7 ;  /* 0x00000007090b7836 */ /* 0x000fe20000000000 */
[----:B------:R-:W-:Y:S01]  /*5d70*/  P2R R12, PR, RZ, 0x10 ;  /* 0x00000010ff0c7803 */ /* 0x000fe20000000000 */
[----:B------:R-:W-:Y:S01]  /*5d80*/  VIADD R8, R13, 0x1 ;  /* 0x000000010d087836 */ /* 0x000fe20000000000 */
[----:B------:R-:W-:Y:S01]  /*5d90*/  ISETP.NE.AND P4, PT, R34, R36, PT ;  /* 0x000000242200720c */ /* 0x000fe20003f85270 */
[----:B------:R-:W-:Y:S01]  /*5da0*/  @!P1 IMAD.MOV R8, RZ, RZ, R13 ;  /* 0x000000ffff089224 */ /* 0x000fe200078e020d */
[----:B------:R-:W-:Y:S01]  /*5db0*/  P2R R43, PR, RZ, 0x1 ;  /* 0x00000001ff2b7803 */ /* 0x000fe20000000000 */
[----:B------:R-:W-:Y:S01]  /*5dc0*/  IMAD.IADD R10, R35, 0x1, R10 ;  /* 0x00000001230a7824 */ /* 0x000fe200078e020a */
[----:B------:R-:W-:-:S02]  /*5dd0*/  ISETP.EQ.OR P4, PT, R11, R38, P4 ;  /* 0x000000260b00720c */ /* 0x000fc40002782670 */
[----:B------:R-:W-:Y:S01]  /*5de0*/  ISETP.NE.AND P0, PT, R12, RZ, PT ;  /* 0x000000ff0c00720c */ /* 0x000fe20003f05270 */
[----:B------:R-:W-:Y:S01]  /*5df0*/  VIADD R12, R8, 0x1 ;  /* 0x00000001080c7836 */ /* 0x000fe20000000000 */
[----:B------:R-:W-:Y:S01]  /*5e00*/  SEL R10, R10, RZ, !P4 ;  /* 0x000000ff0a0a7207 */ /* 0x000fe20006000000 */
[----:B------:R-:W-:Y:S01]  /*5e10*/  @!P5 IMAD.MOV R12, RZ, RZ, R8 ;  /* 0x000000ffff0cd224 */ /* 0x000fe200078e0208 */
[----:B------:R-:W-:Y:S01]  /*5e20*/  ISETP.NE.AND P6, PT, R36, R3, PT ;  /* 0x000000032400720c */ /* 0x000fe20003fc5270 */
[----:B------:R-:W-:Y:S02]  /*5e30*/  VIADD R9, R9, 0x8 ;  /* 0x0000000809097836 */ /* 0x000fe40000000000 */
[----:B------:R-:W-:Y:S02]  /*5e40*/  VIADD R8, R12, 0x1 ;  /* 0x000000010c087836 */ /* 0x000fe40000000000 */
[----:B------:R-:W-:Y:S01]  /*5e50*/  @!P2 IMAD.MOV R8, RZ, RZ, R12 ;  /* 0x000000ffff08a224 */ /* 0x000fe200078e020c */
[----:B------:R-:W-:Y:S01]  /*5e60*/  ISETP.EQ.OR P6, PT, R9, R38, P6 ;  /* 0x000000260900720c */ /* 0x000fe200037c2670 */
[----:B------:R-:W-:-:S02]  /*5e70*/  IMAD.IADD R10, R37, 0x1, R10 ;  /* 0x00000001250a7824 */ /* 0x000fc400078e020a */
[----:B------:R-:W-:Y:S02]  /*5e80*/  VIADD R12, R8, 0x1 ;  /* 0x00000001080c7836 */ /* 0x000fe40000000000 */
[----:B------:R-:W-:Y:S01]  /*5e90*/  @!P3 IMAD.MOV R12, RZ, RZ, R8 ;  /* 0x000000ffff0cb224 */ /* 0x000fe200078e0208 */
[----:B------:R-:W-:-:S03]  /*5ea0*/  SEL R10, R10, RZ, !P6 ;  /* 0x000000ff0a0a7207 */ /* 0x000fc60007000000 */
[----:B------:R-:W-:Y:S02]  /*5eb0*/  VIADD R9, R12, 0x1 ;  /* 0x000000010c097836 */ /* 0x000fe40000000000 */
[----:B------:R-:W-:Y:S02]  /*5ec0*/  @!P4 IMAD.MOV R9, RZ, RZ, R12 ;  /* 0x000000ffff09c224 */ /* 0x000fe400078e020c */
[----:B------:R-:W-:Y:S02]  /*5ed0*/  IMAD.IADD R5, R5, 0x1, R10 ;  /* 0x0000000105057824 */ /* 0x000fe400078e020a */
[----:B------:R-:W-:Y:S02]  /*5ee0*/  VIADD R8, R9, 0x1 ;  /* 0x0000000109087836 */ /* 0x000fe40000000000 */
[----:B------:R-:W-:Y:S02]  /*5ef0*/  @!P6 IMAD.MOV R8, RZ, RZ, R9 ;  /* 0x000000ffff08e224 */ /* 0x000fe400078e0209 */
[----:B------:R-:W0:Y:S03]  /*5f00*/  SHFL.UP PT, R9, R5, 0x1, RZ ;  /* 0x0420000005097989 */ /* 0x000e2600000e00ff */
        /* <DEDUP_REMOVED lines=48> */
[----:B------:R-:W0:Y:S04]  /*6210*/  LDS.128 R8, [UR4] ;  /* 0x00000004ff087984 */ /* 0x000e280008000c00 */
[----:B------:R-:W1:Y:S01]  /*6220*/  LDS.128 R12, [UR4+0x10] ;  /* 0x00001004ff0c7984 */ /* 0x000e620008000c00 */
[----:B0-----:R-:W-:-:S04]  /*6230*/  ISETP.NE.AND P6, PT, R10, RZ, PT ;  /* 0x000000ff0a00720c */ /* 0x001fc80003fc5270 */
[----:B------:R-:W-:Y:S02]  /*6240*/  SEL R16, R9, RZ, !P6 ;  /* 0x000000ff09107207 */ /* 0x000fe40007000000 */
[----:B-1----:R-:W-:-:S03]  /*6250*/  ISETP.NE.AND P6, PT, R12, RZ, PT ;  /* 0x000000ff0c00720c */ /* 0x002fc60003fc5270 */
[----:B------:R-:W-:Y:S02]  /*6260*/  IMAD.IADD R16, R11, 0x1, R16 ;  /* 0x000000010b107824 */ /* 0x000fe400078e0210 */
[----:B------:R-:W-:-:S03]  /*6270*/  IMAD.IADD R5, R8, 0x1, R10 ;  /* 0x0000000108057824 */ /* 0x000fc600078e020a */
[----:B------:R-:W-:Y:S02]  /*6280*/  SEL R18, R16, RZ, !P6 ;  /* 0x000000ff10127207 */ /* 0x000fe40007000000 */
[----:B------:R-:W-:-:S03]  /*6290*/  ISETP.NE.AND P6, PT, R46, 0x2, PT ;  /* 0x000000022e00780c */ /* 0x000fc60003fc5270 */
[----:B------:R-:W-:Y:S01]  /*62a0*/  IMAD.IADD R18, R13, 0x1, R18 ;  /* 0x000000010d127824 */ /* 0x000fe200078e0212 */
[C---:B------:R-:W-:Y:S01]  /*62b0*/  SEL R11, R5.reuse, R8, !P6 ;  /* 0x00000008050b7207 */ /* 0x040fe20007000000 */
[----:B------:R-:W-:Y:S01]  /*62c0*/  IMAD.IADD R5, R5, 0x1, R12 ;  /* 0x0000000105057824 */ /* 0x000fe200078e020c */
[----:B------:R-:W-:Y:S02]  /*62d0*/  SEL R9, R16, R9, !P6 ;  /* 0x0000000910097207 */ /* 0x000fe40007000000 */
[----:B------:R-:W-:-:S04]  /*62e0*/  ISETP.NE.AND P6, PT, R46, 0x3, PT ;  /* 0x000000032e00780c */ /* 0x000fc80003fc5270 */
[----:B------:R-:W-:Y:S02]  /*62f0*/  SEL R11, R5, R11, !P6 ;  /* 0x0000000b050b7207 */ /* 0x000fe40007000000 */
[----:B------:R-:W-:Y:S02]  /*6300*/  SEL R9, R18, R9, !P6 ;  /* 0x0000000912097207 */ /* 0x000fe40007000000 */
[----:B------:R-:W-:-:S04]  /*6310*/  ISETP.NE.AND P6, PT, R14, RZ, PT ;  /* 0x000000ff0e00720c */ /* 0x000fc80003fc5270 */
[----:B------:R-:W-:Y:S02]  /*6320*/  SEL R20, R18, RZ, !P6 ;  /* 0x000000ff12147207 */ /* 0x000fe40007000000 */
[----:B------:R-:W0:Y:S03]  /*6330*/  LDS.128 R16, [UR4+0x20] ;  /* 0x00002004ff107984 */ /* 0x000e260008000c00 */
[----:B------:R-:W-:Y:S02]  /*6340*/  IMAD.IADD R20, R15, 0x1, R20 ;  /* 0x000000010f147824 */ /* 0x000fe400078e0214 */
[----:B------:R-:W-:Y:S01]  /*6350*/  IMAD.IADD R5, R14, 0x1, R5 ;  /* 0x000000010e057824 */ /* 0x000fe200078e0205 */
[----:B0-----:R-:W-:-:S04]  /*6360*/  ISETP.NE.AND P6, PT, R16, RZ, PT ;  /* 0x000000ff1000720c */ /* 0x001fc80003fc5270 */
[----:B------:R-:W-:Y:S02]  /*6370*/  SEL R48, R20, RZ, !P6 ;  /* 0x000000ff14307207 */ /* 0x000fe40007000000 */
[----:B------:R-:W-:-:S04]  /*6380*/  ISETP.NE.AND P6, PT, R46, 0x4, PT ;  /* 0x000000042e00780c */ /* 0x000fc80003fc5270 */
[C---:B------:R-:W-:Y:S02]  /*6390*/  SEL R22, R5.reuse, R11, !P6 ;  /* 0x0000000b05167207 */ /* 0x040fe40007000000 */
[----:B------:R-:W-:Y:S01]  /*63a0*/  SEL R11, R20, R9, !P6 ;  /* 0x00000009140b7207 */ /* 0x000fe20007000000 */
[----:B------:R-:W-:Y:S01]  /*63b0*/  IMAD.IADD R9, R5, 0x1, R16 ;  /* 0x0000000105097824 */ /* 0x000fe200078e0210 */
[----:B------:R-:W-:-:S04]  /*63c0*/  ISETP.NE.AND P6, PT, R46, 0x5, PT ;  /* 0x000000052e00780c */ /* 0x000fc80003fc5270 */
[----:B------:R-:W-:Y:S02]  /*63d0*/  SEL R5, R9, R22, !P6 ;  /* 0x0000001609057207 */ /* 0x000fe40007000000 */
[----:B------:R-:W0:Y:S01]  /*63e0*/  LDS.128 R20, [UR4+0x30] ;  /* 0x00003004ff147984 */ /* 0x000e220008000c00 */
[----:B------:R-:W-:-:S05]  /*63f0*/  IMAD.IADD R48, R17, 0x1, R48 ;  /* 0x0000000111307824 */ /* 0x000fca00078e0230 */
[----:B------:R-:W-:Y:S02]  /*6400*/  SEL R11, R48, R11, !P6 ;  /* 0x0000000b300b7207 */ /* 0x000fe40007000000 */
[----:B------:R-:W-:-:S04]  /*6410*/  ISETP.NE.AND P6, PT, R18, RZ, PT ;  /* 0x000000ff1200720c */ /* 0x000fc80003fc5270 */
[----:B------:R-:W-:Y:S01]  /*6420*/  SEL R48, R48, RZ, !P6 ;  /* 0x000000ff30307207 */ /* 0x000fe20007000000 */
[----:B------:R-:W1:Y:S04]  /*6430*/  SHFL.UP PT, R40, R40, 0x1, RZ ;  /* 0x0420000028287989 */ /* 0x000e6800000e00ff */
[----:B------:R-:W-:Y:S02]  /*6440*/  IMAD.IADD R48, R19, 0x1, R48 ;  /* 0x0000000113307824 */ /* 0x000fe400078e0230 */
[----:B------:R-:W-:Y:S01]  /*6450*/  IMAD.IADD R9, R18, 0x1, R9 ;  /* 0x0000000112097824 */ /* 0x000fe200078e0209 */
[----:B0-----:R-:W-:-:S04]  /*6460*/  ISETP.NE.AND P6, PT, R20, RZ, PT ;  /* 0x000000ff1400720c */ /* 0x001fc80003fc5270 */
[----:B------:R-:W-:Y:S02]  /*6470*/  SEL R52, R48, RZ, !P6 ;  /* 0x000000ff30347207 */ /* 0x000fe40007000000 */
[----:B------:R-:W-:-:S03]  /*6480*/  ISETP.NE.AND P6, PT, R46, 0x6, PT ;  /* 0x000000062e00780c */ /* 0x000fc60003fc5270 */
[----:B------:R-:W-:Y:S01]  /*6490*/  IMAD.IADD R39, R21, 0x1, R52 ;  /* 0x0000000115277824 */ /* 0x000fe200078e0234 */
[----:B------:R-:W-:Y:S01]  /*64a0*/  SEL R50, R48, R11, !P6 ;  /* 0x0000000b30327207 */ /* 0x000fe20007000000 */
[C---:B------:R-:W-:Y:S01]  /*64b0*/  IMAD.IADD R21, R9.reuse, 0x1, R20 ;  /* 0x0000000109157824 */ /* 0x040fe200078e0214 */
[----:B------:R-:W-:Y:S02]  /*64c0*/  SEL R48, R9, R5, !P6 ;  /* 0x0000000509307207 */ /* 0x000fe40007000000 */
[----:B------:R-:W-:-:S04]  /*64d0*/  ISETP.NE.AND P6, PT, R46, 0x7, PT ;  /* 0x000000072e00780c */ /* 0x000fc80003fc5270 */
[----:B------:R-:W-:Y:S02]  /*64e0*/  SEL R19, R21, R48, !P6 ;  /* 0x0000003015137207 */ /* 0x000fe40007000000 */
[----:B------:R-:W-:Y:S01]  /*64f0*/  SEL R50, R39, R50, !P6 ;  /* 0x0000003227327207 */ /* 0x000fe20007000000 */
[----:B------:R-:W0:Y:S01]  /*6500*/  SHFL.UP PT, R48, R41, 0x1, RZ ;  /* 0x0420000029307989 */ /* 0x000e2200000e00ff */
[----:B------:R-:W-:-:S04]  /*6510*/  ISETP.GE.U32.AND P6, PT, R0, 0x20, PT ;  /* 0x000000200000780c */ /* 0x000fc80003fc6070 */
[----:B------:R-:W-:Y:S02]  /*6520*/  SEL R19, R19, RZ, P6 ;  /* 0x000000ff13137207 */ /* 0x000fe40003000000 */
[----:B------:R-:W-:Y:S02]  /*6530*/  SEL R5, R50, RZ, P6 ;  /* 0x000000ff32057207 */ /* 0x000fe40003000000 */
[----:B-1----:R-:W-:-:S04]  /*6540*/  ISETP.NE.AND P6, PT, R40, RZ, PT ;  /* 0x000000ff2800720c */ /* 0x002fc80003fc5270 */
[----:B------:R-:W-:Y:S02]  /*6550*/  SEL R9, R5, RZ, !P6 ;  /* 0x000000ff05097207 */ /* 0x000fe40007000000 */
[----:B------:R-:W-:-:S04]  /*6560*/  ISETP.NE.AND P6, PT, R7, RZ, PT ;  /* 0x000000ff0700720c */ /* 0x000fc80003fc5270 */
[----:B------:R-:W-:-:S09]  /*6570*/  SEL R46, R40, RZ, P6 ;  /* 0x000000ff282e7207 */ /* 0x000fd20003000000 */
[----:B0-----:R-:W-:Y:S01]  /*6580*/  @P6 IMAD.IADD R5, R48, 0x1, R9 ;  /* 0x0000000130056824 */ /* 0x001fe200078e0209 */
[----:B------:R-:W-:-:S04]  /*6590*/  ISETP.NE.AND P6, PT, R2, RZ, PT ;  /* 0x000000ff0200720c */ /* 0x000fc80003fc5270 */
[----:B------:R-:W-:-:S05]  /*65a0*/  SEL R7, R5, RZ, !P6 ;  /* 0x000000ff05077207 */ /* 0x000fca0007000000 */
[----:B------:R-:W-:-:S05]  /*65b0*/  IMAD.IADD R7, R44, 0x1, R7 ;  /* 0x000000012c077824 */ /* 0x000fca00078e0207 */
[----:B------:R-:W-:Y:S01]  /*65c0*/  SEL R44, R7, RZ, !P0 ;  /* 0x000000ff072c7207 */ /* 0x000fe20004000000 */
[----:B------:R-:W-:Y:S01]  /*65d0*/  @!P0 IMAD.MOV R42, RZ, RZ, R2 ;  /* 0x000000ffff2a8224 */ /* 0x000fe200078e0202 */
[----:B------:R-:W-:-:S03]  /*65e0*/  ISETP.NE.AND P0, PT, R43, RZ, PT ;  /* 0x000000ff2b00720c */ /* 0x000fc60003f05270 */
[----:B------:R-:W-:-:S05]  /*65f0*/  IMAD.IADD R25, R25, 0x1, R44 ;  /* 0x0000000119197824 */ /* 0x000fca00078e022c */
[----:B------:R-:W-:-:S05]  /*6600*/  SEL R40, R25, RZ, !P0 ;  /* 0x000000ff19287207 */ /* 0x000fca0004000000 */
[----:B------:R-:W-:-:S05]  /*6610*/  IMAD.IADD R27, R27, 0x1, R40 ;  /* 0x000000011b1b7824 */ /* 0x000fca00078e0228 */
[----:B------:R-:W-:Y:S01]  /*6620*/  SEL R40, R27, RZ, !P1 ;  /* 0x000000ff1b287207 */ /* 0x000fe20004800000 */
[----:B------:R-:W-:-:S04]  /*6630*/  IMAD.IADD R19, R19, 0x1, R46 ;  /* 0x0000000113137824 */ /* 0x000fc800078e022e */
[----:B------:R-:W-:Y:S02]  /*6640*/  IMAD.IADD R29, R29, 0x1, R40 ;  /* 0x000000011d1d7824 */ /* 0x000fe400078e0228 */
[----:B------:R-:W-:-:S03]  /*6650*/  IMAD.IADD R17, R19, 0x1, R42 ;  /* 0x0000000113117824 */ /* 0x000fc600078e022a */
[----:B------:R-:W-:Y:S01]  /*6660*/  SEL R40, R29, RZ, !P5 ;  /* 0x000000ff1d287207 */ /* 0x000fe20006800000 */
[----:B------:R-:W-:Y:S02]  /*6670*/  VIADD R15, R17, 0x1 ;  /* 0x00000001110f7836 */ /* 0x000fe40000000000 */
[----:B------:R-:W-:Y:S02]  /*6680*/  @!P0 IMAD.MOV R15, RZ, RZ, R17 ;  /* 0x000000ffff0f8224 */ /* 0x000fe400078e0211 */
[----:B------:R-:W-:Y:S02]  /*6690*/  IMAD.IADD R31, R31, 0x1, R40 ;  /* 0x000000011f1f7824 */ /* 0x000fe400078e0228 */
[----:B------:R-:W-:Y:S02]  /*66a0*/  VIADD R11, R15, 0x1 ;  /* 0x000000010f0b7836 */ /* 0x000fe40000000000 */
[----:B------:R-:W-:Y:S01]  /*66b0*/  @!P1 IMAD.MOV R11, RZ, RZ, R15 ;  /* 0x000000ffff0b9224 */ /* 0x000fe200078e020f */
[----:B------:R-:W-:Y:S01]  /*66c0*/  SEL R40, R31, RZ, !P2 ;  /* 0x000000ff1f287207 */ /* 0x000fe20005000000 */
[----:B------:R-:W-:-:S02]  /*66d0*/  IMAD.IADD R21, R22, 0x1, R21 ;  /* 0x0000000116157824 */ /* 0x000fc400078e0215 */
[----:B------:R-:W-:Y:S02]  /*66e0*/  VIADD R9, R11, 0x1 ;  /* 0x000000010b097836 */ /* 0x000fe40000000000 */
[----:B------:R-:W-:Y:S01]  /*66f0*/  @!P5 IMAD.MOV R9, RZ, RZ, R11 ;  /* 0x000000ffff09d224 */ /* 0x000fe200078e020b */
[----:B------:R-:W-:Y:S01]  /*6700*/  ISETP.NE.AND P5, PT, R22, RZ, PT ;  /* 0x000000ff1600720c */ /* 0x000fe20003fa5270 */
[----:B------:R-:W-:-:S03]  /*6710*/  IMAD.IADD R33, R33, 0x1, R40 ;  /* 0x0000000121217824 */ /* 0x000fc600078e0228 */
[----:B------:R-:W-:Y:S02]  /*6720*/  SEL R40, R39, RZ, !P5 ;  /* 0x000000ff27287207 */ /* 0x000fe40006800000 */
[----:B------:R-:W-:Y:S02]  /*6730*/  SEL R42, R33, RZ, !P3 ;  /* 0x000000ff212a7207 */ /* 0x000fe40005800000 */
[----:B------:R-:W-:Y:S01]  /*6740*/  ISETP.GE.AND P5, PT, R21, 0x101, PT ;  /* 0x000001011500780c */ /* 0x000fe20003fa6270 */
[----:B------:R-:W-:Y:S02]  /*6750*/  VIADD R13, R9, 0x1 ;  /* 0x00000001090d7836 */ /* 0x000fe40000000000 */
[----:B------:R-:W-:Y:S02]  /*6760*/  @!P2 IMAD.MOV R13, RZ, RZ, R9 ;  /* 0x000000ffff0da224 */ /* 0x000fe400078e0209 */
[----:B------:R-:W-:Y:S02]  /*6770*/  IMAD.IADD R35, R35, 0x1, R42 ;  /* 0x0000000123237824 */ /* 0x000fe400078e022a */
[----:B------:R-:W-:-:S02]  /*6780*/  IMAD.IADD R23, R23, 0x1, R40 ;  /* 0x0000000117177824 */ /* 0x000fc400078e0228 */
[----:B------:R-:W-:Y:S01]  /*6790*/  VIADD R39, R13, 0x1 ;  /* 0x000000010d277836 */ /* 0x000fe20000000000 */
[----:B------:R-:W-:Y:S01]  /*67a0*/  SEL R40, R35, RZ, !P4 ;  /* 0x000000ff23287207 */ /* 0x000fe20006000000 */
[----:B------:R-:W-:Y:S01]  /*67b0*/  @!P3 IMAD.MOV R39, RZ, RZ, R13 ;  /* 0x000000ffff27b224 */ /* 0x000fe200078e020d */
[----:B------:R-:W-:Y:S01]  /*67c0*/  BSSY.RECONVERGENT B0, `(.L_x_844) ;  /* 0x0000117000007945 */ /* 0x000fe20003800200 */
[----:B------:R-:W-:Y:S02]  /*67d0*/  IMAD.IADD R43, R2, 0x1, R19 ;  /* 0x00000001022b7824 */ /* 0x000fe400078e0213 */
[----:B------:R-:W-:Y:S02]  /*67e0*/  VIADD R42, R39, 0x1 ;  /* 0x00000001272a7836 */ /* 0x000fe40000000000 */
[----:B------:R-:W-:Y:S02]  /*67f0*/  IMAD.IADD R37, R37, 0x1, R40 ;  /* 0x0000000125257824 */ /* 0x000fe400078e0228 */
[----:B------:R-:W-:Y:S01]  /*6800*/  @!P4 IMAD.MOV R42, RZ, RZ, R39 ;  /* 0x000000ffff2ac224 */ /* 0x000fe200078e0227 */
[----:B------:R-:W-:Y:S06]  /*6810*/  @!P5 BRA `(.L_x_845) ;  /* 0x0000000c0044d947 */ /* 0x000fec0003800000 */
[----:B------:R-:W-:Y:S01]  /*6820*/  BAR.SYNC.DEFER_BLOCKING 0x0 ;  /* 0x0000000000007b1d */ /* 0x000fe20000010000 */
[----:B------:R-:W-:Y:S01]  /*6830*/  IMAD.MOV.U32 R41, RZ, RZ, 0x1 ;  /* 0x00000001ff297424 */ /* 0x000fe200078e00ff */
[----:B------:R-:W-:Y:S01]  /*6840*/  ISETP.NE.AND P5, PT, R6, R24, PT ;  /* 0x000000180600720c */ /* 0x000fe20003fa5270 */
[----:B------:R-:W-:Y:S01]  /*6850*/  IMAD.MOV.U32 R45, RZ, RZ, 0x9 ;  /* 0x00000009ff2d7424 */ /* 0x000fe200078e00ff */
[----:B------:R-:W-:Y:S01]  /*6860*/  @P6 LEA R19, R19, UR4, 0x3 ;  /* 0x0000000413136c11 */ /* 0x000fe2000f8e18ff */
[C---:B------:R-:W-:Y:S01]  /*6870*/  IMAD R41, R0.reuse, 0x9, R41 ;  /* 0x0000000900297824 */ /* 0x040fe200078e0229 */
[----:B------:R-:W-:Y:S02]  /*6880*/  @P0 LEA R17, R17, UR4, 0x3 ;  /* 0x0000000411110c11 */ /* 0x000fe4000f8e18ff */
[----:B------:R-:W-:Y:S02]  /*6890*/  @P1 LEA R15, R15, UR4, 0x3 ;  /* 0x000000040f0f1c11 */ /* 0x000fe4000f8e18ff */
[----:B------:R-:W-:Y:S01]  /*68a0*/  ISETP.NE.AND P5, PT, R41, R38, !P5 ;  /* 0x000000262900720c */ /* 0x000fe20006fa5270 */
[----:B------:R-:W-:Y:S01]  /*68b0*/  IMAD R41, R0, R45, 0x4 ;  /* 0x0000000400297424 */ /* 0x000fe200078e022d */
[----:B------:R-:W-:-:S02]  /*68c0*/  @P2 LEA R9, R9, UR4, 0x3 ;  /* 0x0000000409092c11 */ /* 0x000fc4000f8e18ff */
[----:B------:R-:W-:Y:S02]  /*68d0*/  @P3 LEA R13, R13, UR4, 0x3 ;  /* 0x000000040d0d3c11 */ /* 0x000fe4000f8e18ff */
[----:B------:R-:W-:-:S07]  /*68e0*/  @P4 LEA R39, R39, UR4, 0x3 ;  /* 0x0000000427274c11 */ /* 0x000fce000f8e18ff */
[----:B------:R-:W-:Y:S01]  /*68f0*/  @!P5 LEA R43, R43, UR4, 0x3 ;  /* 0x000000042b2bdc11 */ /* 0x000fe2000f8e18ff */
[----:B------:R0:W-:Y:S01]  /*6900*/  @P6 STS.64 [R19], R4 ;  /* 0x0000000413006388 */ /* 0x0001e20000000a00 */
[----:B------:R-:W-:-:S03]  /*6910*/  ISETP.NE.AND P6, PT, R28, R30, PT ;  /* 0x0000001e1c00720c */ /* 0x000fc60003fc5270 */
[----:B------:R0:W-:Y:S01]  /*6920*/  @!P5 STS.64 [R43], R6 ;  /* 0x000000062b00d388 */ /* 0x0001e20000000a00 */
[-C--:B------:R-:W-:Y:S01]  /*6930*/  ISETP.NE.AND P6, PT, R41, R38.reuse, !P6 ;  /* 0x000000262900720c */ /* 0x080fe200077c5270 */
[----:B------:R-:W-:Y:S01]  /*6940*/  IMAD R41, R0, R45, 0x8 ;  /* 0x0000000800297424 */ /* 0x000fe200078e022d */
[----:B------:R-:W-:Y:S01]  /*6950*/  ISETP.NE.AND P5, PT, R36, R3, PT ;  /* 0x000000032400720c */ /* 0x000fe20003fa5270 */
[----:B------:R0:W-:Y:S01]  /*6960*/  @P0 STS.64 [R17], R24 ;  /* 0x0000001811000388 */ /* 0x0001e20000000a00 */
[----:B------:R-:W-:Y:S02]  /*6970*/  ISETP.GE.U32.AND P0, PT, R0, R21, PT ;  /* 0x000000150000720c */ /* 0x000fe40003f06070 */
[----:B------:R-:W-:Y:S01]  /*6980*/  ISETP.NE.AND P5, PT, R41, R38, !P5 ;  /* 0x000000262900720c */ /* 0x000fe20006fa5270 */
[----:B------:R0:W-:Y:S06]  /*6990*/  @P1 STS.64 [R15], R26 ;  /* 0x0000001a0f001388 */ /* 0x0001ec0000000a00 */
[----:B------:R-:W-:-:S05]  /*69a0*/  @!P6 LEA R11, R11, UR4, 0x3 ;  /* 0x000000040b0bec11 */ /* 0x000fca000f8e18ff */
[----:B------:R0:W-:Y:S01]  /*69b0*/  @!P6 STS.64 [R11], R28 ;  /* 0x0000001c0b00e388 */ /* 0x0001e20000000a00 */
[----:B------:R-:W-:-:S03]  /*69c0*/  @!P5 LEA R42, R42, UR4, 0x3 ;  /* 0x000000042a2adc11 */ /* 0x000fc6000f8e18ff */
[----:B------:R0:W-:Y:S04]  /*69d0*/  @P2 STS.64 [R9], R30 ;  /* 0x0000001e09002388 */ /* 0x0001e80000000a00 */
[----:B------:R0:W-:Y:S04]  /*69e0*/  @P3 STS.64 [R13], R32 ;  /* 0x000000200d003388 */ /* 0x0001e80000000a00 */
[----:B------:R0:W-:Y:S04]  /*69f0*/  @P4 STS.64 [R39], R34 ;  /* 0x0000002227004388 */ /* 0x0001e80000000a00 */
[----:B------:R0:W-:Y:S01]  /*6a00*/  @!P5 STS.64 [R42], R36 ;  /* 0x000000242a00d388 */ /* 0x0001e20000000a00 */
[----:B------:R-:W-:Y:S06]  /*6a10*/  BAR.SYNC.DEFER_BLOCKING 0x0 ;  /* 0x0000000000007b1d */ /* 0x000fec0000010000 */
[----:B------:R-:W-:Y:S05]  /*6a20*/  @P0 BRA `(.L_x_846) ;  /* 0x0000000c00c00947 */ /* 0x000fea0003800000 */
[----:B0-----:R-:W-:Y:S01]  /*6a30*/  IADD3 R5, PT, PT, R14, R10, R12 ;  /* 0x0000000a0e057210 */ /* 0x001fe20007ffe00c */
[----:B------:R-:W-:Y:S01]  /*6a40*/  BSSY.RECONVERGENT B1, `(.L_x_847) ;  /* 0x0000028000017945 */ /* 0x000fe20003800200 */
[----:B------:R-:W-:Y:S02]  /*6a50*/  LOP3.LUT R2, RZ, R0, RZ, 0x33, !PT ;  /* 0x00000000ff027212 */ /* 0x000fe400078e33ff */
[----:B------:R-:W-:-:S04]  /*6a60*/  IADD3 R5, PT, PT, R18, R5, R16 ;  /* 0x0000000512057210 */ /* 0x000fc80007ffe010 */
[----:B------:R-:W-:-:S04]  /*6a70*/  IADD3 R5, PT, PT, R22, R5, R20 ;  /* 0x0000000516057210 */ /* 0x000fc80007ffe014 */
[----:B------:R-:W-:-:S04]  /*6a80*/  IADD3 R8, PT, PT, R2, R5, R8 ;  /* 0x0000000502087210 */ /* 0x000fc80007ffe008 */
[C---:B------:R-:W-:Y:S02]  /*6a90*/  LOP3.LUT R2, R8.reuse, 0x300, RZ, 0xc0, !PT ;  /* 0x0000030008027812 */ /* 0x040fe400078ec0ff */
[----:B------:R-:W-:Y:S02]  /*6aa0*/  ISETP.GE.U32.AND P1, PT, R8, 0x300, PT ;  /* 0x000003000800780c */ /* 0x000fe40003f26070 */
[----:B------:R-:W-:Y:S01]  /*6ab0*/  ISETP.NE.AND P0, PT, R2, 0x300, PT ;  /* 0x000003000200780c */ /* 0x000fe20003f05270 */
[----:B------:R-:W-:-:S12]  /*6ac0*/  IMAD.MOV.U32 R2, RZ, RZ, R0 ;  /* 0x000000ffff027224 */ /* 0x000fd800078e0000 */
[----:B------:R-:W-:Y:S05]  /*6ad0*/  @!P0 BRA `(.L_x_848) ;  /* 0x0000000000788947 */ /* 0x000fea0003800000 */
[----:B------:R-:W0:Y:S01]  /*6ae0*/  LDC.64 R4, c[0x0][0x398] ;  /* 0x0000e600ff047b82 */ /* 0x000e220000000a00 */
[----:B------:R-:W-:Y:S02]  /*6af0*/  LEA.HI R8, R8, 0x1, RZ, 0x18 ;  /* 0x0000000108087811 */ /* 0x000fe400078fc0ff */
[----:B------:R-:W-:-:S03]  /*6b00*/  LEA R9, R0, UR4, 0x3 ;  /* 0x0000000400097c11 */ /* 0x000fc6000f8e18ff */
[C---:B------:R-:W-:Y:S01]  /*6b10*/  IMAD.SHL.U32 R2, R8.reuse, 0x100, RZ ;  /* 0x0000010008027824 */ /* 0x040fe200078e00ff */
[----:B------:R-:W-:Y:S01]  /*6b20*/  LOP3.LUT R8, R8, 0x3, RZ, 0xc0, !PT ;  /* 0x0000000308087812 */ /* 0x000fe200078ec0ff */
[----:B------:R-:W1:Y:S04]  /*6b30*/  LDC.64 R6, c[0x0][0x390] ;  /* 0x0000e400ff067b82 */ /* 0x000e680000000a00 */
[----:B------:R-:W-:Y:S02]  /*6b40*/  IMAD.MOV R8, RZ, RZ, -R8 ;  /* 0x000000ffff087224 */ /* 0x000fe400078e0a08 */
[----:B0-----:R-:W-:-:S04]  /*6b50*/  IMAD.WIDE.U32 R4, R0, 0x4, R4 ;  /* 0x0000000400047825 */ /* 0x001fc800078e0004 */
[----:B------:R-:W-:Y:S01]  /*6b60*/  IMAD.MOV.U32 R15, RZ, RZ, R5 ;  /* 0x000000ffff0f7224 */ /* 0x000fe200078e0005 */
[----:B------:R-:W-:Y:S01]  /*6b70*/  LOP3.LUT R5, R2, 0x300, RZ, 0xc0, !PT ;  /* 0x0000030002057812 */ /* 0x000fe200078ec0ff */
[----:B------:R-:W-:Y:S02]  /*6b80*/  IMAD.MOV.U32 R14, RZ, RZ, R4 ;  /* 0x000000ffff0e7224 */ /* 0x000fe400078e0004 */
[----:B-1----:R-:W-:-:S04]  /*6b90*/  IMAD.WIDE.U32 R6, R0, 0x4, R6 ;  /* 0x0000000400067825 */ /* 0x002fc800078e0006 */
[----:B------:R-:W-:Y:S02]  /*6ba0*/  IMAD.MOV.U32 R12, RZ, RZ, R6 ;  /* 0x000000ffff0c7224 */ /* 0x000fe400078e0006 */
[----:B------:R-:W-:Y:S02]  /*6bb0*/  IMAD.MOV.U32 R13, RZ, RZ, R7 ;  /* 0x000000ffff0d7224 */ /* 0x000fe400078e0007 */
[----:B------:R-:W-:-:S07]  /*6bc0*/  IMAD.IADD R2, R5, 0x1, R0 ;  /* 0x0000000105027824 */ /* 0x000fce00078e0200 */
.L_x_849:
[----:B0-----:R0:W1:Y:S01]  /*6bd0*/  LDS.64 R10, [R9] ;  /* 0x00000000090a7984 */ /* 0x0010620000000a00 */
[----:B------:R-:W-:Y:S01]  /*6be0*/  IMAD.MOV.U32 R4, RZ, RZ, R12 ;  /* 0x000000ffff047224 */ /* 0x000fe200078e000c */
[----:B------:R-:W-:Y:S01]  /*6bf0*/  IADD3 R12, P3, PT, R12, 0x400, RZ ;  /* 0x000004000c0c7810 */ /* 0x000fe20007f7e0ff */
[----:B------:R-:W-:Y:S02]  /*6c00*/  IMAD.MOV.U32 R5, RZ, RZ, R13 ;  /* 0x000000ffff057224 */ /* 0x000fe400078e000d */
[----:B------:R-:W-:Y:S01]  /*6c10*/  IMAD.MOV.U32 R6, RZ, RZ, R14 ;  /* 0x000000ffff067224 */ /* 0x000fe200078e000e */
[----:B------:R-:W-:Y:S01]  /*6c20*/  IADD3 R14, P2, PT, R14, 0x400, RZ ;  /* 0x000004000e0e7810 */ /* 0x000fe20007f5e0ff */
[----:B------:R-:W-:Y:S02]  /*6c30*/  IMAD.MOV.U32 R7, RZ, RZ, R15 ;  /* 0x000000ffff077224 */ /* 0x000fe400078e000f */
[----:B------:R-:W-:Y:S02]  /*6c40*/  VIADD R8, R8, 0x1 ;  /* 0x0000000108087836 */ /* 0x000fe40000000000 */
[----:B0-----:R-:W-:-:S02]  /*6c50*/  VIADD R9, R9, 0x800 ;  /* 0x0000080009097836 */ /* 0x001fc40000000000 */
[----:B------:R-:W-:Y:S01]  /*6c60*/  IMAD.X R15, RZ, RZ, R15, P2 ;  /* 0x000000ffff0f7224 */ /* 0x000fe200010e060f */
[----:B------:R-:W-:Y:S01]  /*6c70*/  ISETP.NE.AND P0, PT, R8, RZ, PT ;  /* 0x000000ff0800720c */ /* 0x000fe20003f05270 */
[----:B------:R-:W-:Y:S01]  /*6c80*/  IMAD.X R13, RZ, RZ, R13, P3 ;  /* 0x000000ffff0d7224 */ /* 0x000fe200018e060d */
[----:B-1----:R0:W-:Y:S04]  /*6c90*/  STG.E desc[UR12][R4.64], R10 ;  /* 0x0000000a04007986 */ /* 0x0021e8000c10190c */
[----:B------:R0:W-:Y:S07]  /*6ca0*/  STG.E desc[UR12][R6.64], R11 ;  /* 0x0000000b06007986 */ /* 0x0001ee000c10190c */
[----:B------:R-:W-:Y:S05]  /*6cb0*/  @P0 BRA `(.L_x_849) ;  /* 0xfffffffc00c40947 */ /* 0x000fea000383ffff */
.L_x_848:
[----:B------:R-:W-:Y:S05]  /*6cc0*/  BSYNC.RECONVERGENT B1 ;  /* 0x0000000000017941 */ /* 0x000fea0003800200 */
.L_x_847:
[----:B------:R-:W-:Y:S05]  /*6cd0*/  @!P1 BRA `(.L_x_846) ;  /* 0x0000000c00149947 */ /* 0x000fea0003800000 */
[----:B------:R-:W1:Y:S01]  /*6ce0*/  LDCU.128 UR8, c[0x0][0x390] ;  /* 0x00007200ff0877ac */ /* 0x000e620008000c00 */
[----:B0-----:R-:W-:Y:S01]  /*6cf0*/  IMAD.IADD R7, R21, 0x1, -R2 ;  /* 0x0000000115077824 */ /* 0x001fe200078e0a02 */
[----:B------:R-:W-:Y:S01]  /*6d00*/  LEA R20, R2, UR4, 0x3 ;  /* 0x0000000402147c11 */ /* 0x000fe2000f8e18ff */
[----:B------:R-:W-:Y:S01]  /*6d10*/  IMAD.MOV.U32 R4, RZ, RZ, 0x800 ;  /* 0x00000800ff047424 */ /* 0x000fe200078e00ff */
[----:B------:R-:W-:Y:S01]  /*6d20*/  BSSY.RECONVERGENT B1, `(.L_x_850) ;  /* 0x0000049000017945 */ /* 0x000fe20003800200 */
[----:B------:R-:W-:Y:S01]  /*6d30*/  IMAD.MOV.U32 R5, RZ, RZ, 0x0 ;  /* 0x00000000ff057424 */ /* 0x000fe200078e00ff */
[----:B------:R-:W-:Y:S01]  /*6d40*/  ISETP.GT.AND P1, PT, R7, 0xc00, PT ;  /* 0x00000c000700780c */ /* 0x000fe20003f24270 */
[----:B------:R-:W-:Y:S02]  /*6d50*/  VIADD R20, R20, 0x1000 ;  /* 0x0000100014147836 */ /* 0x000fe40000000000 */
[----:B------:R-:W-:-:S03]  /*6d60*/  IMAD.WIDE.U32 R4, R2, 0x4, R4 ;  /* 0x0000000402047825 */ /* 0x000fc600078e0004 */
[C---:B-1----:R-:W-:Y:S02]  /*6d70*/  IADD3 R6, P0, PT, R4.reuse, UR8, RZ ;  /* 0x0000000804067c10 */ /* 0x042fe4000ff1e0ff */
[----:B------:R-:W-:Y:S02]  /*6d80*/  IADD3 R8, P2, PT, R4, UR10, RZ ;  /* 0x0000000a04087c10 */ /* 0x000fe4000ff5e0ff */
[C---:B------:R-:W-:Y:S02]  /*6d90*/  IADD3.X R7, PT, PT, R5.reuse, UR9, RZ, P0, !PT ;  /* 0x0000000905077c10 */ /* 0x040fe400087fe4ff */
[----:B------:R-:W-:Y:S02]  /*6da0*/  IADD3.X R9, PT, PT, R5, UR11, RZ, P2, !PT ;  /* 0x0000000b05097c10 */ /* 0x000fe400097fe4ff */
[----:B------:R-:W-:Y:S01]  /*6db0*/  PLOP3.LUT P0, PT, PT, PT, PT, 0x80, 0x8 ;  /* 0x000000000008781c */ /* 0x000fe20003f0f070 */
[----:B------:R-:W-:-:S12]  /*6dc0*/  @!P1 BRA `(.L_x_851) ;  /* 0x0000000000f89947 */ /* 0x000fd80003800000 */
[----:B------:R-:W-:Y:S01]  /*6dd0*/  PLOP3.LUT P0, PT, PT, PT, PT, 0x8, 0x80 ;  /* 0x000000000080781c */ /* 0x000fe20003f0e170 */
[----:B------:R-:W-:-:S12]  /*6de0*/  VIADD R39, R21, 0xfffff400 ;  /* 0xfffff40015277836 */ /* 0x000fd80000000000 */
.L_x_852:
[----:B------:R-:W0:Y:S01]  /*6df0*/  LDS.64 R44, [R20+-0x1000] ;  /* 0xfff00000142c7984 */ /* 0x000e220000000a00 */
[----:B------:R-:W-:-:S03]  /*6e00*/  VIADD R2, R2, 0x1000 ;  /* 0x0000100002027836 */ /* 0x000fc60000000000 */
[----:B------:R-:W1:Y:S02]  /*6e10*/  LDS.64 R10, [R20+-0x800] ;  /* 0xfff80000140a7984 */ /* 0x000e640000000a00 */
[----:B------:R-:W-:Y:S02]  /*6e20*/  ISETP.GE.AND P1, PT, R2, R39, PT ;  /* 0x000000270200720c */ /* 0x000fe40003f26270 */
[----:B------:R-:W2:Y:S04]  /*6e30*/  LDS.64 R12, [R20] ;  /* 0x00000000140c7984 */ /* 0x000ea80000000a00 */
[----:B------:R-:W3:Y:S04]  /*6e40*/  LDS.64 R14, [R20+0x800] ;  /* 0x00080000140e7984 */ /* 0x000ee80000000a00 */
[----:B------:R-:W4:Y:S04]  /*6e50*/  LDS.64 R16, [R20+0x1000] ;  /* 0x0010000014107984 */ /* 0x000f280000000a00 */
        /* <DEDUP_REMOVED lines=12> */
[----:B------:R-:W-:Y:S01]  /*6f20*/  STG.E desc[UR12][R8.64+-0x800], R45 ;  /* 0xfff8002d08007986 */ /* 0x000fe2000c10190c */
[----:B-1----:R-:W-:-:S03]  /*6f30*/  VIADD R20, R20, 0x8000 ;  /* 0x0000800014147836 */ /* 0x002fc60000000000 */
[----:B------:R0:W-:Y:S04]  /*6f40*/  STG.E desc[UR12][R6.64+-0x400], R10 ;  /* 0xfffc000a06007986 */ /* 0x0001e8000c10190c */
[----:B------:R1:W-:Y:S04]  /*6f50*/  STG.E desc[UR12][R8.64+-0x400], R11 ;  /* 0xfffc000b08007986 */ /* 0x0003e8000c10190c */
[----:B--2---:R2:W-:Y:S04]  /*6f60*/  STG.E desc[UR12][R6.64], R12 ;  /* 0x0000000c06007986 */ /* 0x0045e8000c10190c */
[----:B------:R4:W-:Y:S01]  /*6f70*/  STG.E desc[UR12][R8.64], R13 ;  /* 0x0000000d08007986 */ /* 0x0009e2000c10190c */
[----:B0-----:R-:W-:-:S03]  /*6f80*/  IADD3 R10, P3, PT, R8, 0x4000, RZ ;  /* 0x00004000080a7810 */ /* 0x001fc60007f7e0ff */
[----:B---3--:R-:W-:Y:S02]  /*6f90*/  STG.E desc[UR12][R6.64+0x400], R14 ;  /* 0x0004000e06007986 */ /* 0x008fe4000c10190c */
[----:B-1----:R-:W-:Y:S02]  /*6fa0*/  IMAD.X R11, RZ, RZ, R9, P3 ;  /* 0x000000ffff0b7224 */ /* 0x002fe400018e0609 */
[----:B------:R-:W-:Y:S01]  /*6fb0*/  STG.E desc[UR12][R8.64+0x400], R15 ;  /* 0x0004000f08007986 */ /* 0x000fe2000c10190c */
[----:B--2---:R-:W-:-:S03]  /*6fc0*/  IADD3 R12, P2, PT, R6, 0x4000, RZ ;  /* 0x00004000060c7810 */ /* 0x004fc60007f5e0ff */
[----:B----4-:R-:W-:Y:S02]  /*6fd0*/  STG.E desc[UR12][R6.64+0x800], R16 ;  /* 0x0008001006007986 */ /* 0x010fe4000c10190c */
[----:B------:R-:W-:Y:S02]  /*6fe0*/  IMAD.X R13, RZ, RZ, R7, P2 ;  /* 0x000000ffff0d7224 */ /* 0x000fe400010e0607 */
[----:B------:R-:W-:Y:S04]  /*6ff0*/  STG.E desc[UR12][R8.64+0x800], R17 ;  /* 0x0008001108007986 */ /* 0x000fe8000c10190c */
[----:B-----5:R-:W-:Y:S04]  /*7000*/  STG.E desc[UR12][R6.64+0xc00], R18 ;  /* 0x000c001206007986 */ /* 0x020fe8000c10190c */
        /* <DEDUP_REMOVED lines=26> */
.L_x_851:
[----:B------:R-:W-:Y:S05]  /*71b0*/  BSYNC.RECONVERGENT B1 ;  /* 0x0000000000017941 */ /* 0x000fea0003800200 */
.L_x_850:
[----:B------:R-:W-:Y:S01]  /*71c0*/  IMAD.IADD R4, R21, 0x1, -R2 ;  /* 0x0000000115047824 */ /* 0x000fe200078e0a02 */
[----:B------:R-:W-:Y:S04]  /*71d0*/  BSSY.RECONVERGENT B1, `(.L_x_853) ;  /* 0x0000026000017945 */ /* 0x000fe80003800200 */
[----:B------:R-:W-:-:S13]  /*71e0*/  ISETP.GT.AND P1, PT, R4, 0x400, PT ;  /* 0x000004000400780c */ /* 0x000fda0003f24270 */
[----:B------:R-:W-:Y:S05]  /*71f0*/  @!P1 BRA `(.L_x_854) ;  /* 0x00000000008c9947 */ /* 0x000fea0003800000 */
[----:B------:R-:W0:Y:S01]  /*7200*/  LDS.64 R4, [R20+-0x1000] ;  /* 0xfff0000014047984 */ /* 0x000e220000000a00 */
[----:B------:R-:W-:Y:S01]  /*7210*/  PLOP3.LUT P0, PT, PT, PT, PT, 0x8, 0x80 ;  /* 0x000000000080781c */ /* 0x000fe20003f0e170 */
[----:B------:R-:W-:Y:S02]  /*7220*/  VIADD R2, R2, 0x800 ;  /* 0x0000080002027836 */ /* 0x000fe40000000000 */
[----:B------:R-:W1:Y:S04]  /*7230*/  LDS.64 R10, [R20+-0x800] ;  /* 0xfff80000140a7984 */ /* 0x000e680000000a00 */
[----:B------:R-:W2:Y:S04]  /*7240*/  LDS.64 R12, [R20] ;  /* 0x00000000140c7984 */ /* 0x000ea80000000a00 */
[----:B------:R-:W3:Y:S04]  /*7250*/  LDS.64 R14, [R20+0x800] ;  /* 0x00080000140e7984 */ /* 0x000ee80000000a00 */
[----:B------:R-:W4:Y:S04]  /*7260*/  LDS.64 R16, [R20+0x1000] ;  /* 0x0010000014107984 */ /* 0x000f280000000a00 */
[----:B------:R-:W5:Y:S04]  /*7270*/  LDS.64 R18, [R20+0x1800] ;  /* 0x0018000014127984 */ /* 0x000f680000000a00 */
[----:B------:R-:W5:Y:S04]  /*7280*/  LDS.64 R24, [R20+0x2000] ;  /* 0x0020000014187984 */ /* 0x000f680000000a00 */
[----:B------:R0:W5:Y:S02]  /*7290*/  LDS.64 R26, [R20+0x2800] ;  /* 0x00280000141a7984 */ /* 0x0001640000000a00 */
[----:B0-----:R-:W-:-:S02]  /*72a0*/  VIADD R20, R20, 0x4000 ;  /* 0x0000400014147836 */ /* 0x001fc40000000000 */
[----:B------:R0:W-:Y:S04]  /*72b0*/  STG.E desc[UR12][R6.64+-0x800], R4 ;  /* 0xfff8000406007986 */ /* 0x0001e8000c10190c */
[----:B------:R3:W-:Y:S04]  /*72c0*/  STG.E desc[UR12][R8.64+-0x800], R5 ;  /* 0xfff8000508007986 */ /* 0x0007e8000c10190c */
[----:B-1----:R1:W-:Y:S04]  /*72d0*/  STG.E desc[UR12][R6.64+-0x400], R10 ;  /* 0xfffc000a06007986 */ /* 0x0023e8000c10190c */
[----:B------:R4:W-:Y:S01]  /*72e0*/  STG.E desc[UR12][R8.64+-0x400], R11 ;  /* 0xfffc000b08007986 */ /* 0x0009e2000c10190c */
[----:B0-----:R-:W-:-:S03]  /*72f0*/  IADD3 R4, P2, PT, R8, 0x2000, RZ ;  /* 0x0000200008047810 */ /* 0x001fc60007f5e0ff */
[----:B--2---:R-:W-:Y:S02]  /*7300*/  STG.E desc[UR12][R6.64], R12 ;  /* 0x0000000c06007986 */ /* 0x004fe4000c10190c */
[----:B---3--:R-:W-:Y:S02]  /*7310*/  IMAD.X R5, RZ, RZ, R9, P2 ;  /* 0x000000ffff057224 */ /* 0x008fe400010e0609 */
[----:B------:R-:W-:Y:S01]  /*7320*/  STG.E desc[UR12][R8.64], R13 ;  /* 0x0000000d08007986 */ /* 0x000fe2000c10190c */
[----:B-1----:R-:W-:-:S03]  /*7330*/  IADD3 R10, P1, PT, R6, 0x2000, RZ ;  /* 0x00002000060a7810 */ /* 0x002fc60007f3e0ff */
[----:B------:R-:W-:Y:S02]  /*7340*/  STG.E desc[UR12][R6.64+0x400], R14 ;  /* 0x0004000e06007986 */ /* 0x000fe4000c10190c */
[----:B----4-:R-:W-:Y:S02]  /*7350*/  IMAD.X R11, RZ, RZ, R7, P1 ;  /* 0x000000ffff0b7224 */ /* 0x010fe400008e0607 */
[----:B------:R-:W-:Y:S04]  /*7360*/  STG.E desc[UR12][R8.64+0x400], R15 ;  /* 0x0004000f08007986 */ /* 0x000fe8000c10190c */
[----:B------:R-:W-:Y:S04]  /*7370*/  STG.E desc[UR12][R6.64+0x800], R16 ;  /* 0x0008001006007986 */ /* 0x000fe8000c10190c */
[----:B------:R-:W-:Y:S04]  /*7380*/  STG.E desc[UR12][R8.64+0x800], R17 ;  /* 0x0008001108007986 */ /* 0x000fe8000c10190c */
[----:B-----5:R-:W-:Y:S04]  /*7390*/  STG.E desc[UR12][R6.64+0xc00], R18 ;  /* 0x000c001206007986 */ /* 0x020fe8000c10190c */
        /* <DEDUP_REMOVED lines=9> */
.L_x_854:
[----:B------:R-:W-:Y:S05]  /*7430*/  BSYNC.RECONVERGENT B1 ;  /* 0x0000000000017941 */ /* 0x000fea0003800200 */
.L_x_853:
[----:B------:R-:W-:-:S13]  /*7440*/  ISETP.LT.OR P0, PT, R2, R21, P0 ;  /* 0x000000150200720c */ /* 0x000fda0000701670 */
[----:B------:R-:W-:Y:S05]  /*7450*/  @!P0 BRA `(.L_x_846) ;  /* 0x0000000400348947 */ /* 0x000fea0003800000 */
[----:B------:R-:W0:Y:S04]  /*7460*/  LDS.64 R4, [R20+-0x1000] ;  /* 0xfff0000014047984 */ /* 0x000e280000000a00 */
[----:B------:R-:W1:Y:S04]  /*7470*/  LDS.64 R10, [R20+-0x800] ;  /* 0xfff80000140a7984 */ /* 0x000e680000000a00 */
[----:B------:R-:W2:Y:S04]  /*7480*/  LDS.64 R12, [R20] ;  /* 0x00000000140c7984 */ /* 0x000ea80000000a00 */
[----:B------:R-:W3:Y:S04]  /*7490*/  LDS.64 R14, [R20+0x800] ;  /* 0x00080000140e7984 */ /* 0x000ee80000000a00 */
        /* <DEDUP_REMOVED lines=8> */
[----:B------:R-:W-:Y:S05]  /*7520*/  BRA `(.L_x_846) ;  /* 0x0000000400007947 */ /* 0x000fea0003800000 */
.L_x_845:
[----:B------:R-:W0:Y:S01]  /*7530*/  LDC.64 R56, c[0x0][0x390] ;  /* 0x0000e400ff387b82 */ /* 0x000e220000000a00 */
[----:B------:R-:W-:Y:S01]  /*7540*/  IMAD.MOV.U32 R53, RZ, RZ, 0x9 ;  /* 0x00000009ff357424 */ /* 0x000fe200078e00ff */
[----:B------:R-:W-:-:S03]  /*7550*/  ISETP.NE.AND P5, PT, R6, R24, PT ;  /* 0x000000180600720c */ /* 0x000fc60003fa5270 */
[----:B------:R-:W-:-:S03]  /*7560*/  IMAD R47, R0, R53, 0x1 ;  /* 0x00000001002f7424 */ /* 0x000fc600078e0235 */
[----:B------:R-:W1:Y:S02]  /*7570*/  LDC.64 R54, c[0x0][0x398] ;  /* 0x0000e600ff367b82 */ /* 0x000e640000000a00 */
[----:B------:R-:W-:-:S06]  /*7580*/  ISETP.NE.AND P5, PT, R47, R38, !P5 ;  /* 0x000000262f00720c */ /* 0x000fcc0006fa5270 */
[----:B------:R-:W2:Y:S01]  /*7590*/  LDC.64 R40, c[0x0][0x390] ;  /* 0x0000e400ff287b82 */ /* 0x000ea20000000a00 */
[----:B0-----:R-:W-:-:S07]  /*75a0*/  @P6 IMAD.WIDE R56, R19, 0x4, R56 ;  /* 0x0000000413386825 */ /* 0x001fce00078e0238 */
[----:B------:R-:W0:Y:S01]  /*75b0*/  LDC.64 R44, c[0x0][0x398] ;  /* 0x0000e600ff2c7b82 */ /* 0x000e220000000a00 */
[----:B------:R-:W-:Y:S01]  /*75c0*/  @P6 STG.E desc[UR12][R56.64], R4 ;  /* 0x0000000438006986 */ /* 0x000fe2000c10190c */
[----:B-1----:R-:W-:-:S06]  /*75d0*/  @P6 IMAD.WIDE R54, R19, 0x4, R54 ;  /* 0x0000000413366825 */ /* 0x002fcc00078e0236 */
[----:B------:R-:W1:Y:S01]  /*75e0*/  LDC.64 R50, c[0x0][0x398] ;  /* 0x0000e600ff327b82 */ /* 0x000e620000000a00 */
[----:B------:R-:W-:Y:S01]  /*75f0*/  @P6 STG.E desc[UR12][R54.64], R5 ;  /* 0x0000000536006986 */ /* 0x000fe2000c10190c */
[----:B--2---:R-:W-:-:S06]  /*7600*/  @!P5 IMAD.WIDE R40, R43, 0x4, R40 ;  /* 0x000000042b28d825 */ /* 0x004fcc00078e0228 */
[----:B------:R-:W2:Y:S01]  /*7610*/  LDC.64 R18, c[0x0][0x390] ;  /* 0x0000e400ff127b82 */ /* 0x000ea20000000a00 */
[----:B------:R3:W-:Y:S07]  /*7620*/  @!P5 STG.E desc[UR12][R40.64], R6 ;  /* 0x000000062800d986 */ /* 0x0007ee000c10190c */
[----:B------:R-:W4:Y:S01]  /*7630*/  LDC.64 R48, c[0x0][0x390] ;  /* 0x0000e400ff307b82 */ /* 0x000f220000000a00 */
[----:B0-----:R-:W-:-:S05]  /*7640*/  @!P5 IMAD.WIDE R44, R43, 0x4, R44 ;  /* 0x000000042b2cd825 */ /* 0x001fca00078e022c */
[----:B------:R0:W-:Y:S02]  /*7650*/  @!P5 STG.E desc[UR12][R44.64], R7 ;  /* 0x000000072c00d986 */ /* 0x0001e4000c10190c */
[----:B------:R-:W5:Y:S01]  /*7660*/  LDC.64 R46, c[0x0][0x398] ;  /* 0x0000e600ff2e7b82 */ /* 0x000f620000000a00 */
[----:B-1----:R-:W-:-:S04]  /*7670*/  @P0 IMAD.WIDE R58, R17, 0x4, R50 ;  /* 0x00000004113a0825 */ /* 0x002fc800078e0232 */
[CC--:B---3--:R-:W-:Y:S02]  /*7680*/  IMAD R41, R0.reuse, R53.reuse, 0x4 ;  /* 0x0000000400297424 */ /* 0x0c8fe400078e0235 */
[----:B------:R-:W-:Y:S01]  /*7690*/  IMAD R53, R0, R53, 0x8 ;  /* 0x0000000800357424 */ /* 0x000fe200078e0235 */
[----:B------:R-:W1:Y:S01]  /*76a0*/  LDC.64 R4, c[0x0][0x398] ;  /* 0x0000e600ff047b82 */ /* 0x000e620000000a00 */
[----:B--2---:R-:W-:-:S05]  /*76b0*/  @P0 IMAD.WIDE R56, R17, 0x4, R18 ;  /* 0x0000000411380825 */ /* 0x004fca00078e0212 */
[----:B------:R-:W-:Y:S02]  /*76c0*/  @P0 STG.E desc[UR12][R56.64], R24 ;  /* 0x0000001838000986 */ /* 0x000fe4000c10190c */
[----:B------:R-:W2:Y:S01]  /*76d0*/  LDC.64 R18, c[0x0][0x390] ;  /* 0x0000e400ff127b82 */ /* 0x000ea20000000a00 */
[----:B----4-:R-:W-:Y:S01]  /*76e0*/  @P1 IMAD.WIDE R50, R15, 0x4, R48 ;  /* 0x000000040f321825 */ /* 0x010fe200078e0230 */
[----:B------:R3:W-:Y:S01]  /*76f0*/  @P0 STG.E desc[UR12][R58.64], R25 ;  /* 0x000000193a000986 */ /* 0x0007e2000c10190c */
[----:B------:R-:W-:-:S03]  /*7700*/  ISETP.NE.AND P0, PT, R28, R30, PT ;  /* 0x0000001e1c00720c */ /* 0x000fc60003f05270 */
[----:B------:R4:W-:Y:S01]  /*7710*/  @P1 STG.E desc[UR12][R50.64], R26 ;  /* 0x0000001a32001986 */ /* 0x0009e2000c10190c */
[----:B------:R-:W-:Y:S01]  /*7720*/  ISETP.NE.AND P0, PT, R41, R38, !P0 ;  /* 0x000000262900720c */ /* 0x000fe20004705270 */
[----:B-----5:R-:W-:Y:S01]  /*7730*/  @P1 IMAD.WIDE R54, R15, 0x4, R46 ;  /* 0x000000040f361825 */ /* 0x020fe200078e022e */
[----:B------:R-:W5:Y:S04]  /*7740*/  LDC.64 R16, c[0x0][0x390] ;  /* 0x0000e400ff107b82 */ /* 0x000f680000000a00 */
[----:B------:R4:W-:Y:S01]  /*7750*/  @P1 STG.E desc[UR12][R54.64], R27 ;  /* 0x0000001b36001986 */ /* 0x0009e2000c10190c */
[----:B------:R-:W-:-:S03]  /*7760*/  ISETP.NE.AND P1, PT, R36, R3, PT ;  /* 0x000000032400720c */ /* 0x000fc60003f25270 */
[----:B------:R-:W3:Y:S01]  /*7770*/  LDC.64 R14, c[0x0][0x398] ;  /* 0x0000e600ff0e7b82 */ /* 0x000ee20000000a00 */
[----:B------:R-:W-:Y:S02]  /*7780*/  ISETP.NE.AND P1, PT, R53, R38, !P1 ;  /* 0x000000263500720c */ /* 0x000fe40004f25270 */
[----:B-1----:R-:W-:-:S04]  /*7790*/  @!P0 IMAD.WIDE R4, R11, 0x4, R4 ;  /* 0x000000040b048825 */ /* 0x002fc800078e0204 */
[----:B--2---:R-:W-:Y:S01]  /*77a0*/  @!P0 IMAD.WIDE R18, R11, 0x4, R18 ;  /* 0x000000040b128825 */ /* 0x004fe200078e0212 */
[----:B0-----:R-:W0:Y:S04]  /*77b0*/  LDC.64 R6, c[0x0][0x390] ;  /* 0x0000e400ff067b82 */ /* 0x001e280000000a00 */
[----:B------:R4:W-:Y:S04]  /*77c0*/  @!P0 STG.E desc[UR12][R18.64], R28 ;  /* 0x0000001c12008986 */ /* 0x0009e8000c10190c */
[----:B------:R-:W1:Y:S01]  /*77d0*/  LDC.64 R48, c[0x0][0x398] ;  /* 0x0000e600ff307b82 */ /* 0x000e620000000a00 */
[C---:B-----5:R-:W-:Y:S01]  /*77e0*/  @P2 IMAD.WIDE R16, R9.reuse, 0x4, R16 ;  /* 0x0000000409102825 */ /* 0x060fe200078e0210 */
[----:B------:R4:W-:Y:S04]  /*77f0*/  @!P0 STG.E desc[UR12][R4.64], R29 ;  /* 0x0000001d04008986 */ /* 0x0009e8000c10190c */
[----:B------:R4:W-:Y:S02]  /*7800*/  @P2 STG.E desc[UR12][R16.64], R30 ;  /* 0x0000001e10002986 */ /* 0x0009e4000c10190c */
[----:B------:R-:W2:Y:S01]  /*7810*/  LDC.64 R46, c[0x0][0x390] ;  /* 0x0000e400ff2e7b82 */ /* 0x000ea20000000a00 */
[----:B---3--:R-:W-:-:S05]  /*7820*/  @P2 IMAD.WIDE R14, R9, 0x4, R14 ;  /* 0x00000004090e2825 */ /* 0x008fca00078e020e */
[----:B------:R4:W-:Y:S02]  /*7830*/  @P2 STG.E desc[UR12][R14.64], R31 ;  /* 0x0000001f0e002986 */ /* 0x0009e4000c10190c */
[----:B------:R-:W3:Y:S01]  /*7840*/  LDC.64 R44, c[0x0][0x398] ;  /* 0x0000e600ff2c7b82 */ /* 0x000ee20000000a00 */
[----:B0-----:R-:W-:-:S05]  /*7850*/  @P3 IMAD.WIDE R6, R13, 0x4, R6 ;  /* 0x000000040d063825 */ /* 0x001fca00078e0206 */
[----:B------:R4:W-:Y:S02]  /*7860*/  @P3 STG.E desc[UR12][R6.64], R32 ;  /* 0x0000002006003986 */ /* 0x0009e4000c10190c */
[----:B------:R-:W0:Y:S01]  /*7870*/  LDC.64 R40, c[0x0][0x390] ;  /* 0x0000e400ff287b82 */ /* 0x000e220000000a00 */
[----:B-1----:R-:W-:-:S05]  /*7880*/  @P3 IMAD.WIDE R48, R13, 0x4, R48 ;  /* 0x000000040d303825 */ /* 0x002fca00078e0230 */
[----:B------:R4:W-:Y:S02]  /*7890*/  @P3 STG.E desc[UR12][R48.64], R33 ;  /* 0x0000002130003986 */ /* 0x0009e4000c10190c */
[----:B------:R-:W1:Y:S01]  /*78a0*/  LDC.64 R24, c[0x0][0x398] ;  /* 0x0000e600ff187b82 */ /* 0x000e620000000a00 */
[----:B--2---:R-:W-:-:S05]  /*78b0*/  @P4 IMAD.WIDE R46, R39, 0x4, R46 ;  /* 0x00000004272e4825 */ /* 0x004fca00078e022e */
[----:B------:R4:W-:Y:S01]  /*78c0*/  @P4 STG.E desc[UR12][R46.64], R34 ;  /* 0x000000222e004986 */ /* 0x0009e2000c10190c */
[----:B---3--:R-:W-:-:S05]  /*78d0*/  @P4 IMAD.WIDE R44, R39, 0x4, R44 ;  /* 0x00000004272c4825 */ /* 0x008fca00078e022c */
[----:B------:R4:W-:Y:S01]  /*78e0*/  @P4 STG.E desc[UR12][R44.64], R35 ;  /* 0x000000232c004986 */ /* 0x0009e2000c10190c */
[----:B0-----:R-:W-:-:S05]  /*78f0*/  @!P1 IMAD.WIDE R40, R42, 0x4, R40 ;  /* 0x000000042a289825 */ /* 0x001fca00078e0228 */
[----:B------:R4:W-:Y:S01]  /*7900*/  @!P1 STG.E desc[UR12][R40.64], R36 ;  /* 0x0000002428009986 */ /* 0x0009e2000c10190c */
[----:B-1----:R-:W-:-:S05]  /*7910*/  @!P1 IMAD.WIDE R24, R42, 0x4, R24 ;  /* 0x000000042a189825 */ /* 0x002fca00078e0218 */
[----:B------:R4:W-:Y:S02]  /*7920*/  @!P1 STG.E desc[UR12][R24.64], R37 ;  /* 0x0000002518009986 */ /* 0x0009e4000c10190c */
.L_x_846:
[----:B------:R-:W-:Y:S05]  /*7930*/  BSYNC.RECONVERGENT B0 ;  /* 0x0000000000007941 */ /* 0x000fea0003800200 */
.L_x_844:
[----:B------:R-:W-:-:S13]  /*7940*/  ISETP.NE.AND P0, PT, R0, 0xff, PT ;  /* 0x000000ff0000780c */ /* 0x000fda0003f05270 */
[----:B------:R-:W-:Y:S05]  /*7950*/  @P0 EXIT ;  /* 0x000000000000094d */ /* 0x000fea0003800000 */
[----:B0---4-:R-:W0:Y:S01]  /*7960*/  LDC.64 R4, c[0x0][0x390] ;  /* 0x0000e400ff047b82 */ /* 0x011e220000000a00 */
[----:B------:R-:W-:-:S07]  /*7970*/  ISETP.NE.AND P0, PT, R38, 0x900, PT ;  /* 0x000009002600780c */ /* 0x000fce0003f05270 */
[----:B------:R-:W1:Y:S08]  /*7980*/  LDC.64 R6, c[0x0][0x398] ;  /* 0x0000e600ff067b82 */ /* 0x000e700000000a00 */
[----:B------:R-:W2:Y:S01]  /*7990*/  LDC.64 R8, c[0x0][0x3a0] ;  /* 0x0000e800ff087b82 */ /* 0x000ea20000000a00 */
[----:B0-----:R-:W-:-:S05]  /*79a0*/  @!P0 IMAD.WIDE R4, R21, 0x4, R4 ;  /* 0x0000000415048825 */ /* 0x001fca00078e0204 */
[----:B------:R-:W-:Y:S01]  /*79b0*/  @!P0 STG.E desc[UR12][R4.64], R3 ;  /* 0x0000000304008986 */ /* 0x000fe2000c10190c */
[----:B-1----:R-:W-:-:S04]  /*79c0*/  @!P0 IMAD.WIDE R6, R21, 0x4, R6 ;  /* 0x0000000415068825 */ /* 0x002fc800078e0206 */
[----:B------:R-:W-:Y:S01]  /*79d0*/  @!P0 VIADD R21, R21, 0x1 ;  /* 0x0000000115158836 */ /* 0x000fe20000000000 */
[----:B------:R-:W-:Y:S04]  /*79e0*/  @!P0 STG.E desc[UR12][R6.64], R23 ;  /* 0x0000001706008986 */ /* 0x000fe8000c10190c */
[----:B--2---:R-:W-:Y:S01]  /*79f0*/  STG.E desc[UR12][R8.64], R21 ;  /* 0x0000001508007986 */ /* 0x004fe2000c10190c */
[----:B------:R-:W-:Y:S05]  /*7a00*/  EXIT ;  /* 0x000000000000794d */ /* 0x000fea0003800000 */
.L_x_843:
        /* <DEDUP_REMOVED lines=13> */
[----:B------:R-:W-:Y:S01]  /*7ae0*/  VIADD R9, R17, 0x20 ;  /* 0x0000002011097836 */ /* 0x000fe20000000000 */
[-C--:B------:R-:W-:Y:S01]  /*7af0*/  ISETP.GE.U32.AND P2, PT, R19, R38.reuse, PT ;  /* 0x000000261300720c */ /* 0x080fe20003f46070 */
[----:B------:R-:W-:Y:S01]  /*7b00*/  IMAD.SHL.U32 R19, R17, 0x4, RZ ;  /* 0x0000000411137824 */ /* 0x000fe200078e00ff */
[-C--:B------:R-:W-:Y:S01]  /*7b10*/  ISETP.GE.U32.AND P1, PT, R11, R38.reuse, PT ;  /* 0x000000260b00720c */ /* 0x080fe20003f26070 */
[----:B------:R-:W-:Y:S01]  /*7b20*/  VIADD R11, R17, 0xa0 ;  /* 0x000000a0110b7836 */ /* 0x000fe20000000000 */
[----:B------:R-:W-:Y:S01]  /*7b30*/  ISETP.GE.U32.AND P0, PT, R9, R38, PT ;  /* 0x000000260900720c */ /* 0x000fe20003f06070 */
[----:B------:R-:W-:Y:S01]  /*7b40*/  VIADD R21, R17, 0x80 ;  /* 0x0000008011157836 */ /* 0x000fe20000000000 */
[----:B------:R-:W-:-:S02]  /*7b50*/  IADD3 R10, P5, PT, R2, R19, RZ ;  /* 0x00000013020a7210 */ /* 0x000fc40007fbe0ff */
[-C--:B------:R-:W-:Y:S01]  /*7b60*/  ISETP.GE.U32.AND P4, PT, R11, R38.reuse, PT ;  /* 0x000000260b00720c */ /* 0x080fe20003f86070 */
[----:B------:R-:W-:Y:S01]  /*7b70*/  @!P6 IMAD.IADD R9, R4, 0x1, R17 ;  /* 0x000000010409e824 */ /* 0x000fe200078e0211 */
[----:B------:R-:W-:Y:S01]  /*7b80*/  ISETP.GE.U32.AND P3, PT, R21, R38, PT ;  /* 0x000000261500720c */ /* 0x000fe20003f66070 */
[----:B------:R-:W-:Y:S01]  /*7b90*/  IMAD.X R11, RZ, RZ, R3, P5 ;  /* 0x000000ffff0b7224 */ /* 0x000fe200028e0603 */
[----:B0-----:R-:W-:Y:S01]  /*7ba0*/  IADD3 R6, P5, PT, R19, R6, RZ ;  /* 0x0000000613067210 */ /* 0x001fe20007fbe0ff */
[----:B------:R-:W-:-:S04]  /*7bb0*/  @!P6 IMAD.WIDE.U32 R14, R9, 0x4, R14 ;  /* 0x00000004090ee825 */ /* 0x000fc800078e000e */
[----:B------:R-:W-:Y:S02]  /*7bc0*/  @!P6 IMAD.IADD R21, R4, 0x1, R17 ;  /* 0x000000010415e824 */ /* 0x000fe400078e0211 */
[----:B------:R-:W-:Y:S02]  /*7bd0*/  VIADD R23, R17, 0xe0 ;  /* 0x000000e011177836 */ /* 0x000fe40000000000 */
[----:B------:R-:W-:-:S04]  /*7be0*/  @!P6 IMAD.WIDE.U32 R12, R21, 0x4, R12 ;  /* 0x00000004150ce825 */ /* 0x000fc800078e000c */
[C---:B------:R-:W-:Y:S02]  /*7bf0*/  VIADD R21, R17.reuse, 0xc0 ;  /* 0x000000c011157836 */ /* 0x040fe40000000000 */
[----:B------:R-:W-:Y:S02]  /*7c00*/  IMAD.X R7, RZ, RZ, R7, P5 ;  /* 0x000000ffff077224 */ /* 0x000fe400028e0607 */
[----:B------:R-:W-:Y:S01]  /*7c10*/  VIADD R17, R17, 0x100 ;  /* 0x0000010011117836 */ /* 0x000fe20000000000 */
[----:B------:R-:W-:Y:S01]  /*7c20*/  ISETP.GE.U32.AND P5, PT, R23, R38, PT ;  /* 0x000000261700720c */ /* 0x000fe20003fa6070 */
[----:B------:R-:W-:Y:S02]  /*7c30*/  IMAD.MOV.U32 R34, RZ, RZ, RZ ;  /* 0x000000ffff227224 */ /* 0x000fe400078e00ff */
[----:B--2---:R-:W-:Y:S02]  /*7c40*/  IMAD.MOV.U32 R9, RZ, RZ, R8 ;  /* 0x000000ffff097224 */ /* 0x004fe400078e0008 */
[----:B------:R0:W2:Y:S02]  /*7c50*/  @!P6 LDG.E.CONSTANT R8, desc[UR12][R14.64] ;  /* 0x0000000c0e08e981 */ /* 0x0000a4000c1e9900 */
[----:B------:R-:W-:-:S02]  /*7c60*/  IMAD.MOV.U32 R4, RZ, RZ, R9 ;  /* 0x000000ffff047224 */ /* 0x000fc400078e0009 */
        /* <DEDUP_REMOVED lines=8> */
[--C-:B-1----:R-:W-:Y:S02]  /*7cf0*/  IMAD.MOV.U32 R12, RZ, RZ, R9.reuse ;  /* 0x000000ffff0c7224 */ /* 0x102fe400078e0009 */
        /* <DEDUP_REMOVED lines=23> */
[----:B------:R-:W5:Y:S01]  /*7e70*/  @!P0 LDG.E.CONSTANT R16, desc[UR12][R6.64+0x400] ;  /* 0x0004000c06108981 */ /* 0x000f62000c1e9900 */
[----:B------:R-:W-:-:S13]  /*7e80*/  ISETP.NE.AND P4, PT, R0, RZ, PT ;  /* 0x000000ff0000720c */ /* 0x000fda0003f85270 */
[----:B------:R1:W5:Y:S01]  /*7e90*/  @!P4 LDG.E.CONSTANT R34, desc[UR12][R2.64+-0x4] ;  /* 0xfffffc0c0222c981 */ /* 0x000362000c1e9900 */
[----:B------:R-:W0:Y:S01]  /*7ea0*/  S2R R42, SR_LANEID ;  /* 0x00000000002a7919 */ /* 0x000e220000000000 */
[----:B------:R-:W1:Y:S01]  /*7eb0*/  S2UR UR5, SR_CgaCtaId ;  /* 0x00000000000579c3 */ /* 0x000e620000008800 */
[----:B------:R-:W-:Y:S01]  /*7ec0*/  SHF.R.U32.HI R43, RZ, 0x5, R0 ;  /* 0x00000005ff2b7819 */ /* 0x000fe20000011600 */
[----:B------:R-:W-:Y:S02]  /*7ed0*/  UMOV UR4, 0x400 ;  /* 0x0000040000047882 */ /* 0x000fe40000000000 */
[----:B-1----:R-:W-:Y:S02]  /*7ee0*/  ULEA UR4, UR5, UR4, 0x18 ;  /* 0x0000000405047291 */ /* 0x002fe4000f8ec0ff */
[----:B0-----:R-:W-:-:S05]  /*7ef0*/  IMAD R10, R43, 0x120, R42 ;  /* 0x000001202b0a7824 */ /* 0x001fca00078e022a */
[----:B------:R-:W-:-:S05]  /*7f00*/  LEA R27, R10, UR4, 0x2 ;  /* 0x000000040a1b7c11 */ /* 0x000fca000f8e10ff */
[----:B------:R-:W-:Y:S01]  /*7f10*/  IMAD R26, R42, 0x20, R27 ;  /* 0x000000202a1a7824 */ /* 0x000fe200078e021b */
[C---:B------:R-:W-:Y:S02]  /*7f20*/  LEA R28, R0.reuse, UR4, 0x2 ;  /* 0x00000004001c7c11 */ /* 0x040fe4000f8e10ff */
[----:B------:R-:W-:Y:S01]  /*7f30*/  ISETP.NE.AND P0, PT, R0, RZ, PT ;  /* 0x000000ff0000720c */ /* 0x000fe20003f05270 */
        /* <DEDUP_REMOVED lines=30> */
[----:B------:R-:W3:Y:S04]  /*8120*/  LDS R3, [R26] ;  /* 0x000000001a037984 */ /* 0x000ee80000000800 */
[----:B------:R-:W4:Y:S04]  /*8130*/  LDS R5, [R26+0x4] ;  /* 0x000004001a057984 */ /* 0x000f280000000800 */
[----:B------:R-:W5:Y:S04]  /*8140*/  LDS R7, [R26+0x8] ;  /* 0x000008001a077984 */ /* 0x000f680000000800 */
[----:B------:R-:W5:Y:S04]  /*8150*/  LDS R9, [R26+0xc] ;  /* 0x00000c001a097984 */ /* 0x000f680000000800 */
        /* <DEDUP_REMOVED lines=8> */
[----:B------:R-:W-:Y:S01]  /*81e0*/  IMAD R17, R0, 0x9, RZ ;  /* 0x0000000900117824 */ /* 0x000fe200078e02ff */
[----:B-1----:R-:W-:-:S03]  /*81f0*/  ISETP.NE.AND P2, PT, R2, R4, PT ;  /* 0x000000040200720c */ /* 0x002fc60003f45270 */
[----:B--2---:R-:W-:-:S05]  /*8200*/  VIADD R19, R17, 0x1 ;  /* 0x0000000111137836 */ /* 0x004fca0000000000 */
[----:B------:R-:W-:Y:S01]  /*8210*/  ISETP.EQ.OR P2, PT, R19, R38, P2 ;  /* 0x000000261300720c */ /* 0x000fe20001742670 */
[----:B------:R-:W0:Y:S03]  /*8220*/  @P0 LDS R34, [R28+0x478] ;  /* 0x000478001c220984 */ /* 0x000e260000000800 */
[----:B---3--:R-:W-:Y:S01]  /*8230*/  SEL R18, R3, RZ, !P2 ;  /* 0x000000ff03127207 */ /* 0x008fe20005000000 */
[----:B------:R-:W-:Y:S01]  /*8240*/  VIADD R19, R17, 0x2 ;  /* 0x0000000211137836 */ /* 0x000fe20000000000 */
[----:B------:R-:W-:-:S03]  /*8250*/  ISETP.NE.AND P1, PT, R4, R6, PT ;  /* 0x000000060400720c */ /* 0x000fc60003f25270 */
[----:B----4-:R-:W-:Y:S01]  /*8260*/  IMAD.IADD R18, R5, 0x1, R18 ;  /* 0x0000000105127824 */ /* 0x010fe200078e0212 */
[----:B------:R-:W-:Y:S01]  /*8270*/  ISETP.EQ.OR P1, PT, R19, R38, P1 ;  /* 0x000000261300720c */ /* 0x000fe20000f22670 */
[----:B------:R-:W-:Y:S01]  /*8280*/  VIADD R19, R17, 0x3 ;  /* 0x0000000311137836 */ /* 0x000fe20000000000 */
[----:B------:R-:W-:Y:S02]  /*8290*/  ISETP.NE.AND P6, PT, R6, R8, PT ;  /* 0x000000080600720c */ /* 0x000fe40003fc5270 */
[----:B------:R-:W-:Y:S02]  /*82a0*/  SEL R18, R18, RZ, !P1 ;  /* 0x000000ff12127207 */ /* 0x000fe40004800000 */
[----:B------:R-:W-:-:S03]  /*82b0*/  ISETP.EQ.OR P6, PT, R19, R38, P6 ;  /* 0x000000261300720c */ /* 0x000fc600037c2670 */
[----:B-----5:R-:W-:Y:S01]  /*82c0*/  IMAD.IADD R18, R7, 0x1, R18 ;  /* 0x0000000107127824 */ /* 0x020fe200078e0212 */
        /* <DEDUP_REMOVED lines=8> */
[----:B0-----:R-:W-:-:S04]  /*8350*/  ISETP.NE.AND P0, PT, R34, R2, PT ;  /* 0x000000022200720c */ /* 0x001fc80003f05270 */
[-C--:B------:R-:W-:Y:S01]  /*8360*/  ISETP.EQ.OR P0, PT, R17, R38.reuse, P0 ;  /* 0x000000261100720c */ /* 0x080fe20000702670 */
[----:B------:R-:W-:Y:S01]  /*8370*/  IMAD.IADD R18, R11, 0x1, R18 ;  /* 0x000000010b127824 */ /* 0x000fe200078e0212 */
[----:B------:R-:W-:Y:S02]  /*8380*/  ISETP.EQ.OR P3, PT, R19, R38, P3 ;  /* 0x000000261300720c */ /* 0x000fe40001f62670 */
[----:B------:R-:W-:Y:S01]  /*8390*/  SEL R20, RZ, 0x1, !P0 ;  /* 0x00000001ff147807 */ /* 0x000fe20004000000 */
[----:B------:R-:W-:Y:S01]  /*83a0*/  IMAD.MOV.U32 R21, RZ, RZ, 0x2 ;  /* 0x00000002ff157424 */ /* 0x000fe200078e00ff */
[----:B------:R-:W-:Y:S01]  /*83b0*/  SEL R18, R18, RZ, !P3 ;  /* 0x000000ff12127207 */ /* 0x000fe20005800000 */
[----:B------:R-:W-:-:S06]  /*83c0*/  VIADD R19, R17, 0x6 ;  /* 0x0000000611137836 */ /* 0x000fcc0000000000 */
[----:B------:R-:W-:Y:S01]  /*83d0*/  @!P0 IMAD.MOV R21, RZ, RZ, 0x1 ;  /* 0x00000001ff158424 */ /* 0x000fe200078e02ff */
[----:B------:R-:W-:Y:S01]  /*83e0*/  ISETP.NE.AND P0, PT, R12, R14, PT ;  /* 0x0000000e0c00720c */ /* 0x000fe20003f05270 */
[----:B------:R-:W-:Y:S02]  /*83f0*/  @!P2 IMAD.MOV R21, RZ, RZ, R20 ;  /* 0x000000ffff15a224 */ /* 0x000fe400078e0214 */
[----:B------:R-:W-:Y:S01]  /*8400*/  IMAD.IADD R18, R13, 0x1, R18 ;  /* 0x000000010d127824 */ /* 0x000fe200078e0212 */
[----:B------:R-:W-:Y:S01]  /*8410*/  ISETP.EQ.OR P0, PT, R19, R38, P0 ;  /* 0x000000261300720c */ /* 0x000fe20000702670 */
[----:B------:R-:W-:Y:S02]  /*8420*/  VIADD R20, R21, 0x1 ;  /* 0x0000000115147836 */ /* 0x000fe40000000000 */
[----:B------:R-:W-:Y:S01]  /*8430*/  @!P1 IMAD.MOV R20, RZ, RZ, R21 ;  /* 0x000000ffff149224 */ /* 0x000fe200078e0215 */
[----:B------:R-:W-:Y:S01]  /*8440*/  SEL R18, R18, RZ, !P0 ;  /* 0x000000ff12127207 */ /* 0x000fe20004000000 */
[----:B------:R-:W-:-:S02]  /*8450*/  VIADD R19, R17, 0x7 ;  /* 0x0000000711137836 */ /* 0x000fc40000000000 */
[----:B------:R-:W-:Y:S02]  /*8460*/  VIADD R21, R20, 0x1 ;  /* 0x0000000114157836 */ /* 0x000fe40000000000 */
[----:B------:R-:W-:Y:S01]  /*8470*/  @!P6 IMAD.MOV R21, RZ, RZ, R20 ;  /* 0x000000ffff15e224 */ /* 0x000fe200078e0214 */
[----:B------:R-:W-:Y:S01]  /*8480*/  ISETP.NE.AND P6, PT, R14, R32, PT ;  /* 0x000000200e00720c */ /* 0x000fe20003fc5270 */
[----:B------:R-:W-:-:S03]  /*8490*/  IMAD.IADD R18, R15, 0x1, R18 ;  /* 0x000000010f127824 */ /* 0x000fc600078e0212 */
[----:B------:R-:W-:Y:S01]  /*84a0*/  ISETP.EQ.OR P6, PT, R19, R38, P6 ;  /* 0x000000261300720c */ /* 0x000fe200037c2670 */
[----:B------:R-:W-:Y:S02]  /*84b0*/  VIADD R20, R21, 0x1 ;  /* 0x0000000115147836 */ /* 0x000fe40000000000 */
[----:B------:R-:W-:Y:S01]  /*84c0*/  @!P5 IMAD.MOV R20, RZ, RZ, R21 ;  /* 0x000000ffff14d224 */ /* 0x000fe200078e0215 */
[----:B------:R-:W-:Y:S01]  /*84d0*/  SEL R18, R18, RZ, !P6 ;  /* 0x000000ff12127207 */ /* 0x000fe20007000000 */
[----:B------:R-:W-:Y:S01]  /*84e0*/  VIADD R17, R17, 0x8 ;  /* 0x0000000811117836 */ /* 0x000fe20000000000 */
[----:B------:R-:W-:-:S03]  /*84f0*/  ISETP.NE.AND P5, PT, R32, R37, PT ;  /* 0x000000252000720c */ /* 0x000fc60003fa5270 */
[----:B------:R-:W-:Y:S01]  /*8500*/  IMAD.IADD R18, R33, 0x1, R18 ;  /* 0x0000000121127824 */ /* 0x000fe200078e0212 */
[----:B------:R-:W-:Y:S01]  /*8510*/  ISETP.EQ.OR P5, PT, R17, R38, P5 ;  /* 0x000000261100720c */ /* 0x000fe20002fa2670 */
[----:B------:R-:W-:-:S03]  /*8520*/  VIADD R19, R20, 0x1 ;  /* 0x0000000114137836 */ /* 0x000fc60000000000 */
[----:B------:R-:W-:Y:S01]  /*8530*/  SEL R17, R18, RZ, !P5 ;  /* 0x000000ff12117207 */ /* 0x000fe20006800000 */
[----:B------:R-:W-:-:S04]  /*8540*/  @!P3 IMAD.MOV R19, RZ, RZ, R20 ;  /* 0x000000ffff13b224 */ /* 0x000fc800078e0214 */
[----:B------:R-:W-:Y:S02]  /*8550*/  IMAD.IADD R17, R16, 0x1, R17 ;  /* 0x0000000110117824 */ /* 0x000fe400078e0211 */
[----:B------:R-:W-:Y:S02]  /*8560*/  VIADD R18, R19, 0x1 ;  /* 0x0000000113127836 */ /* 0x000fe40000000000 */
[----:B------:R-:W-:Y:S02]  /*8570*/  @!P0 IMAD.MOV R18, RZ, RZ, R19 ;  /* 0x000000ffff128224 */ /* 0x000fe400078e0213 */
[----:B------:R-:W0:Y:S02]  /*8580*/  SHFL.UP PT, R19, R17, 0x1, RZ ;  /* 0x0420000011137989 */ /* 0x000e2400000e00ff */
[----:B------:R-:W-:Y:S02]  /*8590*/  VIADD R36, R18, 0x1 ;  /* 0x0000000112247836 */ /* 0x000fe40000000000 */
[----:B------:R-:W-:-:S04]  /*85a0*/  @!P6 IMAD.MOV R36, RZ, RZ, R18 ;  /* 0x000000ffff24e224 */ /* 0x000fc800078e0212 */
[----:B------:R-:W-:Y:S02]  /*85b0*/  VIADD R16, R36, 0x1 ;  /* 0x0000000124107836 */ /* 0x000fe40000000000 */
[----:B------:R-:W-:-:S05]  /*85c0*/  @!P5 IMAD.MOV R16, RZ, RZ, R36 ;  /* 0x000000ffff10d224 */ /* 0x000fca00078e0224 */
[----:B------:R-:W1:Y:S01]  /*85d0*/  SHFL.UP PT, R18, R16, 0x1, RZ ;  /* 0x0420000010127989 */ /* 0x000e6200000e00ff */
[----:B------:R-:W-:Y:S02]  /*85e0*/  ISETP.NE.AND P3, PT, R16, RZ, PT ;  /* 0x000000ff1000720c */ /* 0x000fe40003f65270 */
[----:B------:R-:W-:Y:S02]  /*85f0*/  ISETP.GE.AND P5, PT, R42, 0x1, PT ;  /* 0x000000012a00780c */ /* 0x000fe40003fa6270 */
[----:B0-----:R-:W-:-:S04]  /*8600*/  SEL R19, R19, RZ, !P3 ;  /* 0x000000ff13137207 */ /* 0x001fc80005800000 */
[----:B------:R-:W-:-:S05]  /*8610*/  SEL R20, R19, RZ, P5 ;  /* 0x000000ff13147207 */ /* 0x000fca0002800000 */
[----:B------:R-:W-:-:S05]  /*8620*/  IMAD.IADD R20, R17, 0x1, R20 ;  /* 0x0000000111147824 */ /* 0x000fca00078e0214 */
[----:B------:R-:W0:Y:S01]  /*8630*/  SHFL.UP PT, R19, R20, 0x2, RZ ;  /* 0x0440000014137989 */ /* 0x000e2200000e00ff */
[----:B-1----:R-:W-:-:S05]  /*8640*/  SEL R17, R18, RZ, P5 ;  /* 0x000000ff12117207 */ /* 0x002fca0002800000 */
[----:B------:R-:W-:-:S05]  /*8650*/  IMAD.IADD R17, R17, 0x1, R16 ;  /* 0x0000000111117824 */ /* 0x000fca00078e0210 */
[----:B------:R-:W1:Y:S01]  /*8660*/  SHFL.UP PT, R18, R17, 0x2, RZ ;  /* 0x0440000011127989 */ /* 0x000e6200000e00ff */
[----:B------:R-:W-:Y:S02]  /*8670*/  ISETP.NE.AND P3, PT, R17, RZ, PT ;  /* 0x000000ff1100720c */ /* 0x000fe40003f65270 */
[----:B------:R-:W-:Y:S02]  /*8680*/  ISETP.GE.AND P5, PT, R42, 0x2, PT ;  /* 0x000000022a00780c */ /* 0x000fe40003fa6270 */
[----:B0-----:R-:W-:-:S04]  /*8690*/  SEL R19, R19, RZ, !P3 ;  /* 0x000000ff13137207 */ /* 0x001fc80005800000 */
[----:B------:R-:W-:-:S05]  /*86a0*/  SEL R19, R19, RZ, P5 ;  /* 0x000000ff13137207 */ /* 0x000fca0002800000 */
[----:B------:R-:W-:Y:S01]  /*86b0*/  IMAD.IADD R19, R20, 0x1, R19 ;  /* 0x0000000114137824 */ /* 0x000fe200078e0213 */
[----:B-1----:R-:W-:-:S04]  /*86c0*/  SEL R18, R18, RZ, P5 ;  /* 0x000000ff12127207 */ /* 0x002fc80002800000 */
[----:B------:R-:W0:Y:S01]  /*86d0*/  SHFL.UP PT, R21, R19, 0x4, RZ ;  /* 0x0480000013157989 */ /* 0x000e2200000e00ff */
[----:B------:R-:W-:-:S05]  /*86e0*/  IMAD.IADD R18, R17, 0x1, R18 ;  /* 0x0000000111127824 */ /* 0x000fca00078e0212 */
[----:B------:R-:W1:Y:S01]  /*86f0*/  SHFL.UP PT, R16, R18, 0x4, RZ ;  /* 0x0480000012107989 */ /* 0x000e6200000e00ff */
[----:B------:R-:W-:Y:S02]  /*8700*/  ISETP.NE.AND P3, PT, R18, RZ, PT ;  /* 0x000000ff1200720c */ /* 0x000fe40003f65270 */
[----:B------:R-:W-:Y:S02]  /*8710*/  ISETP.GE.AND P5, PT, R42, 0x4, PT ;  /* 0x000000042a00780c */ /* 0x000fe40003fa6270 */
[----:B0-----:R-:W-:-:S04]  /*8720*/  SEL R21, R21, RZ, !P3 ;  /* 0x000000ff15157207 */ /* 0x001fc80005800000 */
[----:B------:R-:W-:Y:S02]  /*8730*/  SEL R20, R21, RZ, P5 ;  /* 0x000000ff15147207 */ /* 0x000fe40002800000 */
[----:B-1----:R-:W-:-:S03]  /*8740*/  SEL R17, R16, RZ, P5 ;  /* 0x000000ff10117207 */ /* 0x002fc60002800000 */
[----:B------:R-:W-:Y:S02]  /*8750*/  IMAD.IADD R20, R19, 0x1, R20 ;  /* 0x0000000113147824 */ /* 0x000fe400078e0214 */
[----:B------:R-:W-:-:S03]  /*8760*/  IMAD.IADD R17, R18, 0x1, R17 ;  /* 0x0000000112117824 */ /* 0x000fc600078e0211 */
[----:B------:R-:W0:Y:S04]  /*8770*/  SHFL.UP PT, R21, R20, 0x8, RZ ;  /* 0x0500000014157989 */ /* 0x000e2800000e00ff */
        /* <DEDUP_REMOVED lines=10> */
[----:B------:R-:W-:Y:S02]  /*8820*/  ISETP.NE.AND P6, PT, R42, 0x1f, PT ;  /* 0x0000001f2a00780c */ /* 0x000fe40003fc5270 */
[----:B------:R-:W-:Y:S02]  /*8830*/  ISETP.NE.AND P3, PT, R16, RZ, PT ;  /* 0x000000ff1000720c */ /* 0x000fe40003f65270 */
[----:B------:R-:W-:Y:S02]  /*8840*/  ISETP.GE.AND P5, PT, R42, 0x10, PT ;  /* 0x000000102a00780c */ /* 0x000fe40003fa6270 */
[----:B0-----:R-:W-:-:S02]  /*8850*/  SEL R19, R19, RZ, !P3 ;  /* 0x000000ff13137207 */ /* 0x001fc40005800000 */
[----:B-1----:R-:W-:Y:S02]  /*8860*/  SEL R17, R18, RZ, P5 ;  /* 0x000000ff12117207 */ /* 0x002fe40002800000 */
[----:B------:R-:W-:-:S03]  /*8870*/  SEL R18, R19, RZ, P5 ;  /* 0x000000ff13127207 */ /* 0x000fc60002800000 */
[----:B------:R-:W-:Y:S01]  /*8880*/  @!P6 LEA R29, R43, UR4, 0x3 ;  /* 0x000000042b1dec11 */ /* 0x000fe2000f8e18ff */
[----:B------:R-:W-:Y:S02]  /*8890*/  IMAD.IADD R40, R16, 0x1, R17 ;  /* 0x0000000110287824 */ /* 0x000fe400078e0211 */
[----:B------:R-:W-:-:S05]  /*88a0*/  IMAD.IADD R41, R21, 0x1, R18 ;  /* 0x0000000115297824 */ /* 0x000fca00078e0212 */
[----:B------:R-:W-:Y:S01]  /*88b0*/  @!P6 STS.64 [R29], R40 ;  /* 0x000000281d00e388 */ /* 0x000fe20000000a00 */
[----:B------:R-:W-:Y:S06]  /*88c0*/  BAR.SYNC.DEFER_BLOCKING 0x0 ;  /* 0x0000000000007b1d */ /* 0x000fec0000010000 */
[----:B------:R-:W0:Y:S04]  /*88d0*/  LDS.128 R16, [UR4] ;  /* 0x00000004ff107984 */ /* 0x000e280008000c00 */
[----:B------:R-:W1:Y:S04]  /*88e0*/  LDS.128 R20, [UR4+0x10] ;  /* 0x00001004ff147984 */ /* 0x000e680008000c00 */
[----:B------:R-:W2:Y:S01]  /*88f0*/  LDS.128 R24, [UR4+0x20] ;  /* 0x00002004ff187984 */ /* 0x000ea20008000c00 */
[----:B------:R-:W-:-:S02]  /*8900*/  ISETP.NE.AND P5, PT, R43, 0x2, PT ;  /* 0x000000022b00780c */ /* 0x000fc40003fa5270 */
[----:B0-----:R-:W-:-:S04]  /*8910*/  ISETP.NE.AND P3, PT, R18, RZ, PT ;  /* 0x000000ff1200720c */ /* 0x001fc80003f65270 */
[----:B------:R-:W-:Y:S02]  /*8920*/  SEL R28, R17, RZ, !P3 ;  /* 0x000000ff111c7207 */ /* 0x000fe40005800000 */
[----:B-1----:R-:W-:-:S03]  /*8930*/  ISETP.NE.AND P3, PT, R20, RZ, PT ;  /* 0x000000ff1400720c */ /* 0x002fc60003f65270 */
[----:B------:R-:W-:Y:S02]  /*8940*/  IMAD.IADD R28, R19, 0x1, R28 ;  /* 0x00000001131c7824 */ /* 0x000fe400078e021c */
[----:B------:R-:W-:-:S03]  /*8950*/  IMAD.IADD R19, R16, 0x1, R18 ;  /* 0x0000000110137824 */ /* 0x000fc600078e0212 */
[C---:B------:R-:W-:Y:S02]  /*8960*/  SEL R17, R28.reuse, R17, !P5 ;  /* 0x000000111c117207 */ /* 0x040fe40006800000 */
[----:B------:R-:W-:Y:S02]  /*8970*/  SEL R18, R28, RZ, !P3 ;  /* 0x000000ff1c127207 */ /* 0x000fe40005800000 */
[----:B------:R-:W0:Y:S01]  /*8980*/  LDS.128 R28, [UR4+0x30] ;  /* 0x00003004ff1c7984 */ /* 0x000e220008000c00 */
[----:B------:R-:W-:Y:S02]  /*8990*/  SEL R16, R19, R16, !P5 ;  /* 0x0000001013107207 */ /* 0x000fe40006800000 */
[----:B------:R-:W-:Y:S01]  /*89a0*/  IMAD.IADD R18, R21, 0x1, R18 ;  /* 0x0000000115127824 */ /* 0x000fe200078e0212 */
[----:B------:R-:W-:Y:S01]  /*89b0*/  ISETP.NE.AND P5, PT, R22, RZ, PT ;  /* 0x000000ff1600720c */ /* 0x000fe20003fa5270 */
[----:B------:R-:W-:-:S03]  /*89c0*/  IMAD.IADD R19, R19, 0x1, R20 ;  /* 0x0000000113137824 */ /* 0x000fc600078e0214 */
[----:B------:R-:W-:Y:S02]  /*89d0*/  SEL R20, R18, RZ, !P5 ;  /* 0x000000ff12147207 */ /* 0x000fe40006800000 */
[----:B------:R-:W-:Y:S02]  /*89e0*/  ISETP.NE.AND P3, PT, R43, 0x3, PT ;  /* 0x000000032b00780c */ /* 0x000fe40003f65270 */
[----:B--2---:R-:W-:Y:S01]  /*89f0*/  ISETP.NE.AND P6, PT, R24, RZ, PT ;  /* 0x000000ff1800720c */ /* 0x004fe20003fc5270 */
[----:B------:R-:W-:Y:S01]  /*8a00*/  IMAD.IADD R20, R23, 0x1, R20 ;  /* 0x0000000117147824 */ /* 0x000fe200078e0214 */
[----:B------:R-:W-:-:S04]  /*8a10*/  SEL R17, R18, R17, !P3 ;  /* 0x0000001112117207 */ /* 0x000fc80005800000 */
[----:B------:R-:W-:Y:S02]  /*8a20*/  SEL R18, R20, RZ, !P6 ;  /* 0x000000ff14127207 */ /* 0x000fe40007000000 */
[----:B------:R-:W-:Y:S01]  /*8a30*/  SEL R16, R19, R16, !P3 ;  /* 0x0000001013107207 */ /* 0x000fe20005800000 */
[----:B------:R-:W-:Y:S01]  /*8a40*/  IMAD.IADD R19, R22, 0x1, R19 ;  /* 0x0000000116137824 */ /* 0x000fe200078e0213 */
[----:B------:R-:W-:Y:S01]  /*8a50*/  ISETP.NE.AND P5, PT, R43, 0x4, PT ;  /* 0x000000042b00780c */ /* 0x000fe20003fa5270 */
[----:B------:R-:W-:Y:S01]  /*8a60*/  IMAD.IADD R18, R25, 0x1, R18 ;  /* 0x0000000119127824 */ /* 0x000fe200078e0212 */
[----:B------:R-:W-:Y:S02]  /*8a70*/  ISETP.NE.AND P3, PT, R26, RZ, PT ;  /* 0x000000ff1a00720c */ /* 0x000fe40003f65270 */
[C---:B------:R-:W-:Y:S01]  /*8a80*/  SEL R16, R19.reuse, R16, !P5 ;  /* 0x0000001013107207 */ /* 0x040fe20006800000 */
[----:B------:R-:W-:Y:S01]  /*8a90*/  IMAD.IADD R19, R19, 0x1, R24 ;  /* 0x0000000113137824 */ /* 0x000fe200078e0218 */
[----:B------:R-:W-:Y:S01]  /*8aa0*/  SEL R17, R20, R17, !P5 ;  /* 0x0000001114117207 */ /* 0x000fe20006800000 */
[----:B------:R-:W1:Y:S01]  /*8ab0*/  SHFL.UP PT, R25, R40, 0x1, RZ ;  /* 0x0420000028197989 */ /* 0x000e6200000e00ff */
[----:B------:R-:W-:-:S02]  /*8ac0*/  SEL R20, R18, RZ, !P3 ;  /* 0x000000ff12147207 */ /* 0x000fc40005800000 */
[----:B------:R-:W-:-:S03]  /*8ad0*/  ISETP.NE.AND P6, PT, R43, 0x5, PT ;  /* 0x000000052b00780c */ /* 0x000fc60003fc5270 */
[----:B------:R-:W-:Y:S01]  /*8ae0*/  IMAD.IADD R20, R27, 0x1, R20 ;  /* 0x000000011b147824 */ /* 0x000fe200078e0214 */
[----:B------:R-:W-:Y:S02]  /*8af0*/  SEL R16, R19, R16, !P6 ;  /* 0x0000001013107207 */ /* 0x000fe40007000000 */
[----:B------:R-:W-:Y:S02]  /*8b00*/  SEL R17, R18, R17, !P6 ;  /* 0x0000001112117207 */ /* 0x000fe40007000000 */
[----:B------:R-:W-:Y:S02]  /*8b10*/  ISETP.NE.AND P6, PT, R43, 0x6, PT ;  /* 0x000000062b00780c */ /* 0x000fe40003fc5270 */
[----:B0-----:R-:W-:Y:S01]  /*8b20*/  ISETP.NE.AND P5, PT, R28, RZ, PT ;  /* 0x000000ff1c00720c */ /* 0x001fe20003fa5270 */
[----:B------:R-:W-:Y:S01]  /*8b30*/  IMAD.IADD R19, R26, 0x1, R19 ;  /* 0x000000011a137824 */ /* 0x000fe200078e0213 */
[C---:B------:R-:W-:Y:S01]  /*8b40*/  SEL R17, R20.reuse, R17, !P6 ;  /* 0x0000001114117207 */ /* 0x040fe20007000000 */
[----:B------:R-:W0:Y:S01]  /*8b50*/  SHFL.UP PT, R35, R41, 0x1, RZ ;  /* 0x0420000029237989 */ /* 0x000e2200000e00ff */
[----:B------:R-:W-:-:S02]  /*8b60*/  SEL R20, R20, RZ, !P5 ;  /* 0x000000ff14147207 */ /* 0x000fc40006800000 */
[----:B------:R-:W-:Y:S02]  /*8b70*/  ISETP.GE.U32.AND P3, PT, R0, 0x20, PT ;  /* 0x000000200000780c */ /* 0x000fe40003f66070 */
[C---:B------:R-:W-:Y:S01]  /*8b80*/  SEL R16, R19.reuse, R16, !P6 ;  /* 0x0000001013107207 */ /* 0x040fe20007000000 */
[----:B------:R-:W-:Y:S01]  /*8b90*/  IMAD.IADD R19, R19, 0x1, R28 ;  /* 0x0000000113137824 */ /* 0x000fe200078e021c */
[----:B------:R-:W-:Y:S01]  /*8ba0*/  ISETP.NE.AND P5, PT, R43, 0x7, PT ;  /* 0x000000072b00780c */ /* 0x000fe20003fa5270 */
[----:B------:R-:W-:Y:S01]  /*8bb0*/  IMAD.IADD R20, R29, 0x1, R20 ;  /* 0x000000011d147824 */ /* 0x000fe200078e0214 */
[----:B------:R-:W-:Y:S02]  /*8bc0*/  ISETP.NE.AND P6, PT, R30, RZ, PT ;  /* 0x000000ff1e00720c */ /* 0x000fe40003fc5270 */
[----:B------:R-:W-:Y:S02]  /*8bd0*/  SEL R16, R19, R16, !P5 ;  /* 0x0000001013107207 */ /* 0x000fe40006800000 */
[----:B------:R-:W-:-:S02]  /*8be0*/  SEL R17, R20, R17, !P5 ;  /* 0x0000001114117207 */ /* 0x000fc40006800000 */
[----:B------:R-:W-:Y:S02]  /*8bf0*/  ISETP.NE.AND P5, PT, R42, RZ, P3 ;  /* 0x000000ff2a00720c */ /* 0x000fe40001fa5270 */
[----:B------:R-:W-:Y:S02]  /*8c00*/  SEL R20, R20, RZ, !P6 ;  /* 0x000000ff14147207 */ /* 0x000fe40007000000 */
[----:B-1----:R-:W-:-:S04]  /*8c10*/  @P3 ISETP.NE.AND P6, PT, R25, RZ, PT ;  /* 0x000000ff1900320c */ /* 0x002fc80003fc5270 */
[----:B------:R-:W-:Y:S02]  /*8c20*/  @P3 SEL R18, R17, RZ, !P6 ;  /* 0x000000ff11123207 */ /* 0x000fe40007000000 */
[----:B------:R-:W-:-:S03]  /*8c30*/  @P3 ISETP.NE.AND P6, PT, R42, RZ, PT ;  /* 0x000000ff2a00320c */ /* 0x000fc60003fc5270 */
[----:B0-----:R-:W-:Y:S01]  /*8c40*/  @P5 IMAD.IADD R17, R35, 0x1, R18 ;  /* 0x0000000123115824 */ /* 0x001fe200078e0212 */
[----:B------:R-:W-:Y:S01]  /*8c50*/  @P3 SEL R21, R25, RZ, P6 ;  /* 0x000000ff19153207 */ /* 0x000fe20003000000 */
[----:B------:R-:W-:Y:S02]  /*8c60*/  IMAD.IADD R30, R30, 0x1, R19 ;  /* 0x000000011e1e7824 */ /* 0x000fe400078e0213 */
[----:B------:R-:W-:Y:S02]  /*8c70*/  IMAD.IADD R31, R31, 0x1, R20 ;  /* 0x000000011f1f7824 */ /* 0x000fe400078e0214 */
[----:B------:R-:W-:Y:S02]  /*8c80*/  @P3 IMAD.IADD R25, R16, 0x1, R21 ;  /* 0x0000000110193824 */ /* 0x000fe400078e0215 */
[----:B------:R-:W-:Y:S01]  /*8c90*/  @P3 IMAD.MOV.U32 R35, RZ, RZ, R17 ;  /* 0x000000ffff233224 */ /* 0x000fe200078e0011 */
[----:B------:R-:W-:Y:S06]  /*8ca0*/  @P3 BRA `(.L_x_855) ;  /* 0x0000000c00143947 */ /* 0x000fec0003800000 */
[----:B------:R-:W0:Y:S01]  /*8cb0*/  LDC.64 R28, c[0x0][0x3a8] ;  /* 0x0000ea00ff1c7b82 */ /* 0x000e220000000a00 */
[----:B------:R-:W1:Y:S01]  /*8cc0*/  LDCU UR5, c[0x0][0x370] ;  /* 0x00006e00ff0577ac */ /* 0x000e620008000800 */
        /* <DEDUP_REMOVED lines=12> */
.L_x_856:
[----:B------:R-:W-:Y:S05]  /*8d90*/  NANOSLEEP 0x1c2 ;  /* 0x000001c20000795d */ /* 0x000fea0003800000 */
[----:B------:R-:W-:Y:S01]  /*8da0*/  NOP ;  /* 0x0000000000007918 */ /* 0x000fe20000000000 */
.L_x_857:
[----:B--2---:R-:W-:-:S03]  /*8db0*/  IMAD.WIDE.U32 R16, R0, 0x10, RZ ;  /* 0x0000001000107825 */ /* 0x004fc600078e00ff */
[----:B------:R-:W-:Y:S02]  /*8dc0*/  LOP3.LUT R23, R16, 0xfffffff0, RZ, 0x3c, !PT ;  /* 0xfffffff010177812 */ /* 0x000fe400078e3cff */
[----:B------:R-:W-:Y:S02]  /*8dd0*/  LOP3.LUT R17, RZ, R17, RZ, 0x33, !PT ;  /* 0x00000011ff117212 */ /* 0x000fe400078e33ff */
[----:B------:R-:W-:-:S05]  /*8de0*/  IADD3 R22, P3, PT, R28, R23, RZ ;  /* 0x000000171c167210 */ /* 0x000fca0007f7e0ff */
[----:B------:R-:W-:-:S08]  /*8df0*/  IMAD.X R23, R29, 0x1, R17, P3 ;  /* 0x000000011d177824 */ /* 0x000fd000018e0611 */
.L_x_859:
[----:B------:R-:W2:Y:S01]  /*8e00*/  LD.E.128.STRONG.GPU R16, desc[UR12][R22.64+0x200] ;  /* 0x0002000c16107980 */ /* 0x000ea2000c10fd00 */
[----:B------:R-:W-:Y:S05]  /*8e10*/  YIELD ;  /* 0x0000000000007946 */ /* 0x000fea0003800000 */
[----:B------:R-:W-:Y:S01]  /*8e20*/  UMOV UR5, 0xffffffff ;  /* 0xffffffff00057882 */ /* 0x000fe20000000000 */
[----:B--2---:R-:W-:-:S04]  /*8e30*/  ISETP.NE.U32.AND P3, PT, R18, 0x63, PT ;  /* 0x000000631200780c */ /* 0x004fc80003f65070 */
[----:B------:R-:W-:Y:S01]  /*8e40*/  ISETP.NE.AND.EX P3, PT, R19, RZ, PT, P3 ;  /* 0x000000ff1300720c */ /* 0x000fe20003f65330 */
[----:B------:R-:W-:-:S12]  /*8e50*/  BRA.DIV UR5, `(.L_x_858) ;  /* 0x0000002e05f47947 */ /* 0x000fd8000b800000 */
[----:B------:R-:W-:-:S13]  /*8e60*/  VOTE.ANY P3, !P3 ;  /* 0x0000000000ff7806 */ /* 0x000fda0005860100 */
.L_x_915:
[----:B------:R-:W-:Y:S05]  /*8e70*/  @P3 BRA `(.L_x_859) ;  /* 0xfffffffc00e03947 */ /* 0x000fea000383ffff */
[----:B------:R-:W-:Y:S01]  /*8e80*/  UMOV UR5, 0xffffffff ;  /* 0xffffffff00057882 */ /* 0x000fe20000000000 */
[----:B------:R-:W-:-:S04]  /*8e90*/  ISETP.NE.U32.AND P5, PT, R18, 0x65, PT ;  /* 0x000000651200780c */ /* 0x000fc80003fa5070 */
[----:B------:R-:W-:Y:S01]  /*8ea0*/  ISETP.NE.AND.EX P5, PT, R19, RZ, PT, P5 ;  /* 0x000000ff1300720c */ /* 0x000fe20003fa5350 */
[----:B------:R-:W-:-:S12]  /*8eb0*/  BRA.DIV UR5, `(.L_x_860) ;  /* 0x0000002e05fc7947 */ /* 0x000fd8000b800000 */
[----:B------:R-:W0:Y:S01]  /*8ec0*/  S2R R27, SR_GEMASK ;  /* 0x00000000001b7919 */ /* 0x000e220000003c00 */
[----:B------:R-:W-:Y:S02]  /*8ed0*/  VOTE.ANY R21, PT, !P5 ;  /* 0x0000000000157806 */ /* 0x000fe400068e0100 */
[----:B------:R-:W-:Y:S02]  /*8ee0*/  ISETP.NE.AND P5, PT, R16, RZ, PT ;  /* 0x000000ff1000720c */ /* 0x000fe40003fa5270 */
[----:B0-----:R-:W-:-:S05]  /*8ef0*/  LOP3.LUT R21, R21, 0x80000000, R27, 0xec, !PT ;  /* 0x8000000015157812 */ /* 0x001fca00078eec1b */
[----:B------:R-:W-:-:S05]  /*8f00*/  VIADD R20, R21, 0xffffffff ;  /* 0xffffffff15147836 */ /* 0x000fca0000000000 */
[----:B------:R-:W-:-:S04]  /*8f10*/  LOP3.LUT R21, R21, R20, RZ, 0xc, !PT ;  /* 0x0000001415157212 */ /* 0x000fc800078e0cff */
[----:B------:R0:W1:Y:S02]  /*8f20*/  POPC R24, R21 ;  /* 0x0000001500187309 */ /* 0x0000640000000000 */
[C---:B0-----:R-:W-:Y:S01]  /*8f30*/  VIADD R21, R42.reuse, 0x4 ;  /* 0x000000042a157836 */ /* 0x041fe20000000000 */
[----:B-1----:R-:W0:Y:S01]  /*8f40*/  SHFL.DOWN PT, R23, R17, 0x1, R24 ;  /* 0x0820000011177989 */ /* 0x002e2200000e0018 */
        /* <DEDUP_REMOVED lines=34> */
[----:B------:R-:W-:Y:S01]  /*9170*/  ISETP.NE.U32.AND P3, PT, R18, 0x65, PT ;  /* 0x000000651200780c */ /* 0x000fe20003f65070 */
[----:B------:R-:W-:Y:S01]  /*9180*/  IMAD.IADD R43, R41, 0x1, R20 ;  /* 0x00000001292b7824 */ /* 0x000fe200078e0214 */
[----:B------:R-:W-:Y:S01]  /*9190*/  LOP3.LUT R18, RZ, R0, RZ, 0x33, !PT ;  /* 0x00000000ff127212 */ /* 0x000fe200078e33ff */
[----:B------:R-:W-:Y:S01]  /*91a0*/  IMAD.IADD R45, R47, 0x1, R16 ;  /* 0x000000012f2d7824 */ /* 0x000fe200078e0210 */
[----:B------:R-:W-:Y:S01]  /*91b0*/  ISETP.NE.AND.EX P3, PT, R19, RZ, PT, P3 ;  /* 0x000000ff1300720c */ /* 0x000fe20003f65330 */
[----:B------:R-:W0:Y:S01]  /*91c0*/  LDC.64 R16, c[0x0][0x3a8] ;  /* 0x0000ea00ff107b82 */ /* 0x000e220000000a00 */
[----:B------:R-:W1:Y:S01]  /*91d0*/  SHFL.DOWN PT, R23, R43, 0x10, R24 ;  /* 0x0a0000002b177989 */ /* 0x000e6200000e0018 */
[----:B------:R-:W-:Y:S01]  /*91e0*/  VIADD R19, R42, 0x10 ;  /* 0x000000102a137836 */ /* 0x000fe20000000000 */
[----:B------:R-:W-:Y:S01]  /*91f0*/  ISETP.NE.AND P6, PT, R45, RZ, PT ;  /* 0x000000ff2d00720c */ /* 0x000fe20003fc5270 */
[----:B------:R-:W-:Y:S01]  /*9200*/  IMAD.IADD R39, R18, 0x1, R39 ;  /* 0x0000000112277824 */ /* 0x000fe200078e0227 */
[----:B------:R-:W2:Y:S02]  /*9210*/  SHFL.DOWN PT, R20, R45, 0x10, R24 ;  /* 0x0a0000002d147989 */ /* 0x000ea400000e0018 */
[----:B------:R-:W-:-:S05]  /*9220*/  ISETP.GT.AND P5, PT, R19, R24, PT ;  /* 0x000000181300720c */ /* 0x000fca0003fa4270 */
[----:B------:R-:W-:Y:S02]  /*9230*/  VOTE.ALL P3, P3 ;  /* 0x0000000000ff7806 */ /* 0x000fe40001860000 */
[----:B-1----:R-:W-:Y:S02]  /*9240*/  SEL R23, R23, RZ, !P6 ;  /* 0x000000ff17177207 */ /* 0x002fe40007000000 */
[----:B0-----:R-:W-:Y:S02]  /*9250*/  IADD3 R40, P6, PT, R16, 0x200, RZ ;  /* 0x0000020010287810 */ /* 0x001fe40007fde0ff */
[----:B--2---:R-:W-:Y:S02]  /*9260*/  SEL R20, R20, RZ, !P5 ;  /* 0x000000ff14147207 */ /* 0x004fe40006800000 */
[----:B------:R-:W-:Y:S01]  /*9270*/  SEL R22, R23, RZ, !P5 ;  /* 0x000000ff17167207 */ /* 0x000fe20006800000 */
[----:B------:R-:W-:Y:S02]  /*9280*/  IMAD.X R41, RZ, RZ, R17, P6 ;  /* 0x000000ffff297224 */ /* 0x000fe400030e0611 */
[----:B------:R-:W-:-:S02]  /*9290*/  IMAD.IADD R20, R45, 0x1, R20 ;  /* 0x000000012d147824 */ /* 0x000fc400078e0214 */
[----:B------:R-:W-:-:S07]  /*92a0*/  IMAD.IADD R22, R43, 0x1, R22 ;  /* 0x000000012b167824 */ /* 0x000fce00078e0216 */
.L_x_929:
[----:B------:R-:W-:Y:S05]  /*92b0*/  @!P3 BRA `(.L_x_861) ;  /* 0x00000004002cb947 */ /* 0x000fea0003800000 */
.L_x_865:
[----:B------:R-:W-:-:S07]  /*92c0*/  IMAD.WIDE R44, R39, 0x10, R40 ;  /* 0x00000010272c7825 */ /* 0x000fce00078e0228 */
.L_x_863:
[----:B------:R-:W2:Y:S01]  /*92d0*/  LD.E.128.STRONG.GPU R16, desc[UR12][R44.64+-0x200] ;  /* 0xfffe000c2c107980 */ /* 0x000ea2000c10fd00 */
[----:B------:R-:W-:Y:S05]  /*92e0*/  YIELD ;  /* 0x0000000000007946 */ /* 0x000fea0003800000 */
[----:B------:R-:W-:Y:S01]  /*92f0*/  UMOV UR5, 0xffffffff ;  /* 0xffffffff00057882 */ /* 0x000fe20000000000 */
[----:B--2---:R-:W-:-:S04]  /*9300*/  ISETP.NE.U32.AND P3, PT, R18, 0x63, PT ;  /* 0x000000631200780c */ /* 0x004fc80003f65070 */
[----:B------:R-:W-:Y:S01]  /*9310*/  ISETP.NE.AND.EX P3, PT, R19, RZ, PT, P3 ;  /* 0x000000ff1300720c */ /* 0x000fe20003f65330 */
[----:B------:R-:W-:-:S12]  /*9320*/  BRA.DIV UR5, `(.L_x_862) ;  /* 0x0000003205a47947 */ /* 0x000fd8000b800000 */
[----:B------:R-:W-:-:S13]  /*9330*/  VOTE.ANY P3, !P3 ;  /* 0x0000000000ff7806 */ /* 0x000fda0005860100 */
.L_x_932:
        /* <DEDUP_REMOVED lines=8> */
[----:B------:R-:W-:-:S05]  /*93c0*/  LOP3.LUT R21, R21, 0x80000000, R27, 0xec, !PT ;  /* 0x8000000015157812 */ /* 0x000fca00078eec1b */
[----:B------:R-:W-:-:S05]  /*93d0*/  VIADD R24, R21, 0xffffffff ;  /* 0xffffffff15187836 */ /* 0x000fca0000000000 */
[----:B------:R-:W-:-:S06]  /*93e0*/  LOP3.LUT R24, R21, R24, RZ, 0xc, !PT ;  /* 0x0000001815187212 */ /* 0x000fcc00078e0cff */
        /* <DEDUP_REMOVED lines=37> */
[----:B------:R-:W-:Y:S01]  /*9640*/  ISETP.NE.U32.AND P3, PT, R18, 0x65, PT ;  /* 0x000000651200780c */ /* 0x000fe20003f65070 */
[----:B------:R-:W-:Y:S02]  /*9650*/  IMAD.IADD R17, R43, 0x1, R26 ;  /* 0x000000012b117824 */ /* 0x000fe400078e021a */
[----:B------:R-:W-:Y:S01]  /*9660*/  IMAD.IADD R45, R47, 0x1, R16 ;  /* 0x000000012f2d7824 */ /* 0x000fe200078e0210 */
[----:B------:R-:W-:Y:S01]  /*9670*/  ISETP.NE.AND.EX P3, PT, R19, RZ, PT, P3 ;  /* 0x000000ff1300720c */ /* 0x000fe20003f65330 */
[----:B------:R-:W-:Y:S01]  /*9680*/  VIADD R19, R42, 0x10 ;  /* 0x000000102a137836 */ /* 0x000fe20000000000 */
[----:B------:R-:W0:Y:S02]  /*9690*/  SHFL.DOWN PT, R23, R17, 0x10, R24 ;  /* 0x0a00000011177989 */ /* 0x000e2400000e0018 */
[----:B------:R-:W-:-:S02]  /*96a0*/  ISETP.NE.AND P5, PT, R45, RZ, PT ;  /* 0x000000ff2d00720c */ /* 0x000fc40003fa5270 */
[----:B------:R-:W1:Y:S01]  /*96b0*/  SHFL.DOWN PT, R16, R45, 0x10, R24 ;  /* 0x0a0000002d107989 */ /* 0x000e6200000e0018 */
[----:B------:R-:W-:-:S06]  /*96c0*/  ISETP.GT.AND P6, PT, R19, R24, PT ;  /* 0x000000181300720c */ /* 0x000fcc0003fc4270 */
[----:B------:R-:W-:Y:S02]  /*96d0*/  VOTE.ALL P3, P3 ;  /* 0x0000000000ff7806 */ /* 0x000fe40001860000 */
[----:B0-----:R-:W-:Y:S02]  /*96e0*/  SEL R23, R23, RZ, !P5 ;  /* 0x000000ff17177207 */ /* 0x001fe40006800000 */
[----:B------:R-:W-:Y:S02]  /*96f0*/  ISETP.NE.AND P5, PT, R20, RZ, PT ;  /* 0x000000ff1400720c */ /* 0x000fe40003fa5270 */
[----:B------:R-:W-:Y:S02]  /*9700*/  SEL R18, R23, RZ, !P6 ;  /* 0x000000ff17127207 */ /* 0x000fe40007000000 */
[----:B-1----:R-:W-:-:S03]  /*9710*/  SEL R16, R16, RZ, !P6 ;  /* 0x000000ff10107207 */ /* 0x002fc60007000000 */
[----:B------:R-:W-:Y:S01]  /*9720*/  IMAD.IADD R18, R17, 0x1, R18 ;  /* 0x0000000111127824 */ /* 0x000fe200078e0212 */
[----:B------:R-:W-:-:S04]  /*9730*/  IADD3 R20, PT, PT, R45, R16, R20 ;  /* 0x000000102d147210 */ /* 0x000fc80007ffe014 */
[----:B------:R-:W-:-:S05]  /*9740*/  SEL R17, R18, RZ, !P5 ;  /* 0x000000ff12117207 */ /* 0x000fca0006800000 */
[----:B------:R-:W-:-:S07]  /*9750*/  IMAD.IADD R22, R17, 0x1, R22 ;  /* 0x0000000111167824 */ /* 0x000fce00078e0216 */
.L_x_946:
[----:B------:R-:W-:Y:S05]  /*9760*/  @P3 BRA `(.L_x_865) ;  /* 0xfffffff800d43947 */ /* 0x000fea000383ffff */
.L_x_861:
        /* <DEDUP_REMOVED lines=21> */
.L_x_867:
[----:B------:R-:W-:Y:S05]  /*98c0*/  BSYNC.RECONVERGENT B0 ;  /* 0x0000000000007941 */ /* 0x000fea0003800200 */
.L_x_866:
[----:B------:R0:W-:Y:S01]  /*98d0*/  @!P5 STS.64 [R24+0x48], R20 ;  /* 0x000048141800d388 */ /* 0x0001e20000000a00 */
[----:B------:R-:W-:Y:S02]  /*98e0*/  @!P5 IMAD.MOV.U32 R25, RZ, RZ, R20 ;  /* 0x000000ffff19d224 */ /* 0x000fe400078e0014 */
[----:B------:R-:W-:-:S07]  /*98f0*/  @!P5 IMAD.MOV.U32 R35, RZ, RZ, R22 ;  /* 0x000000ffff23d224 */ /* 0x000fce00078e0016 */
.L_x_855:
[----:B------:R-:W-:Y:S05]  /*9900*/  WARPSYNC.ALL ;  /* 0x0000000000007948 */ /* 0x000fea0003800000 */
[C---:B------:R-:W-:Y:S01]  /*9910*/  ISETP.NE.AND P4, PT, R0.reuse, RZ, PT ;  /* 0x000000ff0000720c */ /* 0x040fe20003f85270 */
[----:B------:R-:W2:Y:S08]  /*9920*/  S2UR UR5, SR_CgaCtaId ;  /* 0x00000000000579c3 */ /* 0x000eb00000008800 */
[----:B------:R-:W-:Y:S04]  /*9930*/  BAR.SYNC.DEFER_BLOCKING 0x0 ;  /* 0x0000000000007b1d */ /* 0x000fe80000010000 */
[----:B------:R-:W-:Y:S01]  /*9940*/  @P4 ISETP.NE.AND P5, PT, R25, RZ, PT ;  /* 0x000000ff1900420c */ /* 0x000fe20003fa5270 */
[----:B-1----:R-:W-:Y:S01]  /*9950*/  IMAD R19, R0, 0x9, RZ ;  /* 0x0000000900137824 */ /* 0x002fe200078e02ff */
[----:B------:R-:W-:Y:S01]  /*9960*/  ISETP.NE.AND P3, PT, R34, R2, PT ;  /* 0x000000022200720c */ /* 0x000fe20003f65270 */
[----:B------:R-:W-:-:S03]  /*9970*/  UMOV UR4, 0x400 ;  /* 0x0000040000047882 */ /* 0x000fc60000000000 */
[C---:B------:R-:W-:Y:S01]  /*9980*/  ISETP.EQ.OR P3, PT, R19.reuse, R38, P3 ;  /* 0x000000261300720c */ /* 0x040fe20001f62670 */
[C---:B0-----:R-:W-:Y:S01]  /*9990*/  VIADD R21, R19.reuse, 0x4 ;  /* 0x0000000413157836 */ /* 0x041fe20000000000 */
[----:B------:R-:W-:Y:S01]  /*99a0*/  BSSY.RECONVERGENT B0, `(.L_x_868) ;  /* 0x0000147000007945 */ /* 0x000fe20003800200 */
[----:B------:R-:W-:Y:S01]  /*99b0*/  VIADD R27, R19, 0x7 ;  /* 0x00000007131b7836 */ /* 0x000fe20000000000 */
[----:B------:R-:W-:Y:S01]  /*99c0*/  SEL R26, RZ, 0x1, !P3 ;  /* 0x00000001ff1a7807 */ /* 0x000fe20005800000 */
[----:B--2---:R-:W-:-:S09]  /*99d0*/  ULEA UR4, UR5, UR4, 0x18 ;  /* 0x0000000405047291 */ /* 0x004fd2000f8ec0ff */
[----:B------:R-:W0:Y:S02]  /*99e0*/  @P4 LDS.64 R16, [UR4+0x48] ;  /* 0x00004804ff104984 */ /* 0x000e240008000a00 */
[----:B0-----:R-:W-:Y:S01]  /*99f0*/  @P4 SEL R18, R17, RZ, !P5 ;  /* 0x000000ff11124207 */ /* 0x001fe20006800000 */
[----:B------:R-:W-:Y:S01]  /*9a00*/  VIADD R17, R19, 0x3 ;  /* 0x0000000313117836 */ /* 0x000fe20000000000 */
[----:B------:R-:W-:Y:S01]  /*9a10*/  ISETP.NE.AND P5, PT, R6, R8, PT ;  /* 0x000000080600720c */ /* 0x000fe20003fa5270 */
[----:B------:R-:W-:Y:S02]  /*9a20*/  @P4 IMAD.IADD R16, R25, 0x1, R16 ;  /* 0x0000000119104824 */ /* 0x000fe400078e0210 */
[----:B------:R-:W-:Y:S01]  /*9a30*/  @P4 IMAD.IADD R35, R35, 0x1, R18 ;  /* 0x0000000123234824 */ /* 0x000fe200078e0212 */
[----:B------:R-:W-:Y:S01]  /*9a40*/  ISETP.EQ.OR P5, PT, R17, R38, P5 ;  /* 0x000000261100720c */ /* 0x000fe20002fa2670 */
[----:B------:R-:W-:Y:S01]  /*9a50*/  @P4 IMAD.MOV.U32 R25, RZ, RZ, R16 ;  /* 0x000000ffff194224 */ /* 0x000fe200078e0010 */
[----:B------:R-:W-:Y:S01]  /*9a60*/  ISETP.NE.AND P4, PT, R8, R10, PT ;  /* 0x0000000a0800720c */ /* 0x000fe20003f85270 */
[----:B------:R-:W0:Y:S01]  /*9a70*/  LDS.64 R16, [UR4+0x70] ;  /* 0x00007004ff107984 */ /* 0x000e220008000a00 */
[----:B------:R-:W-:Y:S01]  /*9a80*/  SEL R18, R35, RZ, !P3 ;  /* 0x000000ff23127207 */ /* 0x000fe20005800000 */
[----:B------:R-:W-:Y:S01]  /*9a90*/  IMAD.IADD R36, R36, 0x1, R25 ;  /* 0x0000000124247824 */ /* 0x000fe200078e0219 */
[----:B------:R-:W-:Y:S01]  /*9aa0*/  ISETP.EQ.OR P4, PT, R21, R38, P4 ;  /* 0x000000261500720c */ /* 0x000fe20002782670 */
[----:B------:R-:W-:Y:S01]  /*9ab0*/  VIADD R21, R19, 0x5 ;  /* 0x0000000513157836 */ /* 0x000fe20000000000 */
[----:B------:R-:W-:Y:S01]  /*9ac0*/  ISETP.NE.AND P3, PT, R10, R12, PT ;  /* 0x0000000c0a00720c */ /* 0x000fe20003f65270 */
[----:B------:R-:W-:-:S02]  /*9ad0*/  IMAD.IADD R3, R3, 0x1, R18 ;  /* 0x0000000103037824 */ /* 0x000fc400078e0212 */
[----:B------:R-:W-:Y:S01]  /*9ae0*/  IMAD.IADD R41, R26, 0x1, R25 ;  /* 0x000000011a297824 */ /* 0x000fe200078e0219 */
[----:B------:R-:W-:Y:S02]  /*9af0*/  ISETP.EQ.OR P3, PT, R21, R38, P3 ;  /* 0x000000261500720c */ /* 0x000fe40001f62670 */
[----:B------:R-:W-:-:S05]  /*9b00*/  SEL R18, R3, RZ, !P2 ;  /* 0x000000ff03127207 */ /* 0x000fca0005000000 */
[----:B------:R-:W-:Y:S02]  /*9b10*/  IMAD.IADD R5, R5, 0x1, R18 ;  /* 0x0000000105057824 */ /* 0x000fe400078e0212 */
[----:B------:R-:W-:Y:S02]  /*9b20*/  VIADD R18, R26, 0x1 ;  /* 0x000000011a127836 */ /* 0x000fe40000000000 */
[----:B------:R-:W-:Y:S01]  /*9b30*/  @!P2 IMAD.MOV R18, RZ, RZ, R26 ;  /* 0x000000ffff12a224 */ /* 0x000fe200078e021a */
[----:B------:R-:W-:-:S03]  /*9b40*/  SEL R20, R5, RZ, !P1 ;  /* 0x000000ff05147207 */ /* 0x000fc60004800000 */
[----:B------:R-:W-:Y:S02]  /*9b50*/  IMAD.IADD R18, R25, 0x1, R18 ;  /* 0x0000000119127824 */ /* 0x000fe400078e0212 */
[----:B------:R-:W-:Y:S02]  /*9b60*/  IMAD.IADD R7, R7, 0x1, R20 ;  /* 0x0000000107077824 */ /* 0x000fe400078e0214 */
[----:B------:R-:W-:Y:S02]  /*9b70*/  VIADD R22, R18, 0x1 ;  /* 0x0000000112167836 */ /* 0x000fe40000000000 */
[----:B------:R-:W-:Y:S01]  /*9b80*/  @!P1 IMAD.MOV R22, RZ, RZ, R18 ;  /* 0x000000ffff169224 */ /* 0x000fe200078e0212 */
[----:B------:R-:W-:-:S03]  /*9b90*/  SEL R20, R7, RZ, !P5 ;  /* 0x000000ff07147207 */ /* 0x000fc60006800000 */
[----:B------:R-:W-:Y:S02]  /*9ba0*/  VIADD R21, R22, 0x1 ;  /* 0x0000000116157836 */ /* 0x000fe40000000000 */
[----:B------:R-:W-:Y:S02]  /*9bb0*/  IMAD.IADD R9, R9, 0x1, R20 ;  /* 0x0000000109097824 */ /* 0x000fe400078e0214 */
[----:B------:R-:W1:Y:S01]  /*9bc0*/  LDS R20, [UR4+0x6c] ;  /* 0x00006c04ff147984 */ /* 0x000e620008000800 */
[----:B------:R-:W-:Y:S01]  /*9bd0*/  @!P5 IMAD.MOV R21, RZ, RZ, R22 ;  /* 0x000000ffff15d224 */ /* 0x000fe200078e0216 */
[----:B0-----:R-:W-:Y:S02]  /*9be0*/  ISETP.GE.AND P6, PT, R17, 0x101, PT ;  /* 0x000001011100780c */ /* 0x001fe40003fc6270 */
[----:B------:R-:W-:Y:S01]  /*9bf0*/  SEL R24, R9, RZ, !P4 ;  /* 0x000000ff09187207 */ /* 0x000fe20006000000 */
[----:B------:R-:W-:Y:S01]  /*9c00*/  VIADD R23, R21, 0x1 ;  /* 0x0000000115177836 */ /* 0x000fe20000000000 */
[----:B------:R-:W-:Y:S01]  /*9c10*/  ISETP.NE.AND P5, PT, R14, R32, PT ;  /* 0x000000200e00720c */ /* 0x000fe20003fa5270 */
[----:B------:R-:W-:-:S02]  /*9c20*/  @!P4 IMAD.MOV R23, RZ, RZ, R21 ;  /* 0x000000ffff17c224 */ /* 0x000fc400078e0215 */
[----:B------:R-:W-:Y:S01]  /*9c30*/  IMAD.IADD R11, R11, 0x1, R24 ;  /* 0x000000010b0b7824 */ /* 0x000fe200078e0218 */
[----:B------:R-:W-:-:S04]  /*9c40*/  ISETP.EQ.OR P5, PT, R27, R38, P5 ;  /* 0x000000261b00720c */ /* 0x000fc80002fa2670 */
[----:B------:R-:W-:-:S05]  /*9c50*/  SEL R24, R11, RZ, !P3 ;  /* 0x000000ff0b187207 */ /* 0x000fca0005800000 */
[----:B------:R-:W-:Y:S02]  /*9c60*/  IMAD.IADD R13, R13, 0x1, R24 ;  /* 0x000000010d0d7824 */ /* 0x000fe400078e0218 */
[----:B------:R-:W-:Y:S02]  /*9c70*/  VIADD R24, R23, 0x1 ;  /* 0x0000000117187836 */ /* 0x000fe40000000000 */
[----:B------:R-:W-:Y:S01]  /*9c80*/  @!P3 IMAD.MOV R24, RZ, RZ, R23 ;  /* 0x000000ffff18b224 */ /* 0x000fe200078e0217 */
[----:B------:R-:W-:-:S03]  /*9c90*/  SEL R28, R13, RZ, !P0 ;  /* 0x000000ff0d1c7207 */ /* 0x000fc60004000000 */
[----:B------:R-:W-:Y:S02]  /*9ca0*/  VIADD R39, R24, 0x1 ;  /* 0x0000000118277836 */ /* 0x000fe40000000000 */
[----:B------:R-:W-:Y:S02]  /*9cb0*/  IMAD.IADD R15, R15, 0x1, R28 ;  /* 0x000000010f0f7824 */ /* 0x000fe400078e021c */
[----:B------:R-:W-:-:S03]  /*9cc0*/  @!P0 IMAD.MOV R39, RZ, RZ, R24 ;  /* 0x000000ffff278224 */ /* 0x000fc600078e0218 */
[----:B------:R-:W-:-:S05]  /*9cd0*/  SEL R28, R15, RZ, !P5 ;  /* 0x000000ff0f1c7207 */ /* 0x000fca0006800000 */
[----:B------:R-:W-:Y:S01]  /*9ce0*/  IMAD.IADD R33, R33, 0x1, R28 ;  /* 0x0000000121217824 */ /* 0x000fe200078e021c */
[----:B-1----:R-:W-:Y:S06]  /*9cf0*/  @!P6 BRA `(.L_x_869) ;  /* 0x0000000c0048e947 */ /* 0x002fec0003800000 */
[----:B------:R-:W0:Y:S01]  /*9d00*/  LDS R27, [UR4+0x64] ;  /* 0x00006404ff1b7984 */ /* 0x000e220008000800 */
[----:B------:R-:W-:Y:S01]  /*9d10*/  ISETP.NE.AND P6, PT, R34, R2, PT ;  /* 0x000000022200720c */ /* 0x000fe20003fc5270 */
[----:B------:R-:W-:Y:S01]  /*9d20*/  IMAD.MOV.U32 R29, RZ, RZ, 0x9 ;  /* 0x00000009ff1d7424 */ /* 0x000fe200078e00ff */
[----:B------:R-:W-:Y:S02]  /*9d30*/  BAR.SYNC.DEFER_BLOCKING 0x0 ;  /* 0x0000000000007b1d */ /* 0x000fe40000010000 */
[----:B------:R-:W-:Y:S01]  /*9d40*/  ISETP.NE.AND P6, PT, R19, R38, !P6 ;  /* 0x000000261300720c */ /* 0x000fe200077c5270 */
[CC--:B------:R-:W-:Y:S02]  /*9d50*/  IMAD R19, R0.reuse, R29.reuse, 0x3 ;  /* 0x0000000300137424 */ /* 0x0c0fe400078e021d */
        /* <DEDUP_REMOVED lines=10> */
[----:B------:R-:W-:Y:S01]  /*9e00*/  ISETP.NE.AND P6, PT, R6, R8, PT ;  /* 0x000000080600720c */ /* 0x000fe20003fc5270 */
[--C-:B------:R-:W-:Y:S01]  /*9e10*/  @P0 IMAD.IADD R24, R24, 0x1, -R27.reuse ;  /* 0x0000000118180824 */ /* 0x100fe200078e0a1b */
[----:B------:R-:W-:Y:S01]  /*9e20*/  @P4 LEA R21, R21, UR4, 0x3 ;  /* 0x0000000415154c11 */ /* 0x000fe2000f8e18ff */
[----:B------:R0:W-:Y:S01]  /*9e30*/  @P2 STS.64 [R41], R2 ;  /* 0x0000000229002388 */ /* 0x0001e20000000a00 */
[----:B------:R-:W-:Y:S01]  /*9e40*/  ISETP.NE.AND P6, PT, R19, R38, !P6 ;  /* 0x000000261300720c */ /* 0x000fe200077c5270 */
[----:B------:R-:W-:Y:S01]  /*9e50*/  @P5 IMAD.IADD R39, R39, 0x1, -R27 ;  /* 0x0000000127275824 */ /* 0x000fe200078e0a1b */
[----:B------:R-:W-:Y:S01]  /*9e60*/  ISETP.NE.AND P2, PT, R32, R37, PT ;  /* 0x000000252000720c */ /* 0x000fe20003f45270 */
[----:B------:R0:W-:Y:S01]  /*9e70*/  @P1 STS.64 [R18], R4 ;  /* 0x0000000412001388 */ /* 0x0001e20000000a00 */
[----:B------:R-:W-:-:S02]  /*9e80*/  @P3 LEA R23, R23, UR4, 0x3 ;  /* 0x0000000417173c11 */ /* 0x000fc4000f8e18ff */
[----:B------:R-:W-:Y:S02]  /*9e90*/  ISETP.NE.AND P2, PT, R29, R38, !P2 ;  /* 0x000000261d00720c */ /* 0x000fe40005745270 */
[----:B------:R-:W-:Y:S02]  /*9ea0*/  @P0 LEA R24, R24, UR4, 0x3 ;  /* 0x0000000418180c11 */ /* 0x000fe4000f8e18ff */
[----:B------:R-:W-:-:S03]  /*9eb0*/  @P5 LEA R39, R39, UR4, 0x3 ;  /* 0x0000000427275c11 */ /* 0x000fc6000f8e18ff */
[----:B------:R-:W-:-:S05]  /*9ec0*/  @!P6 IMAD.IADD R22, R22, 0x1, -R27 ;  /* 0x000000011616e824 */ /* 0x000fca00078e0a1b */
[----:B------:R-:W-:Y:S01]  /*9ed0*/  @!P6 LEA R22, R22, UR4, 0x3 ;  /* 0x000000041616ec11 */ /* 0x000fe2000f8e18ff */
[----:B------:R-:W-:-:S04]  /*9ee0*/  @!P2 IMAD.IADD R36, R36, 0x1, -R27 ;  /* 0x000000012424a824 */ /* 0x000fc800078e0a1b */
[----:B------:R0:W-:Y:S01]  /*9ef0*/  @!P6 STS.64 [R22], R6 ;  /* 0x000000061600e388 */ /* 0x0001e20000000a00 */
[----:B------:R-:W-:-:S03]  /*9f00*/  @!P2 LEA R36, R36, UR4, 0x3 ;  /* 0x000000042424ac11 */ /* 0x000fc6000f8e18ff */
[----:B------:R0:W-:Y:S04]  /*9f10*/  @P4 STS.64 [R21], R8 ;  /* 0x0000000815004388 */ /* 0x0001e80000000a00 */
[----:B------:R0:W-:Y:S04]  /*9f20*/  @P3 STS.64 [R23], R10 ;  /* 0x0000000a17003388 */ /* 0x0001e80000000a00 */
[----:B------:R0:W-:Y:S01]  /*9f30*/  @P0 STS.64 [R24], R12 ;  /* 0x0000000c18000388 */ /* 0x0001e20000000a00 */
[----:B------:R-:W-:-:S03]  /*9f40*/  ISETP.GE.AND P0, PT, R0, R17, PT ;  /* 0x000000110000720c */ /* 0x000fc60003f06270 */
[----:B------:R0:W-:Y:S04]  /*9f50*/  @P5 STS.64 [R39], R14 ;  /* 0x0000000e27005388 */ /* 0x0001e80000000a00 */
[----:B------:R0:W-:Y:S01]  /*9f60*/  @!P2 STS.64 [R36], R32 ;  /* 0x000000202400a388 */ /* 0x0001e20000000a00 */
[----:B------:R-:W-:Y:S06]  /*9f70*/  BAR.SYNC.DEFER_BLOCKING 0x0 ;  /* 0x0000000000007b1d */ /* 0x000fec0000010000 */
[----:B------:R-:W-:Y:S05]  /*9f80*/  @P0 BRA `(.L_x_870) ;  /* 0x0000000c00a00947 */ /* 0x000fea0003800000 */
[----:B0-----:R-:W-:Y:S01]  /*9f90*/  LOP3.LUT R2, RZ, R0, RZ, 0x33, !PT ;  /* 0x00000000ff027212 */ /* 0x001fe200078e33ff */
[----:B------:R-:W-:Y:S01]  /*9fa0*/  BSSY.RECONVERGENT B1, `(.L_x_871) ;  /* 0x000001b000017945 */ /* 0x000fe20003800200 */
[----:B------:R-:W-:-:S03]  /*9fb0*/  IMAD.MOV.U32 R36, RZ, RZ, R0 ;  /* 0x000000ffff247224 */ /* 0x000fc600078e0000 */
        /* <DEDUP_REMOVED lines=15> */
.L_x_873:
        /* <DEDUP_REMOVED lines=10> */
.L_x_872:
[----:B------:R-:W-:Y:S05]  /*a150*/  BSYNC.RECONVERGENT B1 ;  /* 0x0000000000017941 */ /* 0x000fea0003800200 */
.L_x_871:
[----:B------:R-:W-:Y:S05]  /*a160*/  @!P1 BRA `(.L_x_870) ;  /* 0x0000000c00289947 */ /* 0x000fea0003800000 */
[----:B------:R-:W0:Y:S01]  /*a170*/  LDCU.128 UR8, c[0x0][0x390] ;  /* 0x00007200ff0877ac */ /* 0x000e220008000c00 */
[----:B--2---:R-:W-:Y:S01]  /*a180*/  IMAD.IADD R2, R17, 0x1, -R36 ;  /* 0x0000000111027824 */ /* 0x004fe200078e0a24 */
[----:B------:R-:W-:Y:S01]  /*a190*/  LEA R3, R36, UR4, 0x3 ;  /* 0x0000000424037c11 */ /* 0x000fe2000f8e18ff */
[----:B------:R-:W-:Y:S01]  /*a1a0*/  BSSY.RECONVERGENT B1, `(.L_x_874) ;  /* 0x0000050000017945 */ /* 0x000fe20003800200 */
[----:B------:R-:W-:Y:S02]  /*a1b0*/  PLOP3.LUT P0, PT, PT, PT, PT, 0x80, 0x8 ;  /* 0x000000000008781c */ /* 0x000fe40003f0f070 */
[----:B------:R-:W-:Y:S01]  /*a1c0*/  ISETP.GT.AND P1, PT, R2, 0xc00, PT ;  /* 0x00000c000200780c */ /* 0x000fe20003f24270 */
[----:B------:R-:W-:Y:S02]  /*a1d0*/  IMAD.IADD R2, R36, 0x1, R27 ;  /* 0x0000000124027824 */ /* 0x000fe400078e021b */
[----:B------:R-:W-:Y:S01]  /*a1e0*/  VIADD R3, R3, 0x1000 ;  /* 0x0000100003037836 */ /* 0x000fe20000000000 */
[----:B0-----:R-:W-:-:S02]  /*a1f0*/  UIADD3 UR8, UP0, UPT, UR8, 0x800, URZ ;  /* 0x0000080008087890 */ /* 0x001fc4000ff1e0ff */
[----:B------:R-:W-:Y:S02]  /*a200*/  UIADD3 UR10, UP1, UPT, UR10, 0x800, URZ ;  /* 0x000008000a0a7890 */ /* 0x000fe4000ff3e0ff */
        /* <DEDUP_REMOVED lines=9> */
.L_x_876:
[----:B---3--:R-:W0:Y:S01]  /*a2a0*/  LDS.64 R42, [R3+-0x1000] ;  /* 0xfff00000032a7984 */ /* 0x008e220000000a00 */
[----:B------:R-:W-:-:S03]  /*a2b0*/  IMAD.WIDE R50, R2, 0x4, R6 ;  /* 0x0000000402327825 */ /* 0x000fc600078e0206 */
        /* <DEDUP_REMOVED lines=17> */
[----:B0-----:R-:W-:Y:S04]  /*a3d0*/  STG.E desc[UR12][R50.64+-0x800], R42 ;  /* 0xfff8002a32007986 */ /* 0x001fe8000c10190c */
[----:B------:R-:W0:Y:S04]  /*a3e0*/  LDS.64 R12, [R3+0x5800] ;  /* 0x00580000030c7984 */ /* 0x000e280000000a00 */
[----:B------:R-:W-:Y:S04]  /*a3f0*/  STG.E desc[UR12][R40.64+-0x800], R43 ;  /* 0xfff8002b28007986 */ /* 0x000fe8000c10190c */
[----:B------:R-:W0:Y:S04]  /*a400*/  LDS.64 R42, [R3+0x6000] ;  /* 0x00600000032a7984 */ /* 0x000e280000000a00 */
[----:B------:R2:W0:Y:S04]  /*a410*/  LDS.64 R44, [R3+0x6800] ;  /* 0x00680000032c7984 */ /* 0x0004280000000a00 */
[----:B-1----:R-:W-:Y:S04]  /*a420*/  STG.E desc[UR12][R50.64+-0x400], R48 ;  /* 0xfffc003032007986 */ /* 0x002fe8000c10190c */
[----:B------:R1:W-:Y:S01]  /*a430*/  STG.E desc[UR12][R40.64+-0x400], R49 ;  /* 0xfffc003128007986 */ /* 0x0003e2000c10190c */
[----:B--2---:R-:W-:-:S03]  /*a440*/  VIADD R3, R3, 0x8000 ;  /* 0x0000800003037836 */ /* 0x004fc60000000000 */
[----:B------:R-:W-:Y:S04]  /*a450*/  STG.E desc[UR12][R50.64], R46 ;  /* 0x0000002e32007986 */ /* 0x000fe8000c10190c */
[----:B------:R-:W-:Y:S01]  /*a460*/  STG.E desc[UR12][R40.64], R47 ;  /* 0x0000002f28007986 */ /* 0x000fe2000c10190c */
[----:B-1----:R-:W-:-:S03]  /*a470*/  IMAD.WIDE R48, R5, 0x4, R8 ;  /* 0x0000000405307825 */ /* 0x002fc600078e0208 */
[----:B---3--:R-:W-:Y:S01]  /*a480*/  STG.E desc[UR12][R50.64+0x400], R34 ;  /* 0x0004002232007986 */ /* 0x008fe2000c10190c */
[----:B------:R-:W-:-:S03]  /*a490*/  VIADD R5, R2, 0x800 ;  /* 0x0000080002057836 */ /* 0x000fc60000000000 */
[----:B------:R1:W-:Y:S04]  /*a4a0*/  STG.E desc[UR12][R40.64+0x400], R35 ;  /* 0x0004002328007986 */ /* 0x0003e8000c10190c */
[----:B----4-:R-:W-:Y:S04]  /*a4b0*/  STG.E desc[UR12][R52.64+-0x800], R18 ;  /* 0xfff8001234007986 */ /* 0x010fe8000c10190c */
[----:B------:R2:W-:Y:S04]  /*a4c0*/  STG.E desc[UR12][R48.64+-0x800], R19 ;  /* 0xfff8001330007986 */ /* 0x0005e8000c10190c */
[----:B-----5:R-:W-:Y:S01]  /*a4d0*/  STG.E desc[UR12][R52.64+-0x400], R10 ;  /* 0xfffc000a34007986 */ /* 0x020fe2000c10190c */
[----:B-1----:R-:W-:-:S03]  /*a4e0*/  IMAD.WIDE R34, R5, 0x4, R6 ;  /* 0x0000000405227825 */ /* 0x002fc600078e0206 */
[----:B------:R1:W-:Y:S01]  /*a4f0*/  STG.E desc[UR12][R48.64+-0x400], R11 ;  /* 0xfffc000b30007986 */ /* 0x0003e2000c10190c */
[----:B------:R-:W-:-:S03]  /*a500*/  IMAD.WIDE R40, R5, 0x4, R8 ;  /* 0x0000000405287825 */ /* 0x000fc600078e0208 */
[----:B------:R3:W-:Y:S01]  /*a510*/  STG.E desc[UR12][R52.64], R24 ;  /* 0x0000001834007986 */ /* 0x0007e2000c10190c */
[C---:B--2---:R-:W-:Y:S02]  /*a520*/  VIADD R19, R2.reuse, 0xc00 ;  /* 0x00000c0002137836 */ /* 0x044fe40000000000 */
[----:B------:R-:W-:Y:S01]  /*a530*/  VIADD R2, R2, 0x1000 ;  /* 0x0000100002027836 */ /* 0x000fe20000000000 */
[----:B------:R3:W-:Y:S04]  /*a540*/  STG.E desc[UR12][R48.64], R25 ;  /* 0x0000001930007986 */ /* 0x0007e8000c10190c */
[----:B------:R3:W-:Y:S01]  /*a550*/  STG.E desc[UR12][R52.64+0x400], R32 ;  /* 0x0004002034007986 */ /* 0x0007e2000c10190c */
[----:B-1----:R-:W-:-:S03]  /*a560*/  IMAD.WIDE R10, R19, 0x4, R6 ;  /* 0x00000004130a7825 */ /* 0x002fc600078e0206 */
[----:B------:R3:W-:Y:S01]  /*a570*/  STG.E desc[UR12][R48.64+0x400], R33 ;  /* 0x0004002130007986 */ /* 0x0007e2000c10190c */
[----:B------:R-:W-:-:S03]  /*a580*/  IMAD.WIDE R18, R19, 0x4, R8 ;  /* 0x0000000413127825 */ /* 0x000fc600078e0208 */
        /* <DEDUP_REMOVED lines=10> */
[----:B0-----:R3:W-:Y:S04]  /*a630*/  STG.E desc[UR12][R10.64+-0x400], R12 ;  /* 0xfffc000c0a007986 */ /* 0x0017e8000c10190c */
[----:B------:R3:W-:Y:S04]  /*a640*/  STG.E desc[UR12][R18.64+-0x400], R13 ;  /* 0xfffc000d12007986 */ /* 0x0007e8000c10190c */
[----:B------:R3:W-:Y:S04]  /*a650*/  STG.E desc[UR12][R10.64], R42 ;  /* 0x0000002a0a007986 */ /* 0x0007e8000c10190c */
[----:B------:R3:W-:Y:S04]  /*a660*/  STG.E desc[UR12][R18.64], R43 ;  /* 0x0000002b12007986 */ /* 0x0007e8000c10190c */
[----:B------:R3:W-:Y:S04]  /*a670*/  STG.E desc[UR12][R10.64+0x400], R44 ;  /* 0x0004002c0a007986 */ /* 0x0007e8000c10190c */
[----:B------:R3:W-:Y:S01]  /*a680*/  STG.E desc[UR12][R18.64+0x400], R45 ;  /* 0x0004002d12007986 */ /* 0x0007e2000c10190c */
[----:B------:R-:W-:Y:S05]  /*a690*/  @!P1 BRA `(.L_x_876) ;  /* 0xfffffffc00009947 */ /* 0x000fea000383ffff */
.L_x_875:
[----:B------:R-:W-:Y:S05]  /*a6a0*/  BSYNC.RECONVERGENT B1 ;  /* 0x0000000000017941 */ /* 0x000fea0003800200 */
.L_x_874:
[----:B------:R-:W-:Y:S01]  /*a6b0*/  IMAD.IADD R4, R17, 0x1, -R36 ;  /* 0x0000000111047824 */ /* 0x000fe200078e0a24 */
[----:B------:R-:W-:Y:S04]  /*a6c0*/  BSSY.RECONVERGENT B1, `(.L_x_877) ;  /* 0x0000024000017945 */ /* 0x000fe80003800200 */
[----:B------:R-:W-:-:S13]  /*a6d0*/  ISETP.GT.AND P1, PT, R4, 0x400, PT ;  /* 0x000004000400780c */ /* 0x000fda0003f24270 */
[----:B------:R-:W-:Y:S05]  /*a6e0*/  @!P1 BRA `(.L_x_878) ;  /* 0x0000000000849947 */ /* 0x000fea0003800000 */
[----:B---3--:R-:W0:Y:S01]  /*a6f0*/  LDS.64 R32, [R3+-0x1000] ;  /* 0xfff0000003207984 */ /* 0x008e220000000a00 */
        /* <DEDUP_REMOVED lines=32> */
.L_x_878:
[----:B------:R-:W-:Y:S05]  /*a900*/  BSYNC.RECONVERGENT B1 ;  /* 0x0000000000017941 */ /* 0x000fea0003800200 */
.L_x_877:
[----:B------:R-:W-:-:S13]  /*a910*/  ISETP.LT.OR P0, PT, R36, R17, P0 ;  /* 0x000000112400720c */ /* 0x000fda0000701670 */
[----:B------:R-:W-:Y:S05]  /*a920*/  @!P0 BRA `(.L_x_870) ;  /* 0x0000000400388947 */ /* 0x000fea0003800000 */
[----:B0-----:R-:W0:Y:S01]  /*a930*/  LDS.64 R4, [R3+-0x1000] ;  /* 0xfff0000003047984 */ /* 0x001e220000000a00 */
[----:B------:R-:W-:-:S03]  /*a940*/  IMAD.WIDE R6, R2, 0x4, R6 ;  /* 0x0000000402067825 */ /* 0x000fc600078e0206 */
[----:B---3--:R-:W1:Y:S01]  /*a950*/  LDS.64 R10, [R3+-0x800] ;  /* 0xfff80000030a7984 */ /* 0x008e620000000a00 */
[----:B------:R-:W-:-:S03]  /*a960*/  IMAD.WIDE R8, R2, 0x4, R8 ;  /* 0x0000000402087825 */ /* 0x000fc600078e0208 */
        /* <DEDUP_REMOVED lines=11> */
.L_x_869:
[----:B------:R-:W0:Y:S01]  /*aa20*/  LDC.64 R30, c[0x0][0x390] ;  /* 0x0000e400ff1e7b82 */ /* 0x000e220000000a00 */
[----:B------:R-:W-:Y:S01]  /*aa30*/  ISETP.NE.AND P6, PT, R34, R2, PT ;  /* 0x000000022200720c */ /* 0x000fe20003fc5270 */
[----:B------:R-:W-:-:S03]  /*aa40*/  IMAD.MOV.U32 R17, RZ, RZ, 0x9 ;  /* 0x00000009ff117424 */ /* 0x000fc600078e00ff */
[----:B------:R-:W-:Y:S01]  /*aa50*/  ISETP.NE.AND P6, PT, R19, R38, !P6 ;  /* 0x000000261300720c */ /* 0x000fe200077c5270 */
[CC--:B------:R-:W-:Y:S02]  /*aa60*/  IMAD R19, R0.reuse, R17.reuse, 0x3 ;  /* 0x0000000300137424 */ /* 0x0c0fe400078e0211 */
[----:B------:R-:W1:Y:S01]  /*aa70*/  LDC.64 R26, c[0x0][0x390] ;  /* 0x0000e400ff1a7b82 */ /* 0x000e620000000a00 */
[----:B------:R-:W-:-:S07]  /*aa80*/  IMAD R17, R0, R17, 0x8 ;  /* 0x0000000800117424 */ /* 0x000fce00078e0211 */
[----:B------:R-:W2:Y:S08]  /*aa90*/  LDC.64 R28, c[0x0][0x398] ;  /* 0x0000e600ff1c7b82 */ /* 0x000eb00000000a00 */
[----:B------:R-:W3:Y:S01]  /*aaa0*/  LDC.64 R42, c[0x0][0x398] ;  /* 0x0000e600ff2a7b82 */ /* 0x000ee20000000a00 */
[----:B0-----:R-:W-:-:S07]  /*aab0*/  @P2 IMAD.WIDE R50, R41, 0x4, R30 ;  /* 0x0000000429322825 */ /* 0x001fce00078e021e */
[----:B------:R-:W0:Y:S01]  /*aac0*/  LDC.64 R30, c[0x0][0x390] ;  /* 0x0000e400ff1e7b82 */ /* 0x000e220000000a00 */
[----:B-1----:R-:W-:-:S05]  /*aad0*/  @!P6 IMAD.WIDE R26, R25, 0x4, R26 ;  /* 0x00000004191ae825 */ /* 0x002fca00078e021a */
[----:B------:R-:W-:Y:S02]  /*aae0*/  @!P6 STG.E desc[UR12][R26.64], R34 ;  /* 0x000000221a00e986 */ /* 0x000fe4000c10190c */
[----:B------:R-:W1:Y:S01]  /*aaf0*/  LDC.64 R48, c[0x0][0x398] ;  /* 0x0000e600ff307b82 */ /* 0x000e620000000a00 */
[----:B--2---:R-:W-:-:S05]  /*ab00*/  @!P6 IMAD.WIDE R28, R25, 0x4, R28 ;  /* 0x00000004191ce825 */ /* 0x004fca00078e021c */
[----:B------:R2:W-:Y:S01]  /*ab10*/  @!P6 STG.E desc[UR12][R28.64], R35 ;  /* 0x000000231c00e986 */ /* 0x0005e2000c10190c */
[----:B------:R-:W-:Y:S01]  /*ab20*/  ISETP.NE.AND P6, PT, R6, R8, PT ;  /* 0x000000080600720c */ /* 0x000fe20003fc5270 */
[----:B------:R-:W4:Y:S01]  /*ab30*/  LDC.64 R44, c[0x0][0x398] ;  /* 0x0000e600ff2c7b82 */ /* 0x000f220000000a00 */
[----:B---3--:R-:W-:Y:S01]  /*ab40*/  @P2 IMAD.WIDE R42, R41, 0x4, R42 ;  /* 0x00000004292a2825 */ /* 0x008fe200078e022a */
[----:B------:R3:W-:Y:S01]  /*ab50*/  @P2 STG.E desc[UR12][R50.64], R2 ;  /* 0x0000000232002986 */ /* 0x0007e2000c10190c */
[----:B------:R-:W-:-:S03]  /*ab60*/  ISETP.NE.AND P6, PT, R19, R38, !P6 ;  /* 0x000000261300720c */ /* 0x000fc600077c5270 */
[----:B------:R5:W-:Y:S02]  /*ab70*/  @P2 STG.E desc[UR12][R42.64], R3 ;  /* 0x000000032a002986 */ /* 0x000be4000c10190c */
[----:B------:R-:W3:Y:S01]  /*ab80*/  LDC.64 R46, c[0x0][0x390] ;  /* 0x0000e400ff2e7b82 */ /* 0x000ee20000000a00 */
[----:B0-----:R-:W-:-:S05]  /*ab90*/  @P1 IMAD.WIDE R40, R18, 0x4, R30 ;  /* 0x0000000412281825 */ /* 0x001fca00078e021e */
[----:B------:R0:W-:Y:S02]  /*aba0*/  @P1 STG.E desc[UR12][R40.64], R4 ;  /* 0x0000000428001986 */ /* 0x0001e4000c10190c */
[----:B--2---:R-:W2:Y:S01]  /*abb0*/  LDC.64 R34, c[0x0][0x390] ;  /* 0x0000e400ff227b82 */ /* 0x004ea20000000a00 */
[----:B-1----:R-:W-:-:S05]  /*abc0*/  @P1 IMAD.WIDE R48, R18, 0x4, R48 ;  /* 0x0000000412301825 */ /* 0x002fca00078e0230 */
[----:B------:R1:W-:Y:S01]  /*abd0*/  @P1 STG.E desc[UR12][R48.64], R5 ;  /* 0x0000000530001986 */ /* 0x0003e2000c10190c */
[----:B------:R-:W-:Y:S01]  /*abe0*/  ISETP.NE.AND P1, PT, R32, R37, PT ;  /* 0x000000252000720c */ /* 0x000fe20003f25270 */
[----:B------:R-:W5:Y:S01]  /*abf0*/  LDC.64 R30, c[0x0][0x398] ;  /* 0x0000e600ff1e7b82 */ /* 0x000f620000000a00 */
[----:B----4-:R-:W-:Y:S02]  /*ac00*/  @!P6 IMAD.WIDE R52, R22, 0x4, R44 ;  /* 0x000000041634e825 */ /* 0x010fe400078e022c */
[----:B------:R-:W-:-:S05]  /*ac10*/  ISETP.NE.AND P1, PT, R17, R38, !P1 ;  /* 0x000000261100720c */ /* 0x000fca0004f25270 */
[----:B------:R-:W4:Y:S01]  /*ac20*/  LDC.64 R28, c[0x0][0x390] ;  /* 0x0000e400ff1c7b82 */ /* 0x000f220000000a00 */
[----:B---3--:R-:W-:-:S05]  /*ac30*/  @!P6 IMAD.WIDE R46, R22, 0x4, R46 ;  /* 0x00000004162ee825 */ /* 0x008fca00078e022e */
[----:B------:R1:W-:Y:S02]  /*ac40*/  @!P6 STG.E desc[UR12][R46.64], R6 ;  /* 0x000000062e00e986 */ /* 0x0003e4000c10190c */
[----:B------:R-:W3:Y:S01]  /*ac50*/  LDC.64 R18, c[0x0][0x398] ;  /* 0x0000e600ff127b82 */ /* 0x000ee20000000a00 */
[C---:B--2---:R-:W-:Y:S01]  /*ac60*/  @P4 IMAD.WIDE R34, R21.reuse, 0x4, R34 ;  /* 0x0000000415224825 */ /* 0x044fe200078e0222 */
[----:B------:R1:W-:Y:S04]  /*ac70*/  @!P6 STG.E desc[UR12][R52.64], R7 ;  /* 0x000000073400e986 */ /* 0x0003e8000c10190c */
[----:B------:R1:W-:Y:S02]  /*ac80*/  @P4 STG.E desc[UR12][R34.64], R8 ;  /* 0x0000000822004986 */ /* 0x0003e4000c10190c */
[----:B------:R-:W2:Y:S01]  /*ac90*/  LDC.64 R26, c[0x0][0x390] ;  /* 0x0000e400ff1a7b82 */ /* 0x000ea20000000a00 */
[----:B-----5:R-:W-:-:S05]  /*aca0*/  @P4 IMAD.WIDE R30, R21, 0x4, R30 ;  /* 0x00000004151e4825 */ /* 0x020fca00078e021e */
[----:B------:R1:W-:Y:S02]  /*acb0*/  @P4 STG.E desc[UR12][R30.64], R9 ;  /* 0x000000091e004986 */ /* 0x0003e4000c10190c */
[----:B------:R-:W5:Y:S01]  /*acc0*/  LDC.64 R50, c[0x0][0x398] ;  /* 0x0000e600ff327b82 */ /* 0x000f620000000a00 */
[----:B----4-:R-:W-:-:S05]  /*acd0*/  @P3 IMAD.WIDE R28, R23, 0x4, R28 ;  /* 0x00000004171c3825 */ /* 0x010fca00078e021c */
[----:B------:R1:W-:Y:S02]  /*ace0*/  @P3 STG.E desc[UR12][R28.64], R10 ;  /* 0x0000000a1c003986 */ /* 0x0003e4000c10190c */
[----:B------:R-:W4:Y:S01]  /*acf0*/  LDC.64 R44, c[0x0][0x390] ;  /* 0x0000e400ff2c7b82 */ /* 0x000f220000000a00 */
[----:B---3--:R-:W-:-:S05]  /*ad00*/  @P3 IMAD.WIDE R18, R23, 0x4, R18 ;  /* 0x0000000417123825 */ /* 0x008fca00078e0212 */
[----:B------:R1:W-:Y:S02]  /*ad10*/  @P3 STG.E desc[UR12][R18.64], R11 ;  /* 0x0000000b12003986 */ /* 0x0003e4000c10190c */
[----:B------:R-:W3:Y:S01]  /*ad20*/  LDC.64 R42, c[0x0][0x398] ;  /* 0x0000e600ff2a7b82 */ /* 0x000ee20000000a00 */
[----:B--2---:R-:W-:-:S05]  /*ad30*/  @P0 IMAD.WIDE R26, R24, 0x4, R26 ;  /* 0x00000004181a0825 */ /* 0x004fca00078e021a */
[----:B------:R1:W-:Y:S02]  /*ad40*/  @P0 STG.E desc[UR12][R26.64], R12 ;  /* 0x0000000c1a000986 */ /* 0x0003e4000c10190c */
[----:B0-----:R-:W0:Y:S01]  /*ad50*/  LDC.64 R40, c[0x0][0x390] ;  /* 0x0000e400ff287b82 */ /* 0x001e220000000a00 */
[----:B-----5:R-:W-:-:S05]  /*ad60*/  @P0 IMAD.WIDE R50, R24, 0x4, R50 ;  /* 0x0000000418320825 */ /* 0x020fca00078e0232 */
[----:B------:R1:W-:Y:S02]  /*ad70*/  @P0 STG.E desc[UR12][R50.64], R13 ;  /* 0x0000000d32000986 */ /* 0x0003e4000c10190c */
[----:B------:R-:W2:Y:S01]  /*ad80*/  LDC.64 R2, c[0x0][0x398] ;  /* 0x0000e600ff027b82 */ /* 0x000ea20000000a00 */
[----:B----4-:R-:W-:-:S05]  /*ad90*/  @P5 IMAD.WIDE R44, R39, 0x4, R44 ;  /* 0x00000004272c5825 */ /* 0x010fca00078e022c */
[----:B------:R1:W-:Y:S01]  /*ada0*/  @P5 STG.E desc[UR12][R44.64], R14 ;  /* 0x0000000e2c005986 */ /* 0x0003e2000c10190c */
[----:B---3--:R-:W-:-:S05]  /*adb0*/  @P5 IMAD.WIDE R42, R39, 0x4, R42 ;  /* 0x00000004272a5825 */ /* 0x008fca00078e022a */
[----:B------:R1:W-:Y:S01]  /*adc0*/  @P5 STG.E desc[UR12][R42.64], R15 ;  /* 0x0000000f2a005986 */ /* 0x0003e2000c10190c */
[----:B0-----:R-:W-:-:S05]  /*add0*/  @!P1 IMAD.WIDE R40, R36, 0x4, R40 ;  /* 0x0000000424289825 */ /* 0x001fca00078e0228 */
[----:B------:R1:W-:Y:S01]  /*ade0*/  @!P1 STG.E desc[UR12][R40.64], R32 ;  /* 0x0000002028009986 */ /* 0x0003e2000c10190c */
[----:B--2---:R-:W-:-:S05]  /*adf0*/  @!P1 IMAD.WIDE R2, R36, 0x4, R2 ;  /* 0x0000000424029825 */ /* 0x004fca00078e0202 */
[----:B------:R1:W-:Y:S02]  /*ae00*/  @!P1 STG.E desc[UR12][R2.64], R33 ;  /* 0x0000002102009986 */ /* 0x0003e4000c10190c */
.L_x_870:
[----:B------:R-:W-:Y:S05]  /*ae10*/  BSYNC.RECONVERGENT B0 ;  /* 0x0000000000007941 */ /* 0x000fea0003800200 */
.L_x_868:
[----:B------:R-:W-:-:S13]  /*ae20*/  ISETP.NE.AND P0, PT, R0, 0xff, PT ;  /* 0x000000ff0000780c */ /* 0x000fda0003f05270 */
[----:B------:R-:W-:Y:S05]  /*ae30*/  @P0 EXIT ;  /* 0x000000000000094d */ /* 0x000fea0003800000 */
[----:B012---:R-:W0:Y:S01]  /*ae40*/  LDC.64 R2, c[0x0][0x390] ;  /* 0x0000e400ff027b82 */ /* 0x007e220000000a00 */
[----:B------:R-:W-:-:S07]  /*ae50*/  ISETP.NE.AND P0, PT, R38, 0x900, PT ;  /* 0x000009002600780c */ /* 0x000fce0003f05270 */
[----:B----4-:R-:W1:Y:S08]  /*ae60*/  LDC.64 R4, c[0x0][0x398] ;  /* 0x0000e600ff047b82 */ /* 0x010e700000000a00 */
        /* <DEDUP_REMOVED lines=8> */
.L_x_824:
[----:B------:R-:W-:Y:S01]  /*aef0*/  BSSY B0, `(.L_x_879) ;  /* 0x0000006000007945 */ /* 0x000fe20003800000 */
[----:B------:R-:W-:Y:S01]  /*af00*/  PLOP3.LUT P3, PT, P1, PT, PT, 0x8, 0x80 ;  /* 0x000000000080781c */ /* 0x000fe20000f6e170 */
[----:B------:R-:W-:-:S12]  /*af10*/  IMAD.MOV.U32 R21, RZ, RZ, -0x1 ;  /* 0xffffffffff157424 */ /* 0x000fd800078e00ff */
[----:B------:R-:W-:Y:S05]  /*af20*/  WARPSYNC.COLLECTIVE R21, `(.L_x_880) ;  /* 0x0000000015087348 */ /* 0x000fea0003c00000 */
[----:B------:R-:W-:Y:S01]  /*af30*/  VOTE.ANY P3, P3 ;  /* 0x0000000000ff7806 */ /* 0x000fe20001860100 */
[----:B------:R-:W-:-:S12]  /*af40*/  ENDCOLLECTIVE ;  /* 0x000000000000791b */ /* 0x000fd80003800000 */
.L_x_880:
[----:B------:R-:W-:Y:S05]  /*af50*/  BSYNC B0 ;  /* 0x0000000000007941 */ /* 0x000fea0003800000 */
.L_x_879:
[----:B------:R-:W-:Y:S01]  /*af60*/  PLOP3.LUT P1, PT, P3, PT, PT, 0x80, 0x8 ;  /* 0x000000000008781c */ /* 0x000fe20001f2f070 */
[----:B------:R-:W-:-:S12]  /*af70*/  BRA `(.L_x_881) ;  /* 0xffffff8400107947 */ /* 0x000fd8000383ffff */
.L_x_826:
[----:B------:R-:W0:Y:S01]  /*af80*/  S2R R17, SR_GEMASK ;  /* 0x0000000000117919 */ /* 0x000e220000003c00 */
[----:B------:R-:W-:Y:S01]  /*af90*/  ISETP.NE.U32.AND P3, PT, R14, 0x65, PT ;  /* 0x000000650e00780c */ /* 0x000fe20003f65070 */
[----:B------:R-:W-:Y:S01]  /*afa0*/  BSSY B0, `(.L_x_882) ;  /* 0x0000007000007945 */ /* 0x000fe20003800000 */
[----:B------:R-:W-:Y:S01]  /*afb0*/  PLOP3.LUT P5, PT, P5, PT, PT, 0x8, 0x80 ;  /* 0x000000000080781c */ /* 0x000fe20002fae170 */
[----:B------:R-:W-:Y:S01]  /*afc0*/  IMAD.MOV.U32 R21, RZ, RZ, -0x1 ;  /* 0xffffffffff157424 */ /* 0x000fe200078e00ff */
[----:B------:R-:W-:-:S13]  /*afd0*/  ISETP.NE.AND.EX P3, PT, R15, RZ, PT, P3 ;  /* 0x000000ff0f00720c */ /* 0x000fda0003f65330 */
[----:B0-----:R-:W-:Y:S05]  /*afe0*/  WARPSYNC.COLLECTIVE R21, `(.L_x_883) ;  /* 0x0000000015087348 */ /* 0x001fea0003c00000 */
[----:B------:R-:W-:Y:S01]  /*aff0*/  VOTE.ANY R21, PT, P5 ;  /* 0x0000000000157806 */ /* 0x000fe200028e0100 */
[----:B0-----:R-:W-:Y:S06]  /*b000*/  ENDCOLLECTIVE ;  /* 0x000000000000791b */ /* 0x001fec0003800000 */
.L_x_883:
[----:B------:R-:W-:Y:S05]  /*b010*/  BSYNC B0 ;  /* 0x0000000000007941 */ /* 0x000fea0003800000 */
.L_x_882:
[----:B------:R-:W-:Y:S01]  /*b020*/  LOP3.LUT R21, R21, 0x80000000, R17, 0xec, !PT ;  /* 0x8000000015157812 */ /* 0x000fe200078eec11 */
[----:B------:R-:W-:Y:S01]  /*b030*/  IMAD.MOV.U32 R26, RZ, RZ, R12 ;  /* 0x000000ffff1a7224 */ /* 0x000fe200078e000c */
[----:B------:R-:W-:Y:S01]  /*b040*/  ISETP.NE.AND P2, PT, R12, RZ, PT ;  /* 0x000000ff0c00720c */ /* 0x000fe20003f45270 */
[----:B------:R-:W-:Y:S02]  /*b050*/  IMAD.MOV.U32 R19, RZ, RZ, 0x1 ;  /* 0x00000001ff137424 */ /* 0x000fe400078e00ff */
[----:B------:R-:W-:Y:S02]  /*b060*/  VIADD R14, R21, 0xffffffff ;  /* 0xffffffff150e7836 */ /* 0x000fe40000000000 */
[----:B------:R-:W-:-:S03]  /*b070*/  VIADD R15, R36, 0x4 ;  /* 0x00000004240f7836 */ /* 0x000fc60000000000 */
[----:B------:R-:W-:Y:S01]  /*b080*/  LOP3.LUT R14, R21, R14, RZ, 0xc, !PT ;  /* 0x0000000e150e7212 */ /* 0x000fe200078e0cff */
[----:B------:R-:W-:-:S03]  /*b090*/  IMAD.MOV.U32 R21, RZ, RZ, -0x1 ;  /* 0xffffffffff157424 */ /* 0x000fc600078e00ff */
[----:B------:R0:W1:Y:S04]  /*b0a0*/  POPC R24, R14 ;  /* 0x0000000e00187309 */ /* 0x0000680000000000 */
[----:B01----:R-:W-:Y:S05]  /*b0b0*/  WARPSYNC.COLLECTIVE R21, `(.L_x_884) ;  /* 0x0000000015087348 */ /* 0x003fea0003c00000 */
[----:B-1----:R1:W2:Y:S02]  /*b0c0*/  SHFL.DOWN P5, R23, R26, R19, R24 ;  /* 0x080000131a177389 */ /* 0x0022a400000a0018 */
[----:B012---:R-:W-:Y:S05]  /*b0d0*/  ENDCOLLECTIVE ;  /* 0x000000000000791b */ /* 0x007fea0003800000 */
.L_x_884:
[----:B------:R-:W-:Y:S01]  /*b0e0*/  ISETP.GE.AND P1, PT, R36, R24, PT ;  /* 0x000000182400720c */ /* 0x000fe20003f26270 */
[----:B------:R-:W-:Y:S02]  /*b0f0*/  IMAD.MOV.U32 R26, RZ, RZ, R13 ;  /* 0x000000ffff1a7224 */ /* 0x000fe400078e000d */
[----:B------:R-:W-:-:S10]  /*b100*/  IMAD.MOV.U32 R18, RZ, RZ, R23 ;  /* 0x000000ffff127224 */ /* 0x000fd400078e0017 */
[----:B------:R-:W-:Y:S05]  /*b110*/  WARPSYNC.COLLECTIVE R21, `(.L_x_885) ;  /* 0x0000000015087348 */ /* 0x000fea0003c00000 */
[----:B------:R0:W1:Y:S02]  /*b120*/  SHFL.DOWN P5, R23, R26, R19, R24 ;  /* 0x080000131a177389 */ /* 0x00006400000a0018 */
[----:B01----:R-:W-:Y:S05]  /*b130*/  ENDCOLLECTIVE ;  /* 0x000000000000791b */ /* 0x003fea0003800000 */
.L_x_885:
[----:B------:R-:W-:-:S05]  /*b140*/  SEL R45, R18, RZ, !P1 ;  /* 0x000000ff122d7207 */ /* 0x000fca0004800000 */
[----:B------:R-:W-:-:S04]  /*b150*/  IMAD.IADD R45, R12, 0x1, R45 ;  /* 0x000000010c2d7824 */ /* 0x000fc800078e022d */
[----:B------:R-:W-:Y:S02]  /*b160*/  IMAD.MOV.U32 R26, RZ, RZ, R45 ;  /* 0x000000ffff1a7224 */ /* 0x000fe400078e002d */
[----:B------:R-:W-:Y:S01]  /*b170*/  IMAD.MOV.U32 R19, RZ, RZ, 0x2 ;  /* 0x00000002ff137424 */ /* 0x000fe200078e00ff */
[----:B------:R-:W-:Y:S02]  /*b180*/  SEL R23, R23, RZ, !P2 ;  /* 0x000000ff17177207 */ /* 0x000fe40005000000 */
[----:B------:R-:W-:Y:S02]  /*b190*/  ISETP.NE.AND P2, PT, R45, RZ, PT ;  /* 0x000000ff2d00720c */ /* 0x000fe40003f45270 */
[----:B------:R-:W-:-:S05]  /*b1a0*/  SEL R23, R23, RZ, !P1 ;  /* 0x000000ff17177207 */ /* 0x000fca0004800000 */
[----:B------:R-:W-:-:S07]  /*b1b0*/  IMAD.IADD R25, R13, 0x1, R23 ;  /* 0x000000010d197824 */ /* 0x000fce00078e0217 */
[----:B------:R-:W-:Y:S05]  /*b1c0*/  WARPSYNC.COLLECTIVE R21, `(.L_x_886) ;  /* 0x0000000015087348 */ /* 0x000fea0003c00000 */
[----:B------:R0:W1:Y:S02]  /*b1d0*/  SHFL.DOWN P5, R23, R26, R19, R24 ;  /* 0x080000131a177389 */ /* 0x00006400000a0018 */
[----:B01----:R-:W-:Y:S05]  /*b1e0*/  ENDCOLLECTIVE ;  /* 0x000000000000791b */ /* 0x003fea0003800000 */
.L_x_886:
[----:B------:R-:W-:-:S05]  /*b1f0*/  VIADD R13, R36, 0x2 ;  /* 0x00000002240d7836 */ /* 0x000fca0000000000 */
[----:B------:R-:W-:Y:S01]  /*b200*/  ISETP.GT.AND P1, PT, R13, R24, PT ;  /* 0x000000180d00720c */ /* 0x000fe20003f24270 */
[----:B------:R-:W-:Y:S02]  /*b210*/  IMAD.MOV.U32 R26, RZ, RZ, R25 ;  /* 0x000000ffff1a7224 */ /* 0x000fe400078e0019 */
[----:B------:R-:W-:-:S10]  /*b220*/  IMAD.MOV.U32 R16, RZ, RZ, R23 ;  /* 0x000000ffff107224 */ /* 0x000fd400078e0017 */
[----:B------:R-:W-:Y:S05]  /*b230*/  WARPSYNC.COLLECTIVE R21, `(.L_x_887) ;  /* 0x0000000015087348 */ /* 0x000fea0003c00000 */
[----:B------:R0:W1:Y:S02]  /*b240*/  SHFL.DOWN P5, R23, R26, R19, R24 ;  /* 0x080000131a177389 */ /* 0x00006400000a0018 */
[----:B01----:R-:W-:Y:S05]  /*b250*/  ENDCOLLECTIVE ;  /* 0x000000000000791b */ /* 0x003fea0003800000 */
.L_x_887:
[----:B------:R-:W-:-:S05]  /*b260*/  SEL R16, R16, RZ, !P1 ;  /* 0x000000ff10107207 */ /* 0x000fca0004800000 */
[----:B------:R-:W-:-:S04]  /*b270*/  IMAD.IADD R47, R45, 0x1, R16 ;  /* 0x000000012d2f7824 */ /* 0x000fc800078e0210 */
[----:B------:R-:W-:Y:S02]  /*b280*/  IMAD.MOV.U32 R26, RZ, RZ, R47 ;  /* 0x000000ffff1a7224 */ /* 0x000fe400078e002f */
[----:B------:R-:W-:Y:S01]  /*b290*/  IMAD.MOV.U32 R19, RZ, RZ, 0x4 ;  /* 0x00000004ff137424 */ /* 0x000fe200078e00ff */
[----:B------:R-:W-:Y:S02]  /*b2a0*/  SEL R23, R23, RZ, !P2 ;  /* 0x000000ff17177207 */ /* 0x000fe40005000000 */
[----:B------:R-:W-:Y:S02]  /*b2b0*/  ISETP.NE.AND P2, PT, R47, RZ, PT ;  /* 0x000000ff2f00720c */ /* 0x000fe40003f45270 */
[----:B------:R-:W-:-:S11]  /*b2c0*/  SEL R12, R23, RZ, !P1 ;  /* 0x000000ff170c7207 */ /* 0x000fd60004800000 */
[----:B------:R-:W-:Y:S05]  /*b2d0*/  WARPSYNC.COLLECTIVE R21, `(.L_x_888) ;  /* 0x0000000015087348 */ /* 0x000fea0003c00000 */
[----:B------:R0:W1:Y:S02]  /*b2e0*/  SHFL.DOWN P5, R23, R26, R19, R24 ;  /* 0x080000131a177389 */ /* 0x00006400000a0018 */
[----:B01----:R-:W-:Y:S05]  /*b2f0*/  ENDCOLLECTIVE ;  /* 0x000000000000791b */ /* 0x003fea0003800000 */
.L_x_888:
[----:B------:R-:W-:Y:S01]  /*b300*/  ISETP.GT.AND P1, PT, R15, R24, PT ;  /* 0x000000180f00720c */ /* 0x000fe20003f24270 */
[----:B------:R-:W-:-:S04]  /*b310*/  IMAD.IADD R13, R25, 0x1, R12 ;  /* 0x00000001190d7824 */ /* 0x000fc800078e020c */
[----:B------:R-:W-:Y:S02]  /*b320*/  IMAD.MOV.U32 R26, RZ, RZ, R13 ;  /* 0x000000ffff1a7224 */ /* 0x000fe400078e000d */
[----:B------:R-:W-:-:S07]  /*b330*/  IMAD.MOV.U32 R12, RZ, RZ, R23 ;  /* 0x000000ffff0c7224 */ /* 0x000fce00078e0017 */
[----:B------:R-:W-:Y:S05]  /*b340*/  WARPSYNC.COLLECTIVE R21, `(.L_x_889) ;  /* 0x0000000015087348 */ /* 0x000fea0003c00000 */
[----:B------:R0:W1:Y:S02]  /*b350*/  SHFL.DOWN P5, R23, R26, R19, R24 ;  /* 0x080000131a177389 */ /* 0x00006400000a0018 */
[----:B01----:R-:W-:Y:S05]  /*b360*/  ENDCOLLECTIVE ;  /* 0x000000000000791b */ /* 0x003fea0003800000 */
.L_x_889:
[----:B------:R-:W-:-:S05]  /*b370*/  SEL R12, R12, RZ, !P1 ;  /* 0x000000ff0c0c7207 */ /* 0x000fca0004800000 */
[----:B------:R-:W-:-:S04]  /*b380*/  IMAD.IADD R51, R47, 0x1, R12 ;  /* 0x000000012f337824 */ /* 0x000fc800078e020c */
[----:B------:R-:W-:Y:S02]  /*b390*/  IMAD.MOV.U32 R26, RZ, RZ, R51 ;  /* 0x000000ffff1a7224 */ /* 0x000fe400078e0033 */
[----:B------:R-:W-:Y:S01]  /*b3a0*/  IMAD.MOV.U32 R19, RZ, RZ, 0x8 ;  /* 0x00000008ff137424 */ /* 0x000fe200078e00ff */
[----:B------:R-:W-:-:S07]  /*b3b0*/  SEL R14, R23, RZ, !P2 ;  /* 0x000000ff170e7207 */ /* 0x000fce0005000000 */
[----:B------:R-:W-:Y:S05]  /*b3c0*/  WARPSYNC.COLLECTIVE R21, `(.L_x_890) ;  /* 0x0000000015087348 */ /* 0x000fea0003c00000 */
[----:B------:R0:W1:Y:S02]  /*b3d0*/  SHFL.DOWN P5, R23, R26, R19, R24 ;  /* 0x080000131a177389 */ /* 0x00006400000a0018 */
[----:B01----:R-:W-:Y:S05]  /*b3e0*/  ENDCOLLECTIVE ;  /* 0x000000000000791b */ /* 0x003fea0003800000 */
.L_x_890:
[----:B------:R-:W-:Y:S02]  /*b3f0*/  ISETP.NE.AND P2, PT, R51, RZ, PT ;  /* 0x000000ff3300720c */ /* 0x000fe40003f45270 */
[----:B------:R-:W-:-:S05]  /*b400*/  SEL R14, R14, RZ, !P1 ;  /* 0x000000ff0e0e7207 */ /* 0x000fca0004800000 */
[----:B------:R-:W-:Y:S01]  /*b410*/  IMAD.IADD R49, R13, 0x1, R14 ;  /* 0x000000010d317824 */ /* 0x000fe200078e020e */
[----:B------:R-:W-:Y:S01]  /*b420*/  LOP3.LUT R14, RZ, R0, RZ, 0x33, !PT ;  /* 0x00000000ff0e7212 */ /* 0x000fe200078e33ff */
[----:B------:R-:W-:Y:S02]  /*b430*/  VIADD R13, R36, 0x8 ;  /* 0x00000008240d7836 */ /* 0x000fe40000000000 */
[----:B------:R-:W-:-:S03]  /*b440*/  IMAD.MOV.U32 R26, RZ, RZ, R49 ;  /* 0x000000ffff1a7224 */ /* 0x000fc600078e0031 */
[----:B------:R-:W-:Y:S01]  /*b450*/  ISETP.GT.AND P1, PT, R13, R24, PT ;  /* 0x000000180d00720c */ /* 0x000fe20003f24270 */
[----:B------:R-:W-:Y:S02]  /*b460*/  IMAD.IADD R14, R14, 0x1, R39 ;  /* 0x000000010e0e7824 */ /* 0x000fe400078e0227 */
[----:B------:R-:W-:-:S10]  /*b470*/  IMAD.MOV.U32 R12, RZ, RZ, R23 ;  /* 0x000000ffff0c7224 */ /* 0x000fd400078e0017 */
[----:B------:R-:W-:Y:S05]  /*b480*/  WARPSYNC.COLLECTIVE R21, `(.L_x_891) ;  /* 0x0000000015087348 */ /* 0x000fea0003c00000 */
[----:B------:R0:W1:Y:S02]  /*b490*/  SHFL.DOWN P5, R23, R26, R19, R24 ;  /* 0x080000131a177389 */ /* 0x00006400000a0018 */
[----:B01----:R-:W-:Y:S05]  /*b4a0*/  ENDCOLLECTIVE ;  /* 0x000000000000791b */ /* 0x003fea0003800000 */
.L_x_891:
[----:B------:R-:W-:-:S05]  /*b4b0*/  SEL R12, R12, RZ, !P1 ;  /* 0x000000ff0c0c7207 */ /* 0x000fca0004800000 */
[----:B------:R-:W-:-:S04]  /*b4c0*/  IMAD.IADD R45, R51, 0x1, R12 ;  /* 0x00000001332d7824 */ /* 0x000fc800078e020c */
[----:B------:R-:W-:Y:S02]  /*b4d0*/  IMAD.MOV.U32 R26, RZ, RZ, R45 ;  /* 0x000000ffff1a7224 */ /* 0x000fe400078e002d */
[----:B------:R-:W-:Y:S02]  /*b4e0*/  IMAD.MOV.U32 R19, RZ, RZ, 0x10 ;  /* 0x00000010ff137424 */ /* 0x000fe400078e00ff */
[----:B------:R-:W-:-:S07]  /*b4f0*/  IMAD.MOV.U32 R13, RZ, RZ, R23 ;  /* 0x000000ffff0d7224 */ /* 0x000fce00078e0017 */
[----:B------:R-:W-:Y:S05]  /*b500*/  WARPSYNC.COLLECTIVE R21, `(.L_x_892) ;  /* 0x0000000015087348 */ /* 0x000fea0003c00000 */
[----:B------:R0:W1:Y:S02]  /*b510*/  SHFL.DOWN P5, R23, R26, R19, R24 ;  /* 0x080000131a177389 */ /* 0x00006400000a0018 */
[----:B01----:R-:W-:Y:S05]  /*b520*/  ENDCOLLECTIVE ;  /* 0x000000000000791b */ /* 0x003fea0003800000 */
.L_x_892:
[----:B------:R-:W-:Y:S02]  /*b530*/  SEL R13, R13, RZ, !P2 ;  /* 0x000000ff0d0d7207 */ /* 0x000fe40005000000 */
[----:B------:R-:W-:Y:S02]  /*b540*/  ISETP.NE.AND P2, PT, R45, RZ, PT ;  /* 0x000000ff2d00720c */ /* 0x000fe40003f45270 */
[----:B------:R-:W-:Y:S01]  /*b550*/  SEL R12, R13, RZ, !P1 ;  /* 0x000000ff0d0c7207 */ /* 0x000fe20004800000 */
[----:B------:R-:W-:-:S04]  /*b560*/  VIADD R13, R36, 0x10 ;  /* 0x00000010240d7836 */ /* 0x000fc80000000000 */
[----:B------:R-:W-:Y:S01]  /*b570*/  IMAD.IADD R25, R49, 0x1, R12 ;  /* 0x0000000131197824 */ /* 0x000fe200078e020c */
[----:B------:R-:W-:Y:S02]  /*b580*/  ISETP.GT.AND P1, PT, R13, R24, PT ;  /* 0x000000180d00720c */ /* 0x000fe40003f24270 */
[----:B------:R-:W0:Y:S01]  /*b590*/  LDC.64 R12, c[0x0][0x3a8] ;  /* 0x0000ea00ff0c7b82 */ /* 0x000e220000000a00 */
[----:B------:R-:W-:Y:S02]  /*b5a0*/  IMAD.MOV.U32 R26, RZ, RZ, R25 ;  /* 0x000000ffff1a7224 */ /* 0x000fe400078e0019 */
[----:B------:R-:W-:-:S08]  /*b5b0*/  IMAD.MOV.U32 R16, RZ, RZ, R23 ;  /* 0x000000ffff107224 */ /* 0x000fd000078e0017 */
[----:B0-----:R-:W-:Y:S05]  /*b5c0*/  WARPSYNC.COLLECTIVE R21, `(.L_x_893) ;  /* 0x0000000015087348 */ /* 0x001fea0003c00000 */
[----:B------:R1:W2:Y:S02]  /*b5d0*/  SHFL.DOWN P5, R23, R26, R19, R24 ;  /* 0x080000131a177389 */ /* 0x0002a400000a0018 */
[----:B012---:R-:W-:Y:S05]  /*b5e0*/  ENDCOLLECTIVE ;  /* 0x000000000000791b */ /* 0x007fea0003800000 */
.L_x_893:
[----:B------:R-:W-:Y:S05]  /*b5f0*/  WARPSYNC.COLLECTIVE R21, `(.L_x_894) ;  /* 0x0000000015087348 */ /* 0x000fea0003c00000 */
[----:B------:R-:W-:Y:S01]  /*b600*/  VOTE.ALL P3, P3 ;  /* 0x0000000000ff7806 */ /* 0x000fe20001860000 */
[----:B------:R-:W-:-:S12]  /*b610*/  ENDCOLLECTIVE ;  /* 0x000000000000791b */ /* 0x000fd80003800000 */
.L_x_894:
[----:B------:R-:W-:-:S05]  /*b620*/  SEL R16, R16, RZ, !P1 ;  /* 0x000000ff10107207 */ /* 0x000fca0004800000 */
[----:B------:R-:W-:Y:S01]  /*b630*/  IMAD.IADD R16, R45, 0x1, R16 ;  /* 0x000000012d107824 */ /* 0x000fe200078e0210 */
[----:B------:R-:W-:-:S04]  /*b640*/  SEL R23, R23, RZ, !P2 ;  /* 0x000000ff17177207 */ /* 0x000fc80005000000 */
[----:B------:R-:W-:Y:S02]  /*b650*/  SEL R18, R23, RZ, !P1 ;  /* 0x000000ff17127207 */ /* 0x000fe40004800000 */
[----:B------:R-:W-:-:S03]  /*b660*/  IADD3 R38, P1, PT, R12, 0x200, RZ ;  /* 0x000002000c267810 */ /* 0x000fc60007f3e0ff */
[----:B------:R-:W-:Y:S02]  /*b670*/  IMAD.IADD R18, R25, 0x1, R18 ;  /* 0x0000000119127824 */ /* 0x000fe400078e0212 */
[----:B------:R-:W-:Y:S01]  /*b680*/  IMAD.X R39, RZ, RZ, R13, P1 ;  /* 0x000000ffff277224 */ /* 0x000fe200008e060d */
[----:B------:R-:W-:Y:S07]  /*b690*/  BRA `(.L_x_895) ;  /* 0xffffff8000587947 */ /* 0x000fee000383ffff */
.L_x_828:
[----:B------:R-:W-:Y:S01]  /*b6a0*/  BSSY B0, `(.L_x_896) ;  /* 0x0000006000007945 */ /* 0x000fe20003800000 */
[----:B------:R-:W-:Y:S01]  /*b6b0*/  PLOP3.LUT P3, PT, P1, PT, PT, 0x8, 0x80 ;  /* 0x000000000080781c */ /* 0x000fe20000f6e170 */
[----:B------:R-:W-:-:S12]  /*b6c0*/  IMAD.MOV.U32 R21, RZ, RZ, -0x1 ;  /* 0xffffffffff157424 */ /* 0x000fd800078e00ff */
[----:B------:R-:W-:Y:S05]  /*b6d0*/  WARPSYNC.COLLECTIVE R21, `(.L_x_897) ;  /* 0x0000000015087348 */ /* 0x000fea0003c00000 */
[----:B------:R-:W-:Y:S01]  /*b6e0*/  VOTE.ANY P3, P3 ;  /* 0x0000000000ff7806 */ /* 0x000fe20001860100 */
[----:B------:R-:W-:-:S12]  /*b6f0*/  ENDCOLLECTIVE ;  /* 0x000000000000791b */ /* 0x000fd80003800000 */
.L_x_897:
[----:B------:R-:W-:Y:S05]  /*b700*/  BSYNC B0 ;  /* 0x0000000000007941 */ /* 0x000fea0003800000 */
.L_x_896:
[----:B------:R-:W-:Y:S01]  /*b710*/  PLOP3.LUT P1, PT, P3, PT, PT, 0x80, 0x8 ;  /* 0x000000000008781c */ /* 0x000fe20001f2f070 */
[----:B------:R-:W-:-:S12]  /*b720*/  BRA `(.L_x_898) ;  /* 0xffffff80005c7947 */ /* 0x000fd8000383ffff */
.L_x_830:
[----:B------:R-:W-:Y:S01]  /*b730*/  ISETP.NE.U32.AND P3, PT, R14, 0x65, PT ;  /* 0x000000650e00780c */ /* 0x000fe20003f65070 */
[----:B------:R-:W-:Y:S01]  /*b740*/  BSSY B0, `(.L_x_899) ;  /* 0x0000007000007945 */ /* 0x000fe20003800000 */
[----:B------:R-:W-:Y:S01]  /*b750*/  PLOP3.LUT P5, PT, P5, PT, PT, 0x8, 0x80 ;  /* 0x000000000080781c */ /* 0x000fe20002fae170 */
[----:B------:R-:W-:Y:S01]  /*b760*/  IMAD.MOV.U32 R21, RZ, RZ, -0x1 ;  /* 0xffffffffff157424 */ /* 0x000fe200078e00ff */
[----:B------:R-:W-:-:S13]  /*b770*/  ISETP.NE.AND.EX P3, PT, R15, RZ, PT, P3 ;  /* 0x000000ff0f00720c */ /* 0x000fda0003f65330 */
[----:B------:R-:W-:Y:S05]  /*b780*/  WARPSYNC.COLLECTIVE R21, `(.L_x_900) ;  /* 0x0000000015087348 */ /* 0x000fea0003c00000 */
[----:B------:R-:W-:Y:S01]  /*b790*/  VOTE.ANY R21, PT, P5 ;  /* 0x0000000000157806 */ /* 0x000fe200028e0100 */
[----:B------:R-:W-:Y:S06]  /*b7a0*/  ENDCOLLECTIVE ;  /* 0x000000000000791b */ /* 0x000fec0003800000 */
.L_x_900:
[----:B------:R-:W-:Y:S05]  /*b7b0*/  BSYNC B0 ;  /* 0x0000000000007941 */ /* 0x000fea0003800000 */
.L_x_899:
        /* <DEDUP_REMOVED lines=12> */
.L_x_901:
[----:B------:R-:W-:Y:S01]  /*b880*/  ISETP.GE.AND P1, PT, R36, R24, PT ;  /* 0x000000182400720c */ /* 0x000fe20003f26270 */
[----:B------:R-:W-:Y:S02]  /*b890*/  IMAD.MOV.U32 R26, RZ, RZ, R13 ;  /* 0x000000ffff1a7224 */ /* 0x000fe400078e000d */
[----:B------:R-:W-:-:S10]  /*b8a0*/  IMAD.MOV.U32 R42, RZ, RZ, R23 ;  /* 0x000000ffff2a7224 */ /* 0x000fd400078e0017 */
[----:B------:R-:W-:Y:S05]  /*b8b0*/  WARPSYNC.COLLECTIVE R21, `(.L_x_902) ;  /* 0x0000000015087348 */ /* 0x000fea0003c00000 */
[----:B------:R0:W1:Y:S02]  /*b8c0*/  SHFL.DOWN P5, R23, R26, R19, R24 ;  /* 0x080000131a177389 */ /* 0x00006400000a0018 */
[----:B01----:R-:W-:Y:S05]  /*b8d0*/  ENDCOLLECTIVE ;  /* 0x000000000000791b */ /* 0x003fea0003800000 */
.L_x_902:
[----:B------:R-:W-:-:S05]  /*b8e0*/  SEL R15, R42, RZ, !P1 ;  /* 0x000000ff2a0f7207 */ /* 0x000fca0004800000 */
[----:B------:R-:W-:Y:S02]  /*b8f0*/  IMAD.IADD R42, R12, 0x1, R15 ;  /* 0x000000010c2a7824 */ /* 0x000fe400078e020f */
[----:B------:R-:W-:Y:S02]  /*b900*/  VIADD R15, R36, 0x2 ;  /* 0x00000002240f7836 */ /* 0x000fe40000000000 */
[----:B------:R-:W-:Y:S02]  /*b910*/  IMAD.MOV.U32 R26, RZ, RZ, R42 ;  /* 0x000000ffff1a7224 */ /* 0x000fe400078e002a */
[----:B------:R-:W-:Y:S01]  /*b920*/  IMAD.MOV.U32 R19, RZ, RZ, 0x2 ;  /* 0x00000002ff137424 */ /* 0x000fe200078e00ff */
[----:B------:R-:W-:Y:S02]  /*b930*/  SEL R23, R23, RZ, !P2 ;  /* 0x000000ff17177207 */ /* 0x000fe40005000000 */
[----:B------:R-:W-:Y:S02]  /*b940*/  ISETP.NE.AND P2, PT, R42, RZ, PT ;  /* 0x000000ff2a00720c */ /* 0x000fe40003f45270 */
[----:B------:R-:W-:-:S02]  /*b950*/  SEL R23, R23, RZ, !P1 ;  /* 0x000000ff17177207 */ /* 0x000fc40004800000 */
[----:B------:R-:W-:Y:S01]  /*b960*/  ISETP.GT.AND P1, PT, R15, R24, PT ;  /* 0x000000180f00720c */ /* 0x000fe20003f24270 */
[----:B------:R-:W-:Y:S02]  /*b970*/  VIADD R15, R36, 0x4 ;  /* 0x00000004240f7836 */ /* 0x000fe40000000000 */
[----:B------:R-:W-:-:S10]  /*b980*/  IMAD.IADD R22, R13, 0x1, R23 ;  /* 0x000000010d167824 */ /* 0x000fd400078e0217 */
[----:B------:R-:W-:Y:S05]  /*b990*/  WARPSYNC.COLLECTIVE R21, `(.L_x_903) ;  /* 0x0000000015087348 */ /* 0x000fea0003c00000 */
[----:B------:R0:W1:Y:S02]  /*b9a0*/  SHFL.DOWN P5, R23, R26, R19, R24 ;  /* 0x080000131a177389 */ /* 0x00006400000a0018 */
[----:B01----:R-:W-:Y:S05]  /*b9b0*/  ENDCOLLECTIVE ;  /* 0x000000000000791b */ /* 0x003fea0003800000 */
.L_x_903:
[----:B------:R-:W-:Y:S02]  /*b9c0*/  IMAD.MOV.U32 R26, RZ, RZ, R22 ;  /* 0x000000ffff1a7224 */ /* 0x000fe400078e0016 */
[----:B------:R-:W-:-:S07]  /*b9d0*/  IMAD.MOV.U32 R13, RZ, RZ, R23 ;  /* 0x000000ffff0d7224 */ /* 0x000fce00078e0017 */
[----:B------:R-:W-:Y:S05]  /*b9e0*/  WARPSYNC.COLLECTIVE R21, `(.L_x_904) ;  /* 0x0000000015087348 */ /* 0x000fea0003c00000 */
[----:B------:R0:W1:Y:S02]  /*b9f0*/  SHFL.DOWN P5, R23, R26, R19, R24 ;  /* 0x080000131a177389 */ /* 0x00006400000a0018 */
[----:B01----:R-:W-:Y:S05]  /*ba00*/  ENDCOLLECTIVE ;  /* 0x000000000000791b */ /* 0x003fea0003800000 */
.L_x_904:
[----:B------:R-:W-:-:S05]  /*ba10*/  SEL R13, R13, RZ, !P1 ;  /* 0x000000ff0d0d7207 */ /* 0x000fca0004800000 */
[----:B------:R-:W-:-:S04]  /*ba20*/  IMAD.IADD R13, R42, 0x1, R13 ;  /* 0x000000012a0d7824 */ /* 0x000fc800078e020d */
[----:B------:R-:W-:Y:S02]  /*ba30*/  IMAD.MOV.U32 R26, RZ, RZ, R13 ;  /* 0x000000ffff1a7224 */ /* 0x000fe400078e000d */
[----:B------:R-:W-:Y:S01]  /*ba40*/  IMAD.MOV.U32 R19, RZ, RZ, 0x4 ;  /* 0x00000004ff137424 */ /* 0x000fe200078e00ff */
[----:B------:R-:W-:Y:S02]  /*ba50*/  SEL R23, R23, RZ, !P2 ;  /* 0x000000ff17177207 */ /* 0x000fe40005000000 */
[----:B------:R-:W-:Y:S02]  /*ba60*/  ISETP.NE.AND P2, PT, R13, RZ, PT ;  /* 0x000000ff0d00720c */ /* 0x000fe40003f45270 */
[----:B------:R-:W-:Y:S02]  /*ba70*/  SEL R23, R23, RZ, !P1 ;  /* 0x000000ff17177207 */ /* 0x000fe40004800000 */
[----:B------:R-:W-:Y:S01]  /*ba80*/  ISETP.GT.AND P1, PT, R15, R24, PT ;  /* 0x000000180f00720c */ /* 0x000fe20003f24270 */
[----:B------:R-:W-:-:S02]  /*ba90*/  VIADD R15, R36, 0x10 ;  /* 0x00000010240f7836 */ /* 0x000fc40000000000 */
[----:B------:R-:W-:-:S10]  /*baa0*/  IMAD.IADD R45, R22, 0x1, R23 ;  /* 0x00000001162d7824 */ /* 0x000fd400078e0217 */
[----:B------:R-:W-:Y:S05]  /*bab0*/  WARPSYNC.COLLECTIVE R21, `(.L_x_905) ;  /* 0x0000000015087348 */ /* 0x000fea0003c00000 */
[----:B------:R0:W1:Y:S02]  /*bac0*/  SHFL.DOWN P5, R23, R26, R19, R24 ;  /* 0x080000131a177389 */ /* 0x00006400000a0018 */
[----:B01----:R-:W-:Y:S05]  /*bad0*/  ENDCOLLECTIVE ;  /* 0x000000000000791b */ /* 0x003fea0003800000 */
.L_x_905:
[----:B------:R-:W-:Y:S01]  /*bae0*/  IMAD.MOV.U32 R26, RZ, RZ, R45 ;  /* 0x000000ffff1a7224 */ /* 0x000fe200078e002d */
[----:B------:R-:W-:-:S07]  /*baf0*/  SEL R12, R23, RZ, !P1 ;  /* 0x000000ff170c7207 */ /* 0x000fce0004800000 */
[----:B------:R-:W-:Y:S05]  /*bb00*/  WARPSYNC.COLLECTIVE R21, `(.L_x_906) ;  /* 0x0000000015087348 */ /* 0x000fea0003c00000 */
[----:B------:R0:W1:Y:S02]  /*bb10*/  SHFL.DOWN P5, R23, R26, R19, R24 ;  /* 0x080000131a177389 */ /* 0x00006400000a0018 */
[----:B01----:R-:W-:Y:S05]  /*bb20*/  ENDCOLLECTIVE ;  /* 0x000000000000791b */ /* 0x003fea0003800000 */
.L_x_906:
[----:B------:R-:W-:Y:S02]  /*bb30*/  IMAD.IADD R49, R13, 0x1, R12 ;  /* 0x000000010d317824 */ /* 0x000fe400078e020c */
[----:B------:R-:W-:Y:S02]  /*bb40*/  VIADD R13, R36, 0x8 ;  /* 0x00000008240d7836 */ /* 0x000fe40000000000 */
[----:B------:R-:W-:Y:S02]  /*bb50*/  IMAD.MOV.U32 R26, RZ, RZ, R49 ;  /* 0x000000ffff1a7224 */ /* 0x000fe400078e0031 */
[----:B------:R-:W-:Y:S02]  /*bb60*/  IMAD.MOV.U32 R19, RZ, RZ, 0x8 ;  /* 0x00000008ff137424 */ /* 0x000fe400078e00ff */
[----:B------:R-:W-:-:S07]  /*bb70*/  IMAD.MOV.U32 R12, RZ, RZ, R23 ;  /* 0x000000ffff0c7224 */ /* 0x000fce00078e0017 */
[----:B------:R-:W-:Y:S05]  /*bb80*/  WARPSYNC.COLLECTIVE R21, `(.L_x_907) ;  /* 0x0000000015087348 */ /* 0x000fea0003c00000 */
[----:B------:R0:W1:Y:S02]  /*bb90*/  SHFL.DOWN P5, R23, R26, R19, R24 ;  /* 0x080000131a177389 */ /* 0x00006400000a0018 */
[----:B01----:R-:W-:Y:S05]  /*bba0*/  ENDCOLLECTIVE ;  /* 0x000000000000791b */ /* 0x003fea0003800000 */
.L_x_907:
[----:B------:R-:W-:Y:S02]  /*bbb0*/  SEL R12, R12, RZ, !P2 ;  /* 0x000000ff0c0c7207 */ /* 0x000fe40005000000 */
[----:B------:R-:W-:Y:S02]  /*bbc0*/  ISETP.NE.AND P2, PT, R49, RZ, PT ;  /* 0x000000ff3100720c */ /* 0x000fe40003f45270 */
[----:B------:R-:W-:Y:S02]  /*bbd0*/  SEL R12, R12, RZ, !P1 ;  /* 0x000000ff0c0c7207 */ /* 0x000fe40004800000 */
[----:B------:R-:W-:-:S03]  /*bbe0*/  ISETP.GT.AND P1, PT, R13, R24, PT ;  /* 0x000000180d00720c */ /* 0x000fc60003f24270 */
[----:B------:R-:W-:-:S04]  /*bbf0*/  IMAD.IADD R47, R45, 0x1, R12 ;  /* 0x000000012d2f7824 */ /* 0x000fc800078e020c */
[----:B------:R-:W-:Y:S01]  /*bc00*/  IMAD.MOV.U32 R26, RZ, RZ, R47 ;  /* 0x000000ffff1a7224 */ /* 0x000fe200078e002f */
[----:B------:R-:W-:-:S07]  /*bc10*/  SEL R12, R23, RZ, !P1 ;  /* 0x000000ff170c7207 */ /* 0x000fce0004800000 */
[----:B------:R-:W-:Y:S05]  /*bc20*/  WARPSYNC.COLLECTIVE R21, `(.L_x_908) ;  /* 0x0000000015087348 */ /* 0x000fea0003c00000 */
[----:B------:R0:W1:Y:S02]  /*bc30*/  SHFL.DOWN P5, R23, R26, R19, R24 ;  /* 0x080000131a177389 */ /* 0x00006400000a0018 */
[----:B01----:R-:W-:Y:S05]  /*bc40*/  ENDCOLLECTIVE ;  /* 0x000000000000791b */ /* 0x003fea0003800000 */
.L_x_908:
[----:B------:R-:W-:-:S04]  /*bc50*/  IMAD.IADD R45, R49, 0x1, R12 ;  /* 0x00000001312d7824 */ /* 0x000fc800078e020c */
[----:B------:R-:W-:Y:S02]  /*bc60*/  IMAD.MOV.U32 R26, RZ, RZ, R45 ;  /* 0x000000ffff1a7224 */ /* 0x000fe400078e002d */
[----:B------:R-:W-:Y:S02]  /*bc70*/  IMAD.MOV.U32 R19, RZ, RZ, 0x10 ;  /* 0x00000010ff137424 */ /* 0x000fe400078e00ff */
[----:B------:R-:W-:-:S07]  /*bc80*/  IMAD.MOV.U32 R22, RZ, RZ, R23 ;  /* 0x000000ffff167224 */ /* 0x000fce00078e0017 */
[----:B------:R-:W-:Y:S05]  /*bc90*/  WARPSYNC.COLLECTIVE R21, `(.L_x_909) ;  /* 0x0000000015087348 */ /* 0x000fea0003c00000 */
[----:B------:R0:W1:Y:S02]  /*bca0*/  SHFL.DOWN P5, R23, R26, R19, R24 ;  /* 0x080000131a177389 */ /* 0x00006400000a0018 */
[----:B01----:R-:W-:Y:S05]  /*bcb0*/  ENDCOLLECTIVE ;  /* 0x000000000000791b */ /* 0x003fea0003800000 */
.L_x_909:
[----:B------:R-:W-:Y:S02]  /*bcc0*/  SEL R22, R22, RZ, !P2 ;  /* 0x000000ff16167207 */ /* 0x000fe40005000000 */
[----:B------:R-:W-:Y:S02]  /*bcd0*/  ISETP.NE.AND P2, PT, R45, RZ, PT ;  /* 0x000000ff2d00720c */ /* 0x000fe40003f45270 */
[----:B------:R-:W-:Y:S02]  /*bce0*/  SEL R22, R22, RZ, !P1 ;  /* 0x000000ff16167207 */ /* 0x000fe40004800000 */
[----:B------:R-:W-:-:S03]  /*bcf0*/  ISETP.GT.AND P1, PT, R15, R24, PT ;  /* 0x000000180f00720c */ /* 0x000fc60003f24270 */
[----:B------:R-:W-:-:S04]  /*bd00*/  IMAD.IADD R13, R47, 0x1, R22 ;  /* 0x000000012f0d7824 */ /* 0x000fc800078e0216 */
[----:B------:R-:W-:Y:S02]  /*bd10*/  IMAD.MOV.U32 R26, RZ, RZ, R13 ;  /* 0x000000ffff1a7224 */ /* 0x000fe400078e000d */
[----:B------:R-:W-:-:S07]  /*bd20*/  IMAD.MOV.U32 R12, RZ, RZ, R23 ;  /* 0x000000ffff0c7224 */ /* 0x000fce00078e0017 */
[----:B------:R-:W-:Y:S05]  /*bd30*/  WARPSYNC.COLLECTIVE R21, `(.L_x_910) ;  /* 0x0000000015087348 */ /* 0x000fea0003c00000 */
[----:B------:R0:W1:Y:S02]  /*bd40*/  SHFL.DOWN P5, R23, R26, R19, R24 ;  /* 0x080000131a177389 */ /* 0x00006400000a0018 */
[----:B01----:R-:W-:Y:S05]  /*bd50*/  ENDCOLLECTIVE ;  /* 0x000000000000791b */ /* 0x003fea0003800000 */
.L_x_910:
[----:B------:R-:W-:Y:S05]  /*bd60*/  WARPSYNC.COLLECTIVE R21, `(.L_x_911) ;  /* 0x0000000015087348 */ /* 0x000fea0003c00000 */
[----:B------:R-:W-:Y:S01]  /*bd70*/  VOTE.ALL P3, P3 ;  /* 0x0000000000ff7806 */ /* 0x000fe20001860000 */
[----:B------:R-:W-:-:S12]  /*bd80*/  ENDCOLLECTIVE ;  /* 0x000000000000791b */ /* 0x000fd80003800000 */
.L_x_911:
[----:B------:R-:W-:Y:S01]  /*bd90*/  SEL R12, R12, RZ, !P1 ;  /* 0x000000ff0c0c7207 */ /* 0x000fe20004800000 */
[----:B------:R-:W-:-:S05]  /*bda0*/  IMAD.MOV.U32 R22, RZ, RZ, R23 ;  /* 0x000000ffff167224 */ /* 0x000fca00078e0017 */
[----:B------:R-:W-:-:S04]  /*bdb0*/  SEL R22, R22, RZ, !P2 ;  /* 0x000000ff16167207 */ /* 0x000fc80005000000 */
[----:B------:R-:W-:Y:S02]  /*bdc0*/  SEL R22, R22, RZ, !P1 ;  /* 0x000000ff16167207 */ /* 0x000fe40004800000 */
[----:B------:R-:W-:Y:S02]  /*bdd0*/  ISETP.NE.AND P1, PT, R16, RZ, PT ;  /* 0x000000ff1000720c */ /* 0x000fe40003f25270 */
[----:B------:R-:W-:Y:S01]  /*bde0*/  IADD3 R16, PT, PT, R45, R12, R16 ;  /* 0x0000000c2d107210 */ /* 0x000fe20007ffe010 */
[----:B------:R-:W-:-:S05]  /*bdf0*/  IMAD.IADD R22, R13, 0x1, R22 ;  /* 0x000000010d167824 */ /* 0x000fca00078e0216 */
[----:B------:R-:W-:-:S05]  /*be00*/  SEL R13, R22, RZ, !P1 ;  /* 0x000000ff160d7207 */ /* 0x000fca0004800000 */
[----:B------:R-:W-:Y:S01]  /*be10*/  IMAD.IADD R18, R13, 0x1, R18 ;  /* 0x000000010d127824 */ /* 0x000fe200078e0212 */
[----:B------:R-:W-:Y:S06]  /*be20*/  BRA `(.L_x_912) ;  /* 0xffffff7c00a47947 */ /* 0x000fec000383ffff */
.L_x_858:
[----:B------:R-:W-:Y:S01]  /*be30*/  BSSY B0, `(.L_x_913) ;  /* 0x0000006000007945 */ /* 0x000fe20003800000 */
[----:B------:R-:W-:Y:S01]  /*be40*/  PLOP3.LUT P3, PT, P3, PT, PT, 0x8, 0x80 ;  /* 0x000000000080781c */ /* 0x000fe20001f6e170 */
[----:B------:R-:W-:-:S12]  /*be50*/  IMAD.MOV.U32 R21, RZ, RZ, -0x1 ;  /* 0xffffffffff157424 */ /* 0x000fd800078e00ff */
[----:B------:R-:W-:Y:S05]  /*be60*/  WARPSYNC.COLLECTIVE R21, `(.L_x_914) ;  /* 0x0000000015087348 */ /* 0x000fea0003c00000 */
[----:B------:R-:W-:Y:S01]  /*be70*/  VOTE.ANY P3, P3 ;  /* 0x0000000000ff7806 */ /* 0x000fe20001860100 */
[----:B------:R-:W-:-:S12]  /*be80*/  ENDCOLLECTIVE ;  /* 0x000000000000791b */ /* 0x000fd80003800000 */
.L_x_914:
[----:B------:R-:W-:Y:S05]  /*be90*/  BSYNC B0 ;  /* 0x0000000000007941 */ /* 0x000fea0003800000 */
.L_x_913:
[----:B------:R-:W-:Y:S05]  /*bea0*/  BRA `(.L_x_915) ;  /* 0xffffffcc00f07947 */ /* 0x000fea000383ffff */
.L_x_860:
        /* <DEDUP_REMOVED lines=9> */
.L_x_917:
[----:B------:R-:W-:Y:S05]  /*bf40*/  BSYNC B0 ;  /* 0x0000000000007941 */ /* 0x000fea0003800000 */
.L_x_916:
[----:B------:R-:W-:Y:S01]  /*bf50*/  LOP3.LUT R21, R21, 0x80000000, R27, 0xec, !PT ;  /* 0x8000000015157812 */ /* 0x000fe200078eec1b */
[----:B------:R-:W-:Y:S01]  /*bf60*/  IMAD.MOV.U32 R26, RZ, RZ, R16 ;  /* 0x000000ffff1a7224 */ /* 0x000fe200078e0010 */
[----:B------:R-:W-:Y:S01]  /*bf70*/  ISETP.NE.AND P6, PT, R16, RZ, PT ;  /* 0x000000ff1000720c */ /* 0x000fe20003fc5270 */
[----:B------:R-:W-:Y:S02]  /*bf80*/  IMAD.MOV.U32 R19, RZ, RZ, 0x1 ;  /* 0x00000001ff137424 */ /* 0x000fe400078e00ff */
[----:B------:R-:W-:-:S05]  /*bf90*/  VIADD R18, R21, 0xffffffff ;  /* 0xffffffff15127836 */ /* 0x000fca0000000000 */
[----:B------:R-:W-:Y:S01]  /*bfa0*/  LOP3.LUT R18, R21, R18, RZ, 0xc, !PT ;  /* 0x0000001215127212 */ /* 0x000fe200078e0cff */
[----:B------:R-:W-:-:S03]  /*bfb0*/  IMAD.MOV.U32 R21, RZ, RZ, -0x1 ;  /* 0xffffffffff157424 */ /* 0x000fc600078e00ff */
[----:B------:R0:W1:Y:S04]  /*bfc0*/  POPC R24, R18 ;  /* 0x0000001200187309 */ /* 0x0000680000000000 */
[----:B01----:R-:W-:Y:S05]  /*bfd0*/  WARPSYNC.COLLECTIVE R21, `(.L_x_918) ;  /* 0x0000000015087348 */ /* 0x003fea0003c00000 */
[----:B-1----:R1:W2:Y:S02]  /*bfe0*/  SHFL.DOWN P5, R23, R26, R19, R24 ;  /* 0x080000131a177389 */ /* 0x0022a400000a0018 */
[----:B012---:R-:W-:Y:S05]  /*bff0*/  ENDCOLLECTIVE ;  /* 0x000000000000791b */ /* 0x007fea0003800000 */
.L_x_918:
[----:B------:R-:W-:Y:S02]  /*c000*/  IMAD.MOV.U32 R26, RZ, RZ, R17 ;  /* 0x000000ffff1a7224 */ /* 0x000fe400078e0011 */
[----:B------:R-:W-:-:S07]  /*c010*/  IMAD.MOV.U32 R20, RZ, RZ, R23 ;  /* 0x000000ffff147224 */ /* 0x000fce00078e0017 */
[----:B------:R-:W-:Y:S05]  /*c020*/  WARPSYNC.COLLECTIVE R21, `(.L_x_919) ;  /* 0x0000000015087348 */ /* 0x000fea0003c00000 */
[----:B------:R0:W1:Y:S02]  /*c030*/  SHFL.DOWN P5, R23, R26, R19, R24 ;  /* 0x080000131a177389 */ /* 0x00006400000a0018 */
[----:B01----:R-:W-:Y:S05]  /*c040*/  ENDCOLLECTIVE ;  /* 0x000000000000791b */ /* 0x003fea0003800000 */
.L_x_919:
[----:B------:R-:W-:Y:S01]  /*c050*/  IMAD.MOV.U32 R19, RZ, RZ, 0x2 ;  /* 0x00000002ff137424 */ /* 0x000fe200078e00ff */
[----:B------:R-:W-:Y:S02]  /*c060*/  ISETP.GE.AND P5, PT, R42, R24, PT ;  /* 0x000000182a00720c */ /* 0x000fe40003fa6270 */
[----:B------:R-:W-:Y:S02]  /*c070*/  SEL R23, R23, RZ, !P6 ;  /* 0x000000ff17177207 */ /* 0x000fe40007000000 */
[----:B------:R-:W-:Y:S02]  /*c080*/  SEL R43, R20, RZ, !P5 ;  /* 0x000000ff142b7207 */ /* 0x000fe40006800000 */
[----:B------:R-:W-:-:S03]  /*c090*/  SEL R23, R23, RZ, !P5 ;  /* 0x000000ff17177207 */ /* 0x000fc60006800000 */
[----:B------:R-:W-:Y:S02]  /*c0a0*/  IMAD.IADD R43, R16, 0x1, R43 ;  /* 0x00000001102b7824 */ /* 0x000fe400078e022b */
[----:B------:R-:W-:Y:S02]  /*c0b0*/  IMAD.IADD R41, R17, 0x1, R23 ;  /* 0x0000000111297824 */ /* 0x000fe400078e0217 */
[----:B------:R-:W-:Y:S01]  /*c0c0*/  IMAD.MOV.U32 R26, RZ, RZ, R43 ;  /* 0x000000ffff1a7224 */ /* 0x000fe200078e002b */
[----:B------:R-:W-:Y:S01]  /*c0d0*/  ISETP.NE.AND P6, PT, R43, RZ, PT ;  /* 0x000000ff2b00720c */ /* 0x000fe20003fc5270 */
[----:B------:R-:W-:-:S12]  /*c0e0*/  VIADD R17, R42, 0x2 ;  /* 0x000000022a117836 */ /* 0x000fd80000000000 */
[----:B------:R-:W-:Y:S05]  /*c0f0*/  WARPSYNC.COLLECTIVE R21, `(.L_x_920) ;  /* 0x0000000015087348 */ /* 0x000fea0003c00000 */
[----:B------:R0:W1:Y:S02]  /*c100*/  SHFL.DOWN P5, R23, R26, R19, R24 ;  /* 0x080000131a177389 */ /* 0x00006400000a0018 */
[----:B01----:R-:W-:Y:S05]  /*c110*/  ENDCOLLECTIVE ;  /* 0x000000000000791b */ /* 0x003fea0003800000 */
.L_x_920:
[----:B------:R-:W-:Y:S02]  /*c120*/  IMAD.MOV.U32 R26, RZ, RZ, R41 ;  /* 0x000000ffff1a7224 */ /* 0x000fe400078e0029 */
[----:B------:R-:W-:-:S07]  /*c130*/  IMAD.MOV.U32 R20, RZ, RZ, R23 ;  /* 0x000000ffff147224 */ /* 0x000fce00078e0017 */
[----:B------:R-:W-:Y:S05]  /*c140*/  WARPSYNC.COLLECTIVE R21, `(.L_x_921) ;  /* 0x0000000015087348 */ /* 0x000fea0003c00000 */
[----:B------:R0:W1:Y:S02]  /*c150*/  SHFL.DOWN P5, R23, R26, R19, R24 ;  /* 0x080000131a177389 */ /* 0x00006400000a0018 */
[----:B01----:R-:W-:Y:S05]  /*c160*/  ENDCOLLECTIVE ;  /* 0x000000000000791b */ /* 0x003fea0003800000 */
.L_x_921:
[----:B------:R-:W-:Y:S01]  /*c170*/  IMAD.MOV.U32 R19, RZ, RZ, 0x4 ;  /* 0x00000004ff137424 */ /* 0x000fe200078e00ff */
[----:B------:R-:W-:Y:S02]  /*c180*/  ISETP.GT.AND P5, PT, R17, R24, PT ;  /* 0x000000181100720c */ /* 0x000fe40003fa4270 */
        /* <DEDUP_REMOVED lines=11> */
.L_x_922:
[----:B------:R-:W-:Y:S02]  /*c240*/  IMAD.MOV.U32 R26, RZ, RZ, R17 ;  /* 0x000000ffff1a7224 */ /* 0x000fe400078e0011 */
[----:B------:R-:W-:-:S07]  /*c250*/  IMAD.MOV.U32 R16, RZ, RZ, R23 ;  /* 0x000000ffff107224 */ /* 0x000fce00078e0017 */
[----:B------:R-:W-:Y:S05]  /*c260*/  WARPSYNC.COLLECTIVE R21, `(.L_x_923) ;  /* 0x0000000015087348 */ /* 0x000fea0003c00000 */
[----:B------:R0:W1:Y:S02]  /*c270*/  SHFL.DOWN P5, R23, R26, R19, R24 ;  /* 0x080000131a177389 */ /* 0x00006400000a0018 */
[----:B01----:R-:W-:Y:S05]  /*c280*/  ENDCOLLECTIVE ;  /* 0x000000000000791b */ /* 0x003fea0003800000 */
.L_x_923:
[----:B------:R-:W-:Y:S01]  /*c290*/  IMAD.MOV.U32 R19, RZ, RZ, 0x8 ;  /* 0x00000008ff137424 */ /* 0x000fe200078e00ff */
[----:B------:R-:W-:Y:S02]  /*c2a0*/  ISETP.GT.AND P5, PT, R41, R24, PT ;  /* 0x000000182900720c */ /* 0x000fe40003fa4270 */
[----:B------:R-:W-:Y:S02]  /*c2b0*/  SEL R23, R23, RZ, !P6 ;  /* 0x000000ff17177207 */ /* 0x000fe40007000000 */
[----:B------:R-:W-:-:S05]  /*c2c0*/  SEL R16, R16, RZ, !P5 ;  /* 0x000000ff10107207 */ /* 0x000fca0006800000 */
[----:B------:R-:W-:Y:S01]  /*c2d0*/  IMAD.IADD R47, R45, 0x1, R16 ;  /* 0x000000012d2f7824 */ /* 0x000fe200078e0210 */
[----:B------:R-:W-:-:S03]  /*c2e0*/  SEL R16, R23, RZ, !P5 ;  /* 0x000000ff17107207 */ /* 0x000fc60006800000 */
[----:B------:R-:W-:Y:S01]  /*c2f0*/  IMAD.MOV.U32 R26, RZ, RZ, R47 ;  /* 0x000000ffff1a7224 */ /* 0x000fe200078e002f */
[----:B------:R-:W-:Y:S01]  /*c300*/  ISETP.NE.AND P6, PT, R47, RZ, PT ;  /* 0x000000ff2f00720c */ /* 0x000fe20003fc5270 */
[----:B------:R-:W-:Y:S02]  /*c310*/  IMAD.IADD R41, R17, 0x1, R16 ;  /* 0x0000000111297824 */ /* 0x000fe400078e0210 */
[----:B------:R-:W-:-:S10]  /*c320*/  VIADD R17, R42, 0x8 ;  /* 0x000000082a117836 */ /* 0x000fd40000000000 */
[----:B------:R-:W-:Y:S05]  /*c330*/  WARPSYNC.COLLECTIVE R21, `(.L_x_924) ;  /* 0x0000000015087348 */ /* 0x000fea0003c00000 */
[----:B------:R0:W1:Y:S02]  /*c340*/  SHFL.DOWN P5, R23, R26, R19, R24 ;  /* 0x080000131a177389 */ /* 0x00006400000a0018 */
[----:B01----:R-:W-:Y:S05]  /*c350*/  ENDCOLLECTIVE ;  /* 0x000000000000791b */ /* 0x003fea0003800000 */
.L_x_924:
[----:B------:R-:W-:Y:S02]  /*c360*/  IMAD.MOV.U32 R26, RZ, RZ, R41 ;  /* 0x000000ffff1a7224 */ /* 0x000fe400078e0029 */
[----:B------:R-:W-:-:S07]  /*c370*/  IMAD.MOV.U32 R16, RZ, RZ, R23 ;  /* 0x000000ffff107224 */ /* 0x000fce00078e0017 */
[----:B------:R-:W-:Y:S05]  /*c380*/  WARPSYNC.COLLECTIVE R21, `(.L_x_925) ;  /* 0x0000000015087348 */ /* 0x000fea0003c00000 */
[----:B------:R0:W1:Y:S02]  /*c390*/  SHFL.DOWN P5, R23, R26, R19, R24 ;  /* 0x080000131a177389 */ /* 0x00006400000a0018 */
[----:B01----:R-:W-:Y:S05]  /*c3a0*/  ENDCOLLECTIVE ;  /* 0x000000000000791b */ /* 0x003fea0003800000 */
.L_x_925:
[----:B------:R-:W-:Y:S01]  /*c3b0*/  IMAD.MOV.U32 R19, RZ, RZ, 0x10 ;  /* 0x00000010ff137424 */ /* 0x000fe200078e00ff */
[----:B------:R-:W-:Y:S01]  /*c3c0*/  ISETP.GT.AND P5, PT, R17, R24, PT ;  /* 0x000000181100720c */ /* 0x000fe20003fa4270 */
[----:B------:R-:W-:Y:S01]  /*c3d0*/  VIADD R17, R42, 0x10 ;  /* 0x000000102a117836 */ /* 0x000fe20000000000 */
[----:B------:R-:W-:Y:S02]  /*c3e0*/  SEL R23, R23, RZ, !P6 ;  /* 0x000000ff17177207 */ /* 0x000fe40007000000 */
[----:B------:R-:W-:-:S05]  /*c3f0*/  SEL R16, R16, RZ, !P5 ;  /* 0x000000ff10107207 */ /* 0x000fca0006800000 */
[----:B------:R-:W-:Y:S01]  /*c400*/  IMAD.IADD R45, R47, 0x1, R16 ;  /* 0x000000012f2d7824 */ /* 0x000fe200078e0210 */
[----:B------:R-:W-:-:S03]  /*c410*/  SEL R16, R23, RZ, !P5 ;  /* 0x000000ff17107207 */ /* 0x000fc60006800000 */
[----:B------:R-:W-:Y:S01]  /*c420*/  IMAD.MOV.U32 R26, RZ, RZ, R45 ;  /* 0x000000ffff1a7224 */ /* 0x000fe200078e002d */
[----:B------:R-:W-:Y:S01]  /*c430*/  ISETP.NE.AND P6, PT, R45, RZ, PT ;  /* 0x000000ff2d00720c */ /* 0x000fe20003fc5270 */
[----:B------:R-:W-:Y:S01]  /*c440*/  IMAD.IADD R43, R41, 0x1, R16 ;  /* 0x00000001292b7824 */ /* 0x000fe200078e0210 */
[----:B------:R-:W-:-:S11]  /*c450*/  LOP3.LUT R16, RZ, R0, RZ, 0x33, !PT ;  /* 0x00000000ff107212 */ /* 0x000fd600078e33ff */
[----:B------:R-:W-:Y:S05]  /*c460*/  WARPSYNC.COLLECTIVE R21, `(.L_x_926) ;  /* 0x0000000015087348 */ /* 0x000fea0003c00000 */
[----:B------:R0:W1:Y:S02]  /*c470*/  SHFL.DOWN P5, R23, R26, R19, R24 ;  /* 0x080000131a177389 */ /* 0x00006400000a0018 */
[----:B01----:R-:W-:Y:S05]  /*c480*/  ENDCOLLECTIVE ;  /* 0x000000000000791b */ /* 0x003fea0003800000 */
.L_x_926:
[----:B------:R-:W-:Y:S02]  /*c490*/  IMAD.IADD R39, R16, 0x1, R39 ;  /* 0x0000000110277824 */ /* 0x000fe400078e0227 */
[----:B------:R-:W-:Y:S02]  /*c4a0*/  IMAD.MOV.U32 R26, RZ, RZ, R43 ;  /* 0x000000ffff1a7224 */ /* 0x000fe400078e002b */
[----:B------:R-:W-:-:S07]  /*c4b0*/  IMAD.MOV.U32 R20, RZ, RZ, R23 ;  /* 0x000000ffff147224 */ /* 0x000fce00078e0017 */
[----:B------:R-:W-:Y:S05]  /*c4c0*/  WARPSYNC.COLLECTIVE R21, `(.L_x_927) ;  /* 0x0000000015087348 */ /* 0x000fea0003c00000 */
[----:B------:R0:W1:Y:S02]  /*c4d0*/  SHFL.DOWN P5, R23, R26, R19, R24 ;  /* 0x080000131a177389 */ /* 0x00006400000a0018 */
[----:B01----:R-:W-:Y:S05]  /*c4e0*/  ENDCOLLECTIVE ;  /* 0x000000000000791b */ /* 0x003fea0003800000 */
.L_x_927:
[----:B------:R-:W-:Y:S05]  /*c4f0*/  WARPSYNC.COLLECTIVE R21, `(.L_x_928) ;  /* 0x0000000015087348 */ /* 0x000fea0003c00000 */
[----:B------:R-:W-:Y:S01]  /*c500*/  VOTE.ALL P3, P3 ;  /* 0x0000000000ff7806 */ /* 0x000fe20001860000 */
[----:B------:R-:W-:-:S12]  /*c510*/  ENDCOLLECTIVE ;  /* 0x000000000000791b */ /* 0x000fd80003800000 */
.L_x_928:
[----:B------:R-:W-:Y:S02]  /*c520*/  ISETP.GT.AND P5, PT, R17, R24, PT ;  /* 0x000000181100720c */ /* 0x000fe40003fa4270 */
[----:B------:R-:W0:Y:S01]  /*c530*/  LDC.64 R16, c[0x0][0x3a8] ;  /* 0x0000ea00ff107b82 */ /* 0x000e220000000a00 */
[----:B------:R-:W-:Y:S02]  /*c540*/  SEL R23, R23, RZ, !P6 ;  /* 0x000000ff17177207 */ /* 0x000fe40007000000 */
[----:B------:R-:W-:Y:S02]  /*c550*/  SEL R20, R20, RZ, !P5 ;  /* 0x000000ff14147207 */ /* 0x000fe40006800000 */
[----:B------:R-:W-:-:S03]  /*c560*/  SEL R22, R23, RZ, !P5 ;  /* 0x000000ff17167207 */ /* 0x000fc60006800000 */
[----:B------:R-:W-:Y:S02]  /*c570*/  IMAD.IADD R20, R45, 0x1, R20 ;  /* 0x000000012d147824 */ /* 0x000fe400078e0214 */
[----:B------:R-:W-:Y:S01]  /*c580*/  IMAD.IADD R22, R43, 0x1, R22 ;  /* 0x000000012b167824 */ /* 0x000fe200078e0216 */
[----:B0-----:R-:W-:-:S05]  /*c590*/  IADD3 R40, P5, PT, R16, 0x200, RZ ;  /* 0x0000020010287810 */ /* 0x001fca0007fbe0ff */
[----:B------:R-:W-:Y:S01]  /*c5a0*/  IMAD.X R41, RZ, RZ, R17, P5 ;  /* 0x000000ffff297224 */ /* 0x000fe200028e0611 */
[----:B------:R-:W-:Y:S07]  /*c5b0*/  BRA `(.L_x_929) ;  /* 0xffffffcc003c7947 */ /* 0x000fee000383ffff */
.L_x_862:
[----:B------:R-:W-:Y:S01]  /*c5c0*/  BSSY B0, `(.L_x_930) ;  /* 0x0000006000007945 */ /* 0x000fe20003800000 */
[----:B------:R-:W-:Y:S01]  /*c5d0*/  PLOP3.LUT P3, PT, P3, PT, PT, 0x8, 0x80 ;  /* 0x000000000080781c */ /* 0x000fe20001f6e170 */
[----:B------:R-:W-:-:S12]  /*c5e0*/  IMAD.MOV.U32 R21, RZ, RZ, -0x1 ;  /* 0xffffffffff157424 */ /* 0x000fd800078e00ff */
[----:B------:R-:W-:Y:S05]  /*c5f0*/  WARPSYNC.COLLECTIVE R21, `(.L_x_931) ;  /* 0x0000000015087348 */ /* 0x000fea0003c00000 */
[----:B------:R-:W-:Y:S01]  /*c600*/  VOTE.ANY P3, P3 ;  /* 0x0000000000ff7806 */ /* 0x000fe20001860100 */
[----:B------:R-:W-:-:S12]  /*c610*/  ENDCOLLECTIVE ;  /* 0x000000000000791b */ /* 0x000fd80003800000 */
.L_x_931:
[----:B------:R-:W-:Y:S05]  /*c620*/  BSYNC B0 ;  /* 0x0000000000007941 */ /* 0x000fea0003800000 */
.L_x_930:
[----:B------:R-:W-:Y:S05]  /*c630*/  BRA `(.L_x_932) ;  /* 0xffffffcc00407947 */ /* 0x000fea000383ffff */
.L_x_864:
        /* <DEDUP_REMOVED lines=8> */
.L_x_934:
[----:B------:R-:W-:Y:S05]  /*c6c0*/  BSYNC B0 ;  /* 0x0000000000007941 */ /* 0x000fea0003800000 */
.L_x_933:
[----:B------:R-:W-:Y:S01]  /*c6d0*/  LOP3.LUT R21, R21, 0x80000000, R27, 0xec, !PT ;  /* 0x8000000015157812 */ /* 0x000fe200078eec1b */
[----:B------:R-:W-:Y:S01]  /*c6e0*/  IMAD.MOV.U32 R26, RZ, RZ, R16 ;  /* 0x000000ffff1a7224 */ /* 0x000fe200078e0010 */
[----:B------:R-:W-:Y:S01]  /*c6f0*/  ISETP.NE.AND P6, PT, R16, RZ, PT ;  /* 0x000000ff1000720c */ /* 0x000fe20003fc5270 */
[----:B------:R-:W-:Y:S02]  /*c700*/  IMAD.MOV.U32 R19, RZ, RZ, 0x1 ;  /* 0x00000001ff137424 */ /* 0x000fe400078e00ff */
[----:B------:R-:W-:Y:S02]  /*c710*/  VIADD R18, R21, 0xffffffff ;  /* 0xffffffff15127836 */ /* 0x000fe40000000000 */
[----:B------:R-:W-:Y:S02]  /*c720*/  VIADD R45, R42, 0x2 ;  /* 0x000000022a2d7836 */ /* 0x000fe40000000000 */
[----:B------:R-:W-:Y:S01]  /*c730*/  VIADD R39, R39, 0xffffffe0 ;  /* 0xffffffe027277836 */ /* 0x000fe20000000000 */
[----:B------:R-:W-:Y:S01]  /*c740*/  LOP3.LUT R18, R21, R18, RZ, 0xc, !PT ;  /* 0x0000001215127212 */ /* 0x000fe200078e0cff */
[----:B------:R-:W-:-:S03]  /*c750*/  IMAD.MOV.U32 R21, RZ, RZ, -0x1 ;  /* 0xffffffffff157424 */ /* 0x000fc600078e00ff */
[----:B------:R0:W1:Y:S04]  /*c760*/  POPC R24, R18 ;  /* 0x0000001200187309 */ /* 0x0000680000000000 */
[----:B01----:R-:W-:Y:S05]  /*c770*/  WARPSYNC.COLLECTIVE R21, `(.L_x_935) ;  /* 0x0000000015087348 */ /* 0x003fea0003c00000 */
[----:B-1----:R1:W2:Y:S02]  /*c780*/  SHFL.DOWN P5, R23, R26, R19, R24 ;  /* 0x080000131a177389 */ /* 0x0022a400000a0018 */
[----:B012---:R-:W-:Y:S05]  /*c790*/  ENDCOLLECTIVE ;  /* 0x000000000000791b */ /* 0x007fea0003800000 */
.L_x_935:
[----:B------:R-:W-:Y:S02]  /*c7a0*/  IMAD.MOV.U32 R26, RZ, RZ, R17 ;  /* 0x000000ffff1a7224 */ /* 0x000fe400078e0011 */
[----:B------:R-:W-:-:S07]  /*c7b0*/  IMAD.MOV.U32 R44, RZ, RZ, R23 ;  /* 0x000000ffff2c7224 */ /* 0x000fce00078e0017 */
[----:B------:R-:W-:Y:S05]  /*c7c0*/  WARPSYNC.COLLECTIVE R21, `(.L_x_936) ;  /* 0x0000000015087348 */ /* 0x000fea0003c00000 */
[----:B------:R0:W1:Y:S02]  /*c7d0*/  SHFL.DOWN P5, R23, R26, R19, R24 ;  /* 0x080000131a177389 */ /* 0x00006400000a0018 */
[----:B01----:R-:W-:Y:S05]  /*c7e0*/  ENDCOLLECTIVE ;  /* 0x000000000000791b */ /* 0x003fea0003800000 */
.L_x_936:
        /* <DEDUP_REMOVED lines=8> */
[----:B------:R-:W-:-:S13]  /*c870*/  ISETP.NE.AND P6, PT, R44, RZ, PT ;  /* 0x000000ff2c00720c */ /* 0x000fda0003fc5270 */
[----:B------:R-:W-:Y:S05]  /*c880*/  WARPSYNC.COLLECTIVE R21, `(.L_x_937) ;  /* 0x0000000015087348 */ /* 0x000fea0003c00000 */
[----:B------:R0:W1:Y:S02]  /*c890*/  SHFL.DOWN P5, R23, R26, R19, R24 ;  /* 0x080000131a177389 */ /* 0x00006400000a0018 */
[----:B01----:R-:W-:Y:S05]  /*c8a0*/  ENDCOLLECTIVE ;  /* 0x000000000000791b */ /* 0x003fea0003800000 */
.L_x_937:
[----:B------:R-:W-:Y:S02]  /*c8b0*/  IMAD.MOV.U32 R26, RZ, RZ, R43 ;  /* 0x000000ffff1a7224 */ /* 0x000fe400078e002b */
[----:B------:R-:W-:-:S07]  /*c8c0*/  IMAD.MOV.U32 R17, RZ, RZ, R23 ;  /* 0x000000ffff117224 */ /* 0x000fce00078e0017 */
[----:B------:R-:W-:Y:S05]  /*c8d0*/  WARPSYNC.COLLECTIVE R21, `(.L_x_938) ;  /* 0x0000000015087348 */ /* 0x000fea0003c00000 */
[----:B------:R0:W1:Y:S02]  /*c8e0*/  SHFL.DOWN P5, R23, R26, R19, R24 ;  /* 0x080000131a177389 */ /* 0x00006400000a0018 */
[----:B01----:R-:W-:Y:S05]  /*c8f0*/  ENDCOLLECTIVE ;  /* 0x000000000000791b */ /* 0x003fea0003800000 */
.L_x_938:
        /* <DEDUP_REMOVED lines=13> */
.L_x_939:
[----:B------:R-:W-:Y:S02]  /*c9d0*/  IMAD.MOV.U32 R26, RZ, RZ, R45 ;  /* 0x000000ffff1a7224 */ /* 0x000fe400078e002d */
[----:B------:R-:W-:-:S07]  /*c9e0*/  IMAD.MOV.U32 R16, RZ, RZ, R23 ;  /* 0x000000ffff107224 */ /* 0x000fce00078e0017 */
[----:B------:R-:W-:Y:S05]  /*c9f0*/  WARPSYNC.COLLECTIVE R21, `(.L_x_940) ;  /* 0x0000000015087348 */ /* 0x000fea0003c00000 */
[----:B------:R0:W1:Y:S02]  /*ca00*/  SHFL.DOWN P5, R23, R26, R19, R24 ;  /* 0x080000131a177389 */ /* 0x00006400000a0018 */
[----:B01----:R-:W-:Y:S05]  /*ca10*/  ENDCOLLECTIVE ;  /* 0x000000000000791b */ /* 0x003fea0003800000 */
.L_x_940:
[----:B------:R-:W-:Y:S01]  /*ca20*/  IMAD.MOV.U32 R19, RZ, RZ, 0x8 ;  /* 0x00000008ff137424 */ /* 0x000fe200078e00ff */
[----:B------:R-:W-:Y:S02]  /*ca30*/  ISETP.GT.AND P5, PT, R43, R24, PT ;  /* 0x000000182b00720c */ /* 0x000fe40003fa4270 */
[----:B------:R-:W-:Y:S02]  /*ca40*/  SEL R23, R23, RZ, !P6 ;  /* 0x000000ff17177207 */ /* 0x000fe40007000000 */
[----:B------:R-:W-:-:S05]  /*ca50*/  SEL R16, R16, RZ, !P5 ;  /* 0x000000ff10107207 */ /* 0x000fca0006800000 */
[----:B------:R-:W-:Y:S01]  /*ca60*/  IMAD.IADD R47, R17, 0x1, R16 ;  /* 0x00000001112f7824 */ /* 0x000fe200078e0210 */
[----:B------:R-:W-:Y:S01]  /*ca70*/  SEL R16, R23, RZ, !P5 ;  /* 0x000000ff17107207 */ /* 0x000fe20006800000 */
[----:B------:R-:W-:Y:S02]  /*ca80*/  VIADD R17, R42, 0x8 ;  /* 0x000000082a117836 */ /* 0x000fe40000000000 */
[----:B------:R-:W-:Y:S01]  /*ca90*/  IMAD.MOV.U32 R26, RZ, RZ, R47 ;  /* 0x000000ffff1a7224 */ /* 0x000fe200078e002f */
[----:B------:R-:W-:Y:S01]  /*caa0*/  ISETP.NE.AND P6, PT, R47, RZ, PT ;  /* 0x000000ff2f00720c */ /* 0x000fe20003fc5270 */
[----:B------:R-:W-:-:S12]  /*cab0*/  IMAD.IADD R43, R45, 0x1, R16 ;  /* 0x000000012d2b7824 */ /* 0x000fd800078e0210 */
[----:B------:R-:W-:Y:S05]  /*cac0*/  WARPSYNC.COLLECTIVE R21, `(.L_x_941) ;  /* 0x0000000015087348 */ /* 0x000fea0003c00000 */
[----:B------:R0:W1:Y:S02]  /*cad0*/  SHFL.DOWN P5, R23, R26, R19, R24 ;  /* 0x080000131a177389 */ /* 0x00006400000a0018 */
[----:B01----:R-:W-:Y:S05]  /*cae0*/  ENDCOLLECTIVE ;  /* 0x000000000000791b */ /* 0x003fea0003800000 */
.L_x_941:
[----:B------:R-:W-:Y:S02]  /*caf0*/  IMAD.MOV.U32 R26, RZ, RZ, R43 ;  /* 0x000000ffff1a7224 */ /* 0x000fe400078e002b */
[----:B------:R-:W-:-:S07]  /*cb00*/  IMAD.MOV.U32 R16, RZ, RZ, R23 ;  /* 0x000000ffff107224 */ /* 0x000fce00078e0017 */
[----:B------:R-:W-:Y:S05]  /*cb10*/  WARPSYNC.COLLECTIVE R21, `(.L_x_942) ;  /* 0x0000000015087348 */ /* 0x000fea0003c00000 */
[----:B------:R0:W1:Y:S02]  /*cb20*/  SHFL.DOWN P5, R23, R26, R19, R24 ;  /* 0x080000131a177389 */ /* 0x00006400000a0018 */
[----:B01----:R-:W-:Y:S05]  /*cb30*/  ENDCOLLECTIVE ;  /* 0x000000000000791b */ /* 0x003fea0003800000 */
.L_x_942:
        /* <DEDUP_REMOVED lines=13> */
.L_x_943:
[----:B------:R-:W-:Y:S02]  /*cc10*/  IMAD.MOV.U32 R26, RZ, RZ, R17 ;  /* 0x000000ffff1a7224 */ /* 0x000fe400078e0011 */
[----:B------:R-:W-:-:S07]  /*cc20*/  IMAD.MOV.U32 R16, RZ, RZ, R23 ;  /* 0x000000ffff107224 */ /* 0x000fce00078e0017 */
[----:B------:R-:W-:Y:S05]  /*cc30*/  WARPSYNC.COLLECTIVE R21, `(.L_x_944) ;  /* 0x0000000015087348 */ /* 0x000fea0003c00000 */
[----:B------:R0:W1:Y:S02]  /*cc40*/  SHFL.DOWN P5, R23, R26, R19, R24 ;  /* 0x080000131a177389 */ /* 0x00006400000a0018 */
[----:B01----:R-:W-:Y:S05]  /*cc50*/  ENDCOLLECTIVE ;  /* 0x000000000000791b */ /* 0x003fea0003800000 */
.L_x_944:
[----:B------:R-:W-:Y:S05]  /*cc60*/  WARPSYNC.COLLECTIVE R21, `(.L_x_945) ;  /* 0x0000000015087348 */ /* 0x000fea0003c00000 */
[----:B------:R-:W-:Y:S01]  /*cc70*/  VOTE.ALL P3, P3 ;  /* 0x0000000000ff7806 */ /* 0x000fe20001860000 */
[----:B------:R-:W-:-:S12]  /*cc80*/  ENDCOLLECTIVE ;  /* 0x000000000000791b */ /* 0x000fd80003800000 */
.L_x_945:
[----:B------:R-:W-:Y:S02]  /*cc90*/  ISETP.GT.AND P5, PT, R43, R24, PT ;  /* 0x000000182b00720c */ /* 0x000fe40003fa4270 */
[----:B------:R-:W-:Y:S02]  /*cca0*/  SEL R23, R23, RZ, !P6 ;  /* 0x000000ff17177207 */ /* 0x000fe40007000000 */
[----:B------:R-:W-:Y:S02]  /*ccb0*/  SEL R16, R16, RZ, !P5 ;  /* 0x000000ff10107207 */ /* 0x000fe40006800000 */
[----:B------:R-:W-:Y:S02]  /*ccc0*/  SEL R18, R23, RZ, !P5 ;  /* 0x000000ff17127207 */ /* 0x000fe40006800000 */
[----:B------:R-:W-:Y:S02]  /*ccd0*/  ISETP.NE.AND P5, PT, R20, RZ, PT ;  /* 0x000000ff1400720c */ /* 0x000fe40003fa5270 */
[----:B------:R-:W-:Y:S01]  /*cce0*/  IADD3 R20, PT, PT, R45, R16, R20 ;  /* 0x000000102d147210 */ /* 0x000fe20007ffe014 */
[----:B------:R-:W-:-:S05]  /*ccf0*/  IMAD.IADD R18, R17, 0x1, R18 ;  /* 0x0000000111127824 */ /* 0x000fca00078e0212 */
[----:B------:R-:W-:-:S05]  /*cd00*/  SEL R17, R18, RZ, !P5 ;  /* 0x000000ff12117207 */ /* 0x000fca0006800000 */
[----:B------:R-:W-:Y:S01]  /*cd10*/  IMAD.IADD R22, R17, 0x1, R22 ;  /* 0x0000000111167824 */ /* 0x000fe200078e0216 */
[----:B------:R-:W-:Y:S06]  /*cd20*/  BRA `(.L_x_946) ;  /* 0xffffffc8008c7947 */ /* 0x000fec000383ffff */
.L_x_947:
        /* <DEDUP_REMOVED lines=13> */
.L_x_965:


//--------------------- .text._ZN6thrust24THRUST_300001_SM_1000_NS8cuda_cub4core6detail13_kernel_agentINS1_15__reduce_by_key9InitAgentIN3cub18CUB_300001_SM_100024ReduceByKeyScanTileStateIiiLb1EEEiPiEEJSA_iSB_EEEvDpT0_ --------------------------
	.section	.text._ZN6thrust24THRUST_300001_SM_1000_NS8cuda_cub4core6detail13_kernel_agentINS1_15__reduce_by_key9InitAgentIN3cub18CUB_300001_SM_100024ReduceByKeyScanTileStateIiiLb1EEEiPiEEJSA_iSB_EEEvDpT0_,"ax",@progbits
	.align	128
        .global         _ZN6thrust24THRUST_300001_SM_1000_NS8cuda_cub4core6detail13_kernel_agentINS1_15__reduce_by_key9InitAgentIN3cub18CUB_300001_SM_100024ReduceByKeyScanTileStateIiiLb1EEEiPiEEJSA_iSB_EEEvDpT0_
        .type           _ZN6thrust24THRUST_300001_SM_1000_NS8cuda_cub4core6detail13_kernel_agentINS1_15__reduce_by_key9InitAgentIN3cub18CUB_300001_SM_100024ReduceByKeyScanTileStateIiiLb1EEEiPiEEJSA_iSB_EEEvDpT0_,@function
        .size           _ZN6thrust24THRUST_300001_SM_1000_NS8cuda_cub4core6detail13_kernel_agentINS1_15__reduce_by_key9InitAgentIN3cub18CUB_300001_SM_100024ReduceByKeyScanTileStateIiiLb1EEEiPiEEJSA_iSB_EEEvDpT0_,(.L_x_966 - _ZN6thrust24THRUST_300001_SM_1000_NS8cuda_cub4core6detail13_kernel_agentINS1_15__reduce_by_key9InitAgentIN3cub18CUB_300001_SM_100024ReduceByKeyScanTileStateIiiLb1EEEiPiEEJSA_iSB_EEEvDpT0_)
        .other          _ZN6thrust24THRUST_300001_SM_1000_NS8cuda_cub4core6detail13_kernel_agentINS1_15__reduce_by_key9InitAgentIN3cub18CUB_300001_SM_100024ReduceByKeyScanTileStateIiiLb1EEEiPiEEJSA_iSB_EEEvDpT0_,@"STO_CUDA_ENTRY STV_DEFAULT"
_ZN6thrust24THRUST_300001_SM_1000_NS8cuda_cub4core6detail13_kernel_agentINS1_15__reduce_by_key9InitAgentIN3cub18CUB_300001_SM_100024ReduceByKeyScanTileStateIiiLb1EEEiPiEEJSA_iSB_EEEvDpT0_:
.text._ZN6thrust24THRUST_300001_SM_1000_NS8cuda_cub4core6detail13_kernel_agentINS1_15__reduce_by_key9InitAgentIN3cub18CUB_300001_SM_100024ReduceByKeyScanTileStateIiiLb1EEEiPiEEJSA_iSB_EEEvDpT0_:
        /* <DEDUP_REMOVED lines=22> */
[----:B0-----:R-:W-:Y:S01]  /*0160*/  STG.E desc[UR4][R2.64], RZ ;  /* 0x000000ff02007986 */ /* 0x001fe2000c101904 */
[----:B------:R-:W-:Y:S05]  /*0170*/  EXIT ;  /* 0x000000000000794d */ /* 0x000fea0003800000 */
.L_x_948:
        /* <DEDUP_REMOVED lines=16> */
.L_x_966:


//--------------------- .text._Z20thrust_reduce_kernelPfPiS0_iii --------------------------
	.section	.text._Z20thrust_reduce_kernelPfPiS0_iii,"ax",@progbits
	.align	128
        .global         _Z20thrust_reduce_kernelPfPiS0_iii
        .type           _Z20thrust_reduce_kernelPfPiS0_iii,@function
        .size           _Z20thrust_reduce_kernelPfPiS0_iii,(.L_x_967 - _Z20thrust_reduce_kernelPfPiS0_iii)
        .other          _Z20thrust_reduce_kernelPfPiS0_iii,@"STO_CUDA_ENTRY STV_DEFAULT"
_Z20thrust_reduce_kernelPfPiS0_iii:
.text._Z20thrust_reduce_kernelPfPiS0_iii:
[----:B------:R-:W0:Y:S01]  /*0000*/  LDC R1, c[0x0][0x37c] ;  /* 0x0000df00ff017b82 */ /* 0x000e220000000800 */
[----:B------:R-:W1:Y:S07]  /*0010*/  S2R R0, SR_TID.X ;  /* 0x0000000000007919 */ /* 0x000e6e0000002100 */
[----:B------:R-:W1:Y:S01]  /*0020*/  S2UR UR4, SR_CTAID.X ;  /* 0x00000000000479c3 */ /* 0x000e620000002500 */
[----:B------:R-:W2:Y:S07]  /*0030*/  LDCU UR5, c[0x0][0x3a0] ;  /* 0x00007400ff0577ac */ /* 0x000eae0008000800 */
[----:B------:R-:W1:Y:S02]  /*0040*/  LDC R7, c[0x0][0x360] ;  /* 0x0000d800ff077b82 */ /* 0x000e640000000800 */
[----:B-1----:R-:W-:-:S05]  /*0050*/  IMAD R7, R7, UR4, R0 ;  /* 0x0000000407077c24 */ /* 0x002fca000f8e0200 */
[----:B--2---:R-:W-:-:S13]  /*0060*/  ISETP.GE.AND P0, PT, R7, UR5, PT ;  /* 0x0000000507007c0c */ /* 0x004fda000bf06270 */
[----:B0-----:R-:W-:Y:S05]  /*0070*/  @P0 EXIT ;  /* 0x000000000000094d */ /* 0x001fea0003800000 */
[----:B------:R-:W0:Y:S01]  /*0080*/  LDC.64 R2, c[0x0][0x388] ;  /* 0x0000e200ff027b82 */ /* 0x000e220000000a00 */
[----:B------:R-:W1:Y:S01]  /*0090*/  LDCU.64 UR36, c[0x0][0x358] ;  /* 0x00006b00ff2477ac */ /* 0x000e620008000a00 */
[----:B------:R-:W2:Y:S06]  /*00a0*/  LDCU UR4, c[0x0][0x39c] ;  /* 0x00007380ff0477ac */ /* 0x000eac0008000800 */
[----:B------:R-:W3:Y:S01]  /*00b0*/  LDC.64 R4, c[0x0][0x390] ;  /* 0x0000e400ff047b82 */ /* 0x000ee20000000a00 */
[----:B0-----:R-:W-:-:S06]  /*00c0*/  IMAD.WIDE R2, R7, 0x4, R2 ;  /* 0x0000000407027825 */ /* 0x001fcc00078e0202 */
[----:B-1----:R-:W4:Y:S01]  /*00d0*/  LDG.E R3, desc[UR36][R2.64] ;  /* 0x0000002402037981 */ /* 0x002f22000c1e1900 */
[----:B---3--:R-:W-:-:S04]  /*00e0*/  IMAD.WIDE R4, R7, 0x4, R4 ;  /* 0x0000000407047825 */ /* 0x008fc800078e0204 */
[C---:B----4-:R-:W-:Y:S01]  /*00f0*/  VIADD R0, R3.reuse, 0x1 ;  /* 0x0000000103007836 */ /* 0x050fe20000000000 */
[----:B------:R-:W-:-:S04]  /*0100*/  ISETP.GT.AND P0, PT, R3, -0x1, PT ;  /* 0xffffffff0300780c */ /* 0x000fc80003f04270 */
[----:B------:R-:W-:-:S04]  /*0110*/  VIMNMX R6, PT, PT, R3, R0, !PT ;  /* 0x0000000003067248 */ /* 0x000fc80007fe0100 */
[----:B--2---:R-:W-:-:S13]  /*0120*/  ISETP.LT.AND P1, PT, R6, UR4, PT ;  /* 0x0000000406007c0c */ /* 0x004fda000bf21270 */
[----:B------:R-:W-:Y:S05]  /*0130*/  @P0 BRA P1, `(.L_x_949) ;  /* 0x0000000000240947 */ /* 0x000fea0000800000 */
[----:B------:R-:W-:Y:S01]  /*0140*/  MOV R0, 0x170 ;  /* 0x0000017000007802 */ /* 0x000fe20000000f00 */
[----:B------:R-:W0:Y:S01]  /*0150*/  LDCU.64 UR4, c[0x4][0x168] ;  /* 0x01002d00ff0477ac */ /* 0x000e220008000a00 */
[----:B------:R-:W-:Y:S02]  /*0160*/  CS2R R6, SRZ ;  /* 0x0000000000067805 */ /* 0x000fe4000001ff00 */
[----:B------:R1:W2:Y:S01]  /*0170*/  LDC.64 R2, c[0x4][R0] ;  /* 0x0100000000027b82 */ /* 0x0002a20000000a00 */
[----:B0-----:R-:W-:Y:S01]  /*0180*/  MOV R4, UR4 ;  /* 0x0000000400047c02 */ /* 0x001fe20008000f00 */
[----:B-1----:R-:W-:-:S07]  /*0190*/  IMAD.U32 R5, RZ, RZ, UR5 ;  /* 0x00000005ff057e24 */ /* 0x002fce000f8e00ff */
[----:B------:R-:W-:-:S07]  /*01a0*/  LEPC R20, `(.L_x_950) ;  /* 0x000000001014794e */ /* 0x000fce0000000000 */
[----:B--2---:R-:W-:Y:S05]  /*01b0*/  CALL.ABS.NOINC R2 ;  /* 0x0000000002007343 */ /* 0x004fea0003c00000 */
.L_x_950:
[----:B------:R-:W-:Y:S05]  /*01c0*/  EXIT ;  /* 0x000000000000794d */ /* 0x000fea0003800000 */
.L_x_949:
[----:B------:R-:W2:Y:S01]  /*01d0*/  LDG.E R4, desc[UR36][R4.64] ;  /* 0x0000002404047981 */ /* 0x000ea2000c1e1900 */
[----:B------:R-:W0:Y:S02]  /*01e0*/  LDC.64 R6, c[0x0][0x380] ;  /* 0x0000e000ff067b82 */ /* 0x000e240000000a00 */
[----:B0-----:R-:W-:-:S04]  /*01f0*/  IMAD.WIDE.U32 R2, R3, 0x4, R6 ;  /* 0x0000000403027825 */ /* 0x001fc800078e0006 */
[----:B------:R-:W-:Y:S01]  /*0200*/  IMAD.WIDE.U32 R6, R0, 0x4, R6 ;  /* 0x0000000400067825 */ /* 0x000fe200078e0006 */
[----:B--2---:R-:W-:-:S05]  /*0210*/  I2FP.F32.S32 R8, R4 ;  /* 0x0000000400087245 */ /* 0x004fca0000201400 */
[----:B------:R-:W-:-:S05]  /*0220*/  FMUL R9, R8, 0.5 ;  /* 0x3f00000008097820 */ /* 0x000fca0000400000 */
[----:B------:R-:W-:Y:S04]  /*0230*/  REDG.E.ADD.F32.FTZ.RN.STRONG.GPU desc[UR36][R2.64], R9 ;  /* 0x00000009020079a6 */ /* 0x000fe8000c12f324 */
[----:B------:R-:W-:Y:S01]  /*0240*/  REDG.E.ADD.F32.FTZ.RN.STRONG.GPU desc[UR36][R6.64], R9 ;  /* 0x00000009060079a6 */ /* 0x000fe2000c12f324 */
[----:B------:R-:W-:Y:S05]  /*0250*/  EXIT ;  /* 0x000000000000794d */ /* 0x000fea0003800000 */
.L_x_951:
        /* <DEDUP_REMOVED lines=10> */
.L_x_967:


//--------------------- .nv.global.init           --------------------------
	.section	.nv.global.init,"aw",@progbits
.nv.global.init:
	.type		$str,@object
	.size		$str,(.L_45 - $str)
$str:
        /*0000*/ 	.byte	0x53, 0x68, 0x6f, 0x75, 0x6c, 0x64, 0x20, 0x6e, 0x6f, 0x74, 0x20, 0x68, 0x61, 0x70, 0x70, 0x65
        /*0010*/ 	.byte	0x6e, 0x20, 0x61, 0x63, 0x63, 0x6f, 0x72, 0x64, 0x69, 0x6e, 0x67, 0x20, 0x74, 0x6f, 0x20, 0x79
        /*0020*/ 	.byte	0x6f, 0x75, 0x21, 0x0a, 0x00
.L_45:


//--------------------- .nv.shared._ZN3cub18CUB_300001_SM_10006detail10radix_sort29DeviceRadixSortOnesweepKernelINS1_5radix10policy_hubIiNS0_8NullTypeEyE10Policy1000ELNS0_9SortOrderE0EiS6_yiiNS1_21identity_decomposer_tEEEvPT5_SC_PT3_PKSD_PT1_PKSH_PT2_PKSL_T4_iiT6_ --------------------------
	.section	.nv.shared._ZN3cub18CUB_300001_SM_10006detail10radix_sort29DeviceRadixSortOnesweepKernelINS1_5radix10policy_hubIiNS0_8NullTypeEyE10Policy1000ELNS0_9SortOrderE0EiS6_yiiNS1_21identity_decomposer_tEEEvPT5_SC_PT3_PKSD_PT1_PKSH_PT2_PKSL_T4_iiT6_,"aw",@nobits
	.sectionflags	@""
	.align	16
.nv.shared._ZN3cub18CUB_300001_SM_10006detail10radix_sort29DeviceRadixSortOnesweepKernelINS1_5radix10policy_hubIiNS0_8NullTypeEyE10Policy1000ELNS0_9SortOrderE0EiS6_yiiNS1_21identity_decomposer_tEEEvPT5_SC_PT3_PKSD_PT1_PKSH_PT2_PKSL_T4_iiT6_:
	.zero		32256


//--------------------- .nv.shared.reserved.0     --------------------------
	.section	.nv.shared.reserved.0,"aw",@nobits
	.weak		__nv_reservedSMEM_offset_0_alias
	.size		__nv_reservedSMEM_offset_0_alias, 0, 64
	.other		__nv_reservedSMEM_offset_0_alias,@"STO_CUDA_RESERVED_SHARED STV_DEFAULT"
__nv_reservedSMEM_offset_0_alias:
	.zero		0
	.zero		64


//--------------------- .nv.global                --------------------------
	.section	.nv.global,"aw",@nobits
.nv.global:
	.type		_ZN34_INTERNAL_dddf96c6_4_k_cu_e3cd1a096thrust24THRUST_300001_SM_1000_NS12placeholders2_8E,@object
	.size		_ZN34_INTERNAL_dddf96c6_4_k_cu_e3cd1a096thrust24THRUST_300001_SM_1000_NS12placeholders2_8E,(_ZN34_INTERNAL_dddf96c6_4_k_cu_e3cd1a094cuda3std3__436_GLOBAL__N__dddf96c6_4_k_cu_e3cd1a096ignoreE - _ZN34_INTERNAL_dddf96c6_4_k_cu_e3cd1a096thrust24THRUST_300001_SM_1000_NS12placeholders2_8E)
_ZN34_INTERNAL_dddf96c6_4_k_cu_e3cd1a096thrust24THRUST_300001_SM_1000_NS12placeholders2_8E:
	.zero		1
	.type		_ZN34_INTERNAL_dddf96c6_4_k_cu_e3cd1a094cuda3std3__436_GLOBAL__N__dddf96c6_4_k_cu_e3cd1a096ignoreE,@object
	.size		_ZN34_INTERNAL_dddf96c6_4_k_cu_e3cd1a094cuda3std3__436_GLOBAL__N__dddf96c6_4_k_cu_e3cd1a096ignoreE,(_ZN34_INTERNAL_dddf96c6_4_k_cu_e3cd1a094cuda3std6ranges3__45__cpo4dataE - _ZN34_INTERNAL_dddf96c6_4_k_cu_e3cd1a094cuda3std3__436_GLOBAL__N__dddf96c6_4_k_cu_e3cd1a096ignoreE)
_ZN34_INTERNAL_dddf96c6_4_k_cu_e3cd1a094cuda3std3__436_GLOBAL__N__dddf96c6_4_k_cu_e3cd1a096ignoreE:
	.zero		1
	.type		_ZN34_INTERNAL_dddf96c6_4_k_cu_e3cd1a094cuda3std6ranges3__45__cpo4dataE,@object
	.size		_ZN34_INTERNAL_dddf96c6_4_k_cu_e3cd1a094cuda3std6ranges3__45__cpo4dataE,(_ZN34_INTERNAL_dddf96c6_4_k_cu_e3cd1a096thrust24THRUST_300001_SM_1000_NS6system3cpp3parE - _ZN34_INTERNAL_dddf96c6_4_k_cu_e3cd1a094cuda3std6ranges3__45__cpo4dataE)
_ZN34_INTERNAL_dddf96c6_4_k_cu_e3cd1a094cuda3std6ranges3__45__cpo4dataE:
	.zero		1
	.type		_ZN34_INTERNAL_dddf96c6_4_k_cu_e3cd1a096thrust24THRUST_300001_SM_1000_NS6system3cpp3parE,@object
	.size		_ZN34_INTERNAL_dddf96c6_4_k_cu_e3cd1a096thrust24THRUST_300001_SM_1000_NS6system3cpp3parE,(_ZN34_INTERNAL_dddf96c6_4_k_cu_e3cd1a094cuda3std3__45__cpo5beginE - _ZN34_INTERNAL_dddf96c6_4_k_cu_e3cd1a096thrust24THRUST_300001_SM_1000_NS6system3cpp3parE)
_ZN34_INTERNAL_dddf96c6_4_k_cu_e3cd1a096thrust24THRUST_300001_SM_1000_NS6system3cpp3parE:
	.zero		1
	.type		_ZN34_INTERNAL_dddf96c6_4_k_cu_e3cd1a094cuda3std3__45__cpo5beginE,@object
	.size		_ZN34_INTERNAL_dddf96c6_4_k_cu_e3cd1a094cuda3std3__45__cpo5beginE,(_ZN34_INTERNAL_dddf96c6_4_k_cu_e3cd1a094cuda3std6ranges3__45__cpo5beginE - _ZN34_INTERNAL_dddf96c6_4_k_cu_e3cd1a094cuda3std3__45__cpo5beginE)
_ZN34_INTERNAL_dddf96c6_4_k_cu_e3cd1a094cuda3std3__45__cpo5beginE:
	.zero		1
	.type		_ZN34_INTERNAL_dddf96c6_4_k_cu_e3cd1a094cuda3std6ranges3__45__cpo5beginE,@object
	.size		_ZN34_INTERNAL_dddf96c6_4_k_cu_e3cd1a094cuda3std6ranges3__45__cpo5beginE,(_ZN34_INTERNAL_dddf96c6_4_k_cu_e3cd1a096thrust24THRUST_300001_SM_1000_NS6deviceE - _ZN34_INTERNAL_dddf96c6_4_k_cu_e3cd1a094cuda3std6ranges3__45__cpo5beginE)
_ZN34_INTERNAL_dddf96c6_4_k_cu_e3cd1a094cuda3std6ranges3__45__cpo5beginE:
	.zero		1
	.type		_ZN34_INTERNAL_dddf96c6_4_k_cu_e3cd1a096thrust24THRUST_300001_SM_1000_NS6deviceE,@object
	.size		_ZN34_INTERNAL_dddf96c6_4_k_cu_e3cd1a096thrust24THRUST_300001_SM_1000_NS6deviceE,(_ZN34_INTERNAL_dddf96c6_4_k_cu_e3cd1a094cuda3std3__47nulloptE - _ZN34_INTERNAL_dddf96c6_4_k_cu_e3cd1a096thrust24THRUST_300001_SM_1000_NS6deviceE)
_ZN34_INTERNAL_dddf96c6_4_k_cu_e3cd1a096thrust24THRUST_300001_SM_1000_NS6deviceE:
	.zero		1
	.type		_ZN34_INTERNAL_dddf96c6_4_k_cu_e3cd1a094cuda3std3__47nulloptE,@object
	.size		_ZN34_INTERNAL_dddf96c6_4_k_cu_e3cd1a094cuda3std3__47nulloptE,(_ZN34_INTERNAL_dddf96c6_4_k_cu_e3cd1a094cuda3std6ranges3__45__cpo8distanceE - _ZN34_INTERNAL_dddf96c6_4_k_cu_e3cd1a094cuda3std3__47nulloptE)
_ZN34_INTERNAL_dddf96c6_4_k_cu_e3cd1a094cuda3std3__47nulloptE:
	.zero		1
	.type		_ZN34_INTERNAL_dddf96c6_4_k_cu_e3cd1a094cuda3std6ranges3__45__cpo8distanceE,@object
	.size		_ZN34_INTERNAL_dddf96c6_4_k_cu_e3cd1a094cuda3std6ranges3__45__cpo8distanceE,(_ZN34_INTERNAL_dddf96c6_4_k_cu_e3cd1a096thrust24THRUST_300001_SM_1000_NS12placeholders2_4E - _ZN34_INTERNAL_dddf96c6_4_k_cu_e3cd1a094cuda3std6ranges3__45__cpo8distanceE)
_ZN34_INTERNAL_dddf96c6_4_k_cu_e3cd1a094cuda3std6ranges3__45__cpo8distanceE:
	.zero		1
	.type		_ZN34_INTERNAL_dddf96c6_4_k_cu_e3cd1a096thrust24THRUST_300001_SM_1000_NS12placeholders2_4E,@object
	.size		_ZN34_INTERNAL_dddf96c6_4_k_cu_e3cd1a096thrust24THRUST_300001_SM_1000_NS12placeholders2_4E,(_ZN34_INTERNAL_dddf96c6_4_k_cu_e3cd1a094cuda3std3__45__cpo6rbeginE - _ZN34_INTERNAL_dddf96c6_4_k_cu_e3cd1a096thrust24THRUST_300001_SM_1000_NS12placeholders2_4E)
_ZN34_INTERNAL_dddf96c6_4_k_cu_e3cd1a096thrust24THRUST_300001_SM_1000_NS12placeholders2_4E:
	.zero		1
	.type		_ZN34_INTERNAL_dddf96c6_4_k_cu_e3cd1a094cuda3std3__45__cpo6rbeginE,@object
	.size		_ZN34_INTERNAL_dddf96c6_4_k_cu_e3cd1a094cuda3std3__45__cpo6rbeginE,(_ZN34_INTERNAL_dddf96c6_4_k_cu_e3cd1a094cuda3std6ranges3__45__cpo7advanceE - _ZN34_INTERNAL_dddf96c6_4_k_cu_e3cd1a094cuda3std3__45__cpo6rbeginE)
_ZN34_INTERNAL_dddf96c6_4_k_cu_e3cd1a094cuda3std3__45__cpo6rbeginE:
	.zero		1
	.type		_ZN34_INTERNAL_dddf96c6_4_k_cu_e3cd1a094cuda3std6ranges3__45__cpo7advanceE,@object
	.size		_ZN34_INTERNAL_dddf96c6_4_k_cu_e3cd1a094cuda3std6ranges3__45__cpo7advanceE,(_ZN34_INTERNAL_dddf96c6_4_k_cu_e3cd1a096thrust24THRUST_300001_SM_1000_NS12placeholders3_10E - _ZN34_INTERNAL_dddf96c6_4_k_cu_e3cd1a094cuda3std6ranges3__45__cpo7advanceE)
_ZN34_INTERNAL_dddf96c6_4_k_cu_e3cd1a094cuda3std6ranges3__45__cpo7advanceE:
	.zero		1
	.type		_ZN34_INTERNAL_dddf96c6_4_k_cu_e3cd1a096thrust24THRUST_300001_SM_1000_NS12placeholders3_10E,@object
	.size		_ZN34_INTERNAL_dddf96c6_4_k_cu_e3cd1a096thrust24THRUST_300001_SM_1000_NS12placeholders3_10E,(_ZN34_INTERNAL_dddf96c6_4_k_cu_e3cd1a094cuda3std3__48in_placeE - _ZN34_INTERNAL_dddf96c6_4_k_cu_e3cd1a096thrust24THRUST_300001_SM_1000_NS12placeholders3_10E)
_ZN34_INTERNAL_dddf96c6_4_k_cu_e3cd1a096thrust24THRUST_300001_SM_1000_NS12placeholders3_10E:
	.zero		1
	.type		_ZN34_INTERNAL_dddf96c6_4_k_cu_e3cd1a094cuda3std3__48in_placeE,@object
	.size		_ZN34_INTERNAL_dddf96c6_4_k_cu_e3cd1a094cuda3std3__48in_placeE,(_ZN34_INTERNAL_dddf96c6_4_k_cu_e3cd1a094cuda3std6ranges3__45__cpo4sizeE - _ZN34_INTERNAL_dddf96c6_4_k_cu_e3cd1a094cuda3std3__48in_placeE)
_ZN34_INTERNAL_dddf96c6_4_k_cu_e3cd1a094cuda3std3__48in_placeE:
	.zero		1
	.type		_ZN34_INTERNAL_dddf96c6_4_k_cu_e3cd1a094cuda3std6ranges3__45__cpo4sizeE,@object
	.size		_ZN34_INTERNAL_dddf96c6_4_k_cu_e3cd1a094cuda3std6ranges3__45__cpo4sizeE,(_ZN34_INTERNAL_dddf96c6_4_k_cu_e3cd1a096thrust24THRUST_300001_SM_1000_NS12placeholders2_2E - _ZN34_INTERNAL_dddf96c6_4_k_cu_e3cd1a094cuda3std6ranges3__45__cpo4sizeE)
_ZN34_INTERNAL_dddf96c6_4_k_cu_e3cd1a094cuda3std6ranges3__45__cpo4sizeE:
	.zero		1
	.type		_ZN34_INTERNAL_dddf96c6_4_k_cu_e3cd1a096thrust24THRUST_300001_SM_1000_NS12placeholders2_2E,@object
	.size		_ZN34_INTERNAL_dddf96c6_4_k_cu_e3cd1a096thrust24THRUST_300001_SM_1000_NS12placeholders2_2E,(_ZN34_INTERNAL_dddf96c6_4_k_cu_e3cd1a094cuda3std3__45__cpo6cbeginE - _ZN34_INTERNAL_dddf96c6_4_k_cu_e3cd1a096thrust24THRUST_300001_SM_1000_NS12placeholders2_2E)
_ZN34_INTERNAL_dddf96c6_4_k_cu_e3cd1a096thrust24THRUST_300001_SM_1000_NS12placeholders2_2E:
	.zero		1
	.type		_ZN34_INTERNAL_dddf96c6_4_k_cu_e3cd1a094cuda3std3__45__cpo6cbeginE,@object
	.size		_ZN34_INTERNAL_dddf96c6_4_k_cu_e3cd1a094cuda3std3__45__cpo6cbeginE,(_ZN34_INTERNAL_dddf96c6_4_k_cu_e3cd1a094cuda3std6ranges3__45__cpo6cbeginE - _ZN34_INTERNAL_dddf96c6_4_k_cu_e3cd1a094cuda3std3__45__cpo6cbeginE)
_ZN34_INTERNAL_dddf96c6_4_k_cu_e3cd1a094cuda3std3__45__cpo6cbeginE:
	.zero		1
	.type		_ZN34_INTERNAL_dddf96c6_4_k_cu_e3cd1a094cuda3std6ranges3__45__cpo6cbeginE,@object
	.size		_ZN34_INTERNAL_dddf96c6_4_k_cu_e3cd1a094cuda3std6ranges3__45__cpo6cbeginE,(_ZN34_INTERNAL_dddf96c6_4_k_cu_e3cd1a096thrust24THRUST_300001_SM_1000_NS12placeholders2_6E - _ZN34_INTERNAL_dddf96c6_4_k_cu_e3cd1a094cuda3std6ranges3__45__cpo6cbeginE)
_ZN34_INTERNAL_dddf96c6_4_k_cu_e3cd1a094cuda3std6ranges3__45__cpo6cbeginE:
	.zero		1
	.type		_ZN34_INTERNAL_dddf96c6_4_k_cu_e3cd1a096thrust24THRUST_300001_SM_1000_NS12placeholders2_6E,@object
	.size		_ZN34_INTERNAL_dddf96c6_4_k_cu_e3cd1a096thrust24THRUST_300001_SM_1000_NS12placeholders2_6E,(_ZN34_INTERNAL_dddf96c6_4_k_cu_e3cd1a094cuda3std3__45__cpo7crbeginE - _ZN34_INTERNAL_dddf96c6_4_k_cu_e3cd1a096thrust24THRUST_300001_SM_1000_NS12placeholders2_6E)
_ZN34_INTERNAL_dddf96c6_4_k_cu_e3cd1a096thrust24THRUST_300001_SM_1000_NS12placeholders2_6E:
	.zero		1
	.type		_ZN34_INTERNAL_dddf96c6_4_k_cu_e3cd1a094cuda3std3__45__cpo7crbeginE,@object
	.size		_ZN34_INTERNAL_dddf96c6_4_k_cu_e3cd1a094cuda3std3__45__cpo7crbeginE,(_ZN34_INTERNAL_dddf96c6_4_k_cu_e3cd1a094cuda3std6ranges3__45__cpo4nextE - _ZN34_INTERNAL_dddf96c6_4_k_cu_e3cd1a094cuda3std3__45__cpo7crbeginE)
_ZN34_INTERNAL_dddf96c6_4_k_cu_e3cd1a094cuda3std3__45__cpo7crbeginE:
	.zero		1
	.type		_ZN34_INTERNAL_dddf96c6_4_k_cu_e3cd1a094cuda3std6ranges3__45__cpo4nextE,@object
	.size		_ZN34_INTERNAL_dddf96c6_4_k_cu_e3cd1a094cuda3std6ranges3__45__cpo4nextE,(_ZN34_INTERNAL_dddf96c6_4_k_cu_e3cd1a094cuda3std6ranges3__45__cpo4swapE - _ZN34_INTERNAL_dddf96c6_4_k_cu_e3cd1a094cuda3std6ranges3__45__cpo4nextE)
_ZN34_INTERNAL_dddf96c6_4_k_cu_e3cd1a094cuda3std6ranges3__45__cpo4nextE:
	.zero		1
	.type		_ZN34_INTERNAL_dddf96c6_4_k_cu_e3cd1a094cuda3std6ranges3__45__cpo4swapE,@object
	.size		_ZN34_INTERNAL_dddf96c6_4_k_cu_e3cd1a094cuda3std6ranges3__45__cpo4swapE,(_ZN34_INTERNAL_dddf96c6_4_k_cu_e3cd1a096thrust24THRUST_300001_SM_1000_NS8cuda_cub10par_nosyncE - _ZN34_INTERNAL_dddf96c6_4_k_cu_e3cd1a094cuda3std6ranges3__45__cpo4swapE)
_ZN34_INTERNAL_dddf96c6_4_k_cu_e3cd1a094cuda3std6ranges3__45__cpo4swapE:
	.zero		1
	.type		_ZN34_INTERNAL_dddf96c6_4_k_cu_e3cd1a096thrust24THRUST_300001_SM_1000_NS8cuda_cub10par_nosyncE,@object
	.size		_ZN34_INTERNAL_dddf96c6_4_k_cu_e3cd1a096thrust24THRUST_300001_SM_1000_NS8cuda_cub10par_nosyncE,(_ZN34_INTERNAL_dddf96c6_4_k_cu_e3cd1a096thrust24THRUST_300001_SM_1000_NS3seqE - _ZN34_INTERNAL_dddf96c6_4_k_cu_e3cd1a096thrust24THRUST_300001_SM_1000_NS8cuda_cub10par_nosyncE)
_ZN34_INTERNAL_dddf96c6_4_k_cu_e3cd1a096thrust24THRUST_300001_SM_1000_NS8cuda_cub10par_nosyncE:
	.zero		1
	.type		_ZN34_INTERNAL_dddf96c6_4_k_cu_e3cd1a096thrust24THRUST_300001_SM_1000_NS3seqE,@object
	.size		_ZN34_INTERNAL_dddf96c6_4_k_cu_e3cd1a096thrust24THRUST_300001_SM_1000_NS3seqE,(_ZN34_INTERNAL_dddf96c6_4_k_cu_e3cd1a094cuda3std3__420unreachable_sentinelE - _ZN34_INTERNAL_dddf96c6_4_k_cu_e3cd1a096thrust24THRUST_300001_SM_1000_NS3seqE)
_ZN34_INTERNAL_dddf96c6_4_k_cu_e3cd1a096thrust24THRUST_300001_SM_1000_NS3seqE:
	.zero		1
	.type		_ZN34_INTERNAL_dddf96c6_4_k_cu_e3cd1a094cuda3std3__420unreachable_sentinelE,@object
	.size		_ZN34_INTERNAL_dddf96c6_4_k_cu_e3cd1a094cuda3std3__420unreachable_sentinelE,(_ZN34_INTERNAL_dddf96c6_4_k_cu_e3cd1a094cuda3std6ranges3__45__cpo5ssizeE - _ZN34_INTERNAL_dddf96c6_4_k_cu_e3cd1a094cuda3std3__420unreachable_sentinelE)
_ZN34_INTERNAL_dddf96c6_4_k_cu_e3cd1a094cuda3std3__420unreachable_sentinelE:
	.zero		1
	.type		_ZN34_INTERNAL_dddf96c6_4_k_cu_e3cd1a094cuda3std6ranges3__45__cpo5ssizeE,@object
	.size		_ZN34_INTERNAL_dddf96c6_4_k_cu_e3cd1a094cuda3std6ranges3__45__cpo5ssizeE,(_ZN34_INTERNAL_dddf96c6_4_k_cu_e3cd1a096thrust24THRUST_300001_SM_1000_NS12placeholders2_3E - _ZN34_INTERNAL_dddf96c6_4_k_cu_e3cd1a094cuda3std6ranges3__45__cpo5ssizeE)
_ZN34_INTERNAL_dddf96c6_4_k_cu_e3cd1a094cuda3std6ranges3__45__cpo5ssizeE:
	.zero		1
	.type		_ZN34_INTERNAL_dddf96c6_4_k_cu_e3cd1a096thrust24THRUST_300001_SM_1000_NS12placeholders2_3E,@object
	.size		_ZN34_INTERNAL_dddf96c6_4_k_cu_e3cd1a096thrust24THRUST_300001_SM_1000_NS12placeholders2_3E,(_ZN34_INTERNAL_dddf96c6_4_k_cu_e3cd1a094cuda3std3__45__cpo4cendE - _ZN34_INTERNAL_dddf96c6_4_k_cu_e3cd1a096thrust24THRUST_300001_SM_1000_NS12placeholders2_3E)
_ZN34_INTERNAL_dddf96c6_4_k_cu_e3cd1a096thrust24THRUST_300001_SM_1000_NS12placeholders2_3E:
	.zero		1
	.type		_ZN34_INTERNAL_dddf96c6_4_k_cu_e3cd1a094cuda3std3__45__cpo4cendE,@object
	.size		_ZN34_INTERNAL_dddf96c6_4_k_cu_e3cd1a094cuda3std3__45__cpo4cendE,(_ZN34_INTERNAL_dddf96c6_4_k_cu_e3cd1a094cuda3std6ranges3__45__cpo4cendE - _ZN34_INTERNAL_dddf96c6_4_k_cu_e3cd1a094cuda3std3__45__cpo4cendE)
_ZN34_INTERNAL_dddf96c6_4_k_cu_e3cd1a094cuda3std3__45__cpo4cendE:
	.zero		1
	.type		_ZN34_INTERNAL_dddf96c6_4_k_cu_e3cd1a094cuda3std6ranges3__45__cpo4cendE,@object
	.size		_ZN34_INTERNAL_dddf96c6_4_k_cu_e3cd1a094cuda3std6ranges3__45__cpo4cendE,(_ZN34_INTERNAL_dddf96c6_4_k_cu_e3cd1a096thrust24THRUST_300001_SM_1000_NS12placeholders2_7E - _ZN34_INTERNAL_dddf96c6_4_k_cu_e3cd1a094cuda3std6ranges3__45__cpo4cendE)
_ZN34_INTERNAL_dddf96c6_4_k_cu_e3cd1a094cuda3std6ranges3__45__cpo4cendE:
	.zero		1
	.type		_ZN34_INTERNAL_dddf96c6_4_k_cu_e3cd1a096thrust24THRUST_300001_SM_1000_NS12placeholders2_7E,@object
	.size		_ZN34_INTERNAL_dddf96c6_4_k_cu_e3cd1a096thrust24THRUST_300001_SM_1000_NS12placeholders2_7E,(_ZN34_INTERNAL_dddf96c6_4_k_cu_e3cd1a094cuda3std3__45__cpo5crendE - _ZN34_INTERNAL_dddf96c6_4_k_cu_e3cd1a096thrust24THRUST_300001_SM_1000_NS12placeholders2_7E)
_ZN34_INTERNAL_dddf96c6_4_k_cu_e3cd1a096thrust24THRUST_300001_SM_1000_NS12placeholders2_7E:
	.zero		1
	.type		_ZN34_INTERNAL_dddf96c6_4_k_cu_e3cd1a094cuda3std3__45__cpo5crendE,@object
	.size		_ZN34_INTERNAL_dddf96c6_4_k_cu_e3cd1a094cuda3std3__45__cpo5crendE,(_ZN34_INTERNAL_dddf96c6_4_k_cu_e3cd1a094cuda3std6ranges3__45__cpo4prevE - _ZN34_INTERNAL_dddf96c6_4_k_cu_e3cd1a094cuda3std3__45__cpo5crendE)
_ZN34_INTERNAL_dddf96c6_4_k_cu_e3cd1a094cuda3std3__45__cpo5crendE:
	.zero		1
	.type		_ZN34_INTERNAL_dddf96c6_4_k_cu_e3cd1a094cuda3std6ranges3__45__cpo4prevE,@object
	.size		_ZN34_INTERNAL_dddf96c6_4_k_cu_e3cd1a094cuda3std6ranges3__45__cpo4prevE,(_ZN34_INTERNAL_dddf96c6_4_k_cu_e3cd1a094cuda3std6ranges3__45__cpo9iter_moveE - _ZN34_INTERNAL_dddf96c6_4_k_cu_e3cd1a094cuda3std6ranges3__45__cpo4prevE)
_ZN34_INTERNAL_dddf96c6_4_k_cu_e3cd1a094cuda3std6ranges3__45__cpo4prevE:
	.zero		1
	.type		_ZN34_INTERNAL_dddf96c6_4_k_cu_e3cd1a094cuda3std6ranges3__45__cpo9iter_moveE,@object
	.size		_ZN34_INTERNAL_dddf96c6_4_k_cu_e3cd1a094cuda3std6ranges3__45__cpo9iter_moveE,(_ZN34_INTERNAL_dddf96c6_4_k_cu_e3cd1a096thrust24THRUST_300001_SM_1000_NS6system6detail10sequential3seqE - _ZN34_INTERNAL_dddf96c6_4_k_cu_e3cd1a094cuda3std6ranges3__45__cpo9iter_moveE)
_ZN34_INTERNAL_dddf96c6_4_k_cu_e3cd1a094cuda3std6ranges3__45__cpo9iter_moveE:
	.zero		1
	.type		_ZN34_INTERNAL_dddf96c6_4_k_cu_e3cd1a096thrust24THRUST_300001_SM_1000_NS6system6detail10sequential3seqE,@object
	.size		_ZN34_INTERNAL_dddf96c6_4_k_cu_e3cd1a096thrust24THRUST_300001_SM_1000_NS6system6detail10sequential3seqE,(_ZN34_INTERNAL_dddf96c6_4_k_cu_e3cd1a096thrust24THRUST_300001_SM_1000_NS12placeholders2_9E - _ZN34_INTERNAL_dddf96c6_4_k_cu_e3cd1a096thrust24THRUST_300001_SM_1000_NS6system6detail10sequential3seqE)
_ZN34_INTERNAL_dddf96c6_4_k_cu_e3cd1a096thrust24THRUST_300001_SM_1000_NS6system6detail10sequential3seqE:
	.zero		1
	.type		_ZN34_INTERNAL_dddf96c6_4_k_cu_e3cd1a096thrust24THRUST_300001_SM_1000_NS12placeholders2_9E,@object
	.size		_ZN34_INTERNAL_dddf96c6_4_k_cu_e3cd1a096thrust24THRUST_300001_SM_1000_NS12placeholders2_9E,(_ZN34_INTERNAL_dddf96c6_4_k_cu_e3cd1a094cuda3std3__419piecewise_constructE - _ZN34_INTERNAL_dddf96c6_4_k_cu_e3cd1a096thrust24THRUST_300001_SM_1000_NS12placeholders2_9E)
_ZN34_INTERNAL_dddf96c6_4_k_cu_e3cd1a096thrust24THRUST_300001_SM_1000_NS12placeholders2_9E:
	.zero		1
	.type		_ZN34_INTERNAL_dddf96c6_4_k_cu_e3cd1a094cuda3std3__419piecewise_constructE,@object
	.size		_ZN34_INTERNAL_dddf96c6_4_k_cu_e3cd1a094cuda3std3__419piecewise_constructE,(_ZN34_INTERNAL_dddf96c6_4_k_cu_e3cd1a094cuda3std6ranges3__45__cpo5cdataE - _ZN34_INTERNAL_dddf96c6_4_k_cu_e3cd1a094cuda3std3__419piecewise_constructE)
_ZN34_INTERNAL_dddf96c6_4_k_cu_e3cd1a094cuda3std3__419piecewise_constructE:
	.zero		1
	.type		_ZN34_INTERNAL_dddf96c6_4_k_cu_e3cd1a094cuda3std6ranges3__45__cpo5cdataE,@object
	.size		_ZN34_INTERNAL_dddf96c6_4_k_cu_e3cd1a094cuda3std6ranges3__45__cpo5cdataE,(_ZN34_INTERNAL_dddf96c6_4_k_cu_e3cd1a096thrust24THRUST_300001_SM_1000_NS12placeholders2_1E - _ZN34_INTERNAL_dddf96c6_4_k_cu_e3cd1a094cuda3std6ranges3__45__cpo5cdataE)
_ZN34_INTERNAL_dddf96c6_4_k_cu_e3cd1a094cuda3std6ranges3__45__cpo5cdataE:
	.zero		1
	.type		_ZN34_INTERNAL_dddf96c6_4_k_cu_e3cd1a096thrust24THRUST_300001_SM_1000_NS12placeholders2_1E,@object
	.size		_ZN34_INTERNAL_dddf96c6_4_k_cu_e3cd1a096thrust24THRUST_300001_SM_1000_NS12placeholders2_1E,(_ZN34_INTERNAL_dddf96c6_4_k_cu_e3cd1a094cuda3std3__45__cpo3endE - _ZN34_INTERNAL_dddf96c6_4_k_cu_e3cd1a096thrust24THRUST_300001_SM_1000_NS12placeholders2_1E)
_ZN34_INTERNAL_dddf96c6_4_k_cu_e3cd1a096thrust24THRUST_300001_SM_1000_NS12placeholders2_1E:
	.zero		1
	.type		_ZN34_INTERNAL_dddf96c6_4_k_cu_e3cd1a094cuda3std3__45__cpo3endE,@object
	.size		_ZN34_INTERNAL_dddf96c6_4_k_cu_e3cd1a094cuda3std3__45__cpo3endE,(_ZN34_INTERNAL_dddf96c6_4_k_cu_e3cd1a094cuda3std6ranges3__45__cpo3endE - _ZN34_INTERNAL_dddf96c6_4_k_cu_e3cd1a094cuda3std3__45__cpo3endE)
_ZN34_INTERNAL_dddf96c6_4_k_cu_e3cd1a094cuda3std3__45__cpo3endE:
	.zero		1
	.type		_ZN34_INTERNAL_dddf96c6_4_k_cu_e3cd1a094cuda3std6ranges3__45__cpo3endE,@object
	.size		_ZN34_INTERNAL_dddf96c6_4_k_cu_e3cd1a094cuda3std6ranges3__45__cpo3endE,(_ZN34_INTERNAL_dddf96c6_4_k_cu_e3cd1a096thrust24THRUST_300001_SM_1000_NS12placeholders2_5E - _ZN34_INTERNAL_dddf96c6_4_k_cu_e3cd1a094cuda3std6ranges3__45__cpo3endE)
_ZN34_INTERNAL_dddf96c6_4_k_cu_e3cd1a094cuda3std6ranges3__45__cpo3endE:
	.zero		1
	.type		_ZN34_INTERNAL_dddf96c6_4_k_cu_e3cd1a096thrust24THRUST_300001_SM_1000_NS12placeholders2_5E,@object
	.size		_ZN34_INTERNAL_dddf96c6_4_k_cu_e3cd1a096thrust24THRUST_300001_SM_1000_NS12placeholders2_5E,(_ZN34_INTERNAL_dddf96c6_4_k_cu_e3cd1a094cuda3std3__45__cpo4rendE - _ZN34_INTERNAL_dddf96c6_4_k_cu_e3cd1a096thrust24THRUST_300001_SM_1000_NS12placeholders2_5E)
_ZN34_INTERNAL_dddf96c6_4_k_cu_e3cd1a096thrust24THRUST_300001_SM_1000_NS12placeholders2_5E:
	.zero		1
	.type		_ZN34_INTERNAL_dddf96c6_4_k_cu_e3cd1a094cuda3std3__45__cpo4rendE,@object
	.size		_ZN34_INTERNAL_dddf96c6_4_k_cu_e3cd1a094cuda3std3__45__cpo4rendE,(_ZN34_INTERNAL_dddf96c6_4_k_cu_e3cd1a094cuda3std6ranges3__45__cpo9iter_swapE - _ZN34_INTERNAL_dddf96c6_4_k_cu_e3cd1a094cuda3std3__45__cpo4rendE)
_ZN34_INTERNAL_dddf96c6_4_k_cu_e3cd1a094cuda3std3__45__cpo4rendE:
	.zero		1
	.type		_ZN34_INTERNAL_dddf96c6_4_k_cu_e3cd1a094cuda3std6ranges3__45__cpo9iter_swapE,@object
	.size		_ZN34_INTERNAL_dddf96c6_4_k_cu_e3cd1a094cuda3std6ranges3__45__cpo9iter_swapE,(_ZN34_INTERNAL_dddf96c6_4_k_cu_e3cd1a094cuda3std3__48unexpectE - _ZN34_INTERNAL_dddf96c6_4_k_cu_e3cd1a094cuda3std6ranges3__45__cpo9iter_swapE)
_ZN34_INTERNAL_dddf96c6_4_k_cu_e3cd1a094cuda3std6ranges3__45__cpo9iter_swapE:
	.zero		1
	.type		_ZN34_INTERNAL_dddf96c6_4_k_cu_e3cd1a094cuda3std3__48unexpectE,@object
	.size		_ZN34_INTERNAL_dddf96c6_4_k_cu_e3cd1a094cuda3std3__48unexpectE,(_ZN34_INTERNAL_dddf96c6_4_k_cu_e3cd1a096thrust24THRUST_300001_SM_1000_NS8cuda_cub3parE - _ZN34_INTERNAL_dddf96c6_4_k_cu_e3cd1a094cuda3std3__48unexpectE)
_ZN34_INTERNAL_dddf96c6_4_k_cu_e3cd1a094cuda3std3__48unexpectE:
	.zero		1
	.type		_ZN34_INTERNAL_dddf96c6_4_k_cu_e3cd1a096thrust24THRUST_300001_SM_1000_NS8cuda_cub3parE,@object
	.size		_ZN34_INTERNAL_dddf96c6_4_k_cu_e3cd1a096thrust24THRUST_300001_SM_1000_NS8cuda_cub3parE,(.L_29 - _ZN34_INTERNAL_dddf96c6_4_k_cu_e3cd1a096thrust24THRUST_300001_SM_1000_NS8cuda_cub3parE)
_ZN34_INTERNAL_dddf96c6_4_k_cu_e3cd1a096thrust24THRUST_300001_SM_1000_NS8cuda_cub3parE:
	.zero		1
.L_29:


//--------------------- .nv.shared._ZN3cub18CUB_300001_SM_10006detail10radix_sort33DeviceRadixSortExclusiveSumKernelINS1_5radix10policy_hubIiNS0_8NullTypeEyE10Policy1000EyEEvPT0_ --------------------------
	.section	.nv.shared._ZN3cub18CUB_300001_SM_10006detail10radix_sort33DeviceRadixSortExclusiveSumKernelINS1_5radix10policy_hubIiNS0_8NullTypeEyE10Policy1000EyEEvPT0_,"aw",@nobits
	.sectionflags	@""
	.align	16
.nv.shared._ZN3cub18CUB_300001_SM_10006detail10radix_sort33DeviceRadixSortExclusiveSumKernelINS1_5radix10policy_hubIiNS0_8NullTypeEyE10Policy1000EyEEvPT0_:
	.zero		3360


//--------------------- .nv.shared._ZN3cub18CUB_300001_SM_10006detail10radix_sort30DeviceRadixSortHistogramKernelINS1_5radix10policy_hubIiNS0_8NullTypeEyE10Policy1000ELNS0_9SortOrderE0EiyNS1_21identity_decomposer_tEEEvPT2_PKT1_SB_iiT3_ --------------------------
	.section	.nv.shared._ZN3cub18CUB_300001_SM_10006detail10radix_sort30DeviceRadixSortHistogramKernelINS1_5radix10policy_hubIiNS0_8NullTypeEyE10Policy1000ELNS0_9SortOrderE0EiyNS1_21identity_decomposer_tEEEvPT2_PKT1_SB_iiT3_,"aw",@nobits
	.sectionflags	@""
	.align	16
.nv.shared._ZN3cub18CUB_300001_SM_10006detail10radix_sort30DeviceRadixSortHistogramKernelINS1_5radix10policy_hubIiNS0_8NullTypeEyE10Policy1000ELNS0_9SortOrderE0EiyNS1_21identity_decomposer_tEEEvPT2_PKT1_SB_iiT3_:
	.zero		5120


//--------------------- .nv.shared._ZN3cub18CUB_300001_SM_10006detail10radix_sort31DeviceRadixSortSingleTileKernelINS1_5radix10policy_hubIiNS0_8NullTypeEyE10Policy1000ELNS0_9SortOrderE0EiS6_yNS1_21identity_decomposer_tEEEvPKT1_PSB_PKT2_PSF_T3_iiT4_ --------------------------
	.section	.nv.shared._ZN3cub18CUB_300001_SM_10006detail10radix_sort31DeviceRadixSortSingleTileKernelINS1_5radix10policy_hubIiNS0_8NullTypeEyE10Policy1000ELNS0_9SortOrderE0EiS6_yNS1_21identity_decomposer_tEEEvPKT1_PSB_PKT2_PSF_T3_iiT4_,"aw",@nobits
	.sectionflags	@""
	.align	16
.nv.shared._ZN3cub18CUB_300001_SM_10006detail10radix_sort31DeviceRadixSortSingleTileKernelINS1_5radix10policy_hubIiNS0_8NullTypeEyE10Policy1000ELNS0_9SortOrderE0EiS6_yNS1_21identity_decomposer_tEEEvPKT1_PSB_PKT2_PSF_T3_iiT4_:
	.zero		34880


//--------------------- .nv.shared._ZN3cub18CUB_300001_SM_10006detail9transform16transform_kernelINS2_10policy_hubILb1EN4cuda3std3__45tupleIJN6thrust24THRUST_300001_SM_1000_NS10device_ptrIfEEEEEE10policy1000El14custom_functorNSB_IiEEJPfEEEvT0_iT1_T2_DpNS2_10kernel_argIT3_EE --------------------------
	.section	.nv.shared._ZN3cub18CUB_300001_SM_10006detail9transform16transform_kernelINS2_10policy_hubILb1EN4cuda3std3__45tupleIJN6thrust24THRUST_300001_SM_1000_NS10device_ptrIfEEEEEE10policy1000El14custom_functorNSB_IiEEJPfEEEvT0_iT1_T2_DpNS2_10kernel_argIT3_EE,"aw",@nobits
	.sectionflags	@""
	.align	16
	.zero		1024


//--------------------- .nv.shared._ZN3cub18CUB_300001_SM_10006detail9transform16transform_kernelINS2_10policy_hubILb1EN4cuda3std3__45tupleIJN6thrust24THRUST_300001_SM_1000_NS10device_ptrIfEEEEEE10policy1000Ei14custom_functorNSB_IiEEJPfEEEvT0_iT1_T2_DpNS2_10kernel_argIT3_EE --------------------------
	.section	.nv.shared._ZN3cub18CUB_300001_SM_10006detail9transform16transform_kernelINS2_10policy_hubILb1EN4cuda3std3__45tupleIJN6thrust24THRUST_300001_SM_1000_NS10device_ptrIfEEEEEE10policy1000Ei14custom_functorNSB_IiEEJPfEEEvT0_iT1_T2_DpNS2_10kernel_argIT3_EE,"aw",@nobits
	.sectionflags	@""
	.align	16
	.zero		1024


//--------------------- .nv.shared._ZN3cub18CUB_300001_SM_10006detail8for_each13static_kernelINS2_12policy_hub_t12policy_500_tElN6thrust24THRUST_300001_SM_1000_NS8cuda_cub6__fill7functorINS7_10device_ptrIiEEiEEEEvT0_T1_ --------------------------
	.section	.nv.shared._ZN3cub18CUB_300001_SM_10006detail8for_each13static_kernelINS2_12policy_hub_t12policy_500_tElN6thrust24THRUST_300001_SM_1000_NS8cuda_cub6__fill7functorINS7_10device_ptrIiEEiEEEEvT0_T1_,"aw",@nobits
	.sectionflags	@""
	.align	16
	.zero		1024


//--------------------- .nv.shared._ZN3cub18CUB_300001_SM_10006detail8for_each13static_kernelINS2_12policy_hub_t12policy_500_tElN6thrust24THRUST_300001_SM_1000_NS8cuda_cub6__fill7functorINS7_10device_ptrIfEEfEEEEvT0_T1_ --------------------------
	.section	.nv.shared._ZN3cub18CUB_300001_SM_10006detail8for_each13static_kernelINS2_12policy_hub_t12policy_500_tElN6thrust24THRUST_300001_SM_1000_NS8cuda_cub6__fill7functorINS7_10device_ptrIfEEfEEEEvT0_T1_,"aw",@nobits
	.sectionflags	@""
	.align	16
	.zero		1024


//--------------------- .nv.shared._ZN3cub18CUB_300001_SM_10006detail11EmptyKernelIvEEvv --------------------------
	.section	.nv.shared._ZN3cub18CUB_300001_SM_10006detail11EmptyKernelIvEEvv,"aw",@nobits
	.sectionflags	@""
	.align	16
	.zero		1024


//--------------------- .nv.shared._ZN6thrust24THRUST_300001_SM_1000_NS8cuda_cub4core6detail13_kernel_agentINS1_15__reduce_by_key16ReduceByKeyAgentINS0_10device_ptrIiEES8_S8_S8_N4cuda3std3__48equal_toIiEENSB_4plusIiEEPllEEJS8_S8_S8_S8_SG_N3cub18CUB_300001_SM_100024ReduceByKeyScanTileStateIilLb1EEESD_SF_llEEEvDpT0_ --------------------------
	.section	.nv.shared._ZN6thrust24THRUST_300001_SM_1000_NS8cuda_cub4core6detail13_kernel_agentINS1_15__reduce_by_key16ReduceByKeyAgentINS0_10device_ptrIiEES8_S8_S8_N4cuda3std3__48equal_toIiEENSB_4plusIiEEPllEEJS8_S8_S8_S8_SG_N3cub18CUB_300001_SM_100024ReduceByKeyScanTileStateIilLb1EEESD_SF_llEEEvDpT0_,"aw",@nobits
	.sectionflags	@""
	.align	16
	.zero		1024


//--------------------- .nv.shared._ZN6thrust24THRUST_300001_SM_1000_NS8cuda_cub4core6detail13_kernel_agentINS1_15__reduce_by_key9InitAgentIN3cub18CUB_300001_SM_100024ReduceByKeyScanTileStateIilLb1EEElPlEEJSA_lSB_EEEvDpT0_ --------------------------
	.section	.nv.shared._ZN6thrust24THRUST_300001_SM_1000_NS8cuda_cub4core6detail13_kernel_agentINS1_15__reduce_by_key9InitAgentIN3cub18CUB_300001_SM_100024ReduceByKeyScanTileStateIilLb1EEElPlEEJSA_lSB_EEEvDpT0_,"aw",@nobits
	.sectionflags	@""
	.align	16
	.zero		1024


//--------------------- .nv.shared._ZN6thrust24THRUST_300001_SM_1000_NS8cuda_cub4core6detail13_kernel_agentINS1_15__reduce_by_key16ReduceByKeyAgentINS0_10device_ptrIiEES8_S8_S8_N4cuda3std3__48equal_toIiEENSB_4plusIiEEPiiEEJS8_S8_S8_S8_SG_N3cub18CUB_300001_SM_100024ReduceByKeyScanTileStateIiiLb1EEESD_SF_iiEEEvDpT0_ --------------------------
	.section	.nv.shared._ZN6thrust24THRUST_300001_SM_1000_NS8cuda_cub4core6detail13_kernel_agentINS1_15__reduce_by_key16ReduceByKeyAgentINS0_10device_ptrIiEES8_S8_S8_N4cuda3std3__48equal_toIiEENSB_4plusIiEEPiiEEJS8_S8_S8_S8_SG_N3cub18CUB_300001_SM_100024ReduceByKeyScanTileStateIiiLb1EEESD_SF_iiEEEvDpT0_,"aw",@nobits
	.sectionflags	@""
	.align	16
	.zero		1024


//--------------------- .nv.shared._ZN6thrust24THRUST_300001_SM_1000_NS8cuda_cub4core6detail13_kernel_agentINS1_15__reduce_by_key9InitAgentIN3cub18CUB_300001_SM_100024ReduceByKeyScanTileStateIiiLb1EEEiPiEEJSA_iSB_EEEvDpT0_ --------------------------
	.section	.nv.shared._ZN6thrust24THRUST_300001_SM_1000_NS8cuda_cub4core6detail13_kernel_agentINS1_15__reduce_by_key9InitAgentIN3cub18CUB_300001_SM_100024ReduceByKeyScanTileStateIiiLb1EEEiPiEEJSA_iSB_EEEvDpT0_,"aw",@nobits
	.sectionflags	@""
	.align	16
	.zero		1024


//--------------------- .nv.shared._Z20thrust_reduce_kernelPfPiS0_iii --------------------------
	.section	.nv.shared._Z20thrust_reduce_kernelPfPiS0_iii,"aw",@nobits
	.sectionflags	@""
	.align	16
	.zero		1024


//--------------------- .nv.constant0._ZN3cub18CUB_300001_SM_10006detail10radix_sort29DeviceRadixSortOnesweepKernelINS1_5radix10policy_hubIiNS0_8NullTypeEyE10Policy1000ELNS0_9SortOrderE0EiS6_yiiNS1_21identity_decomposer_tEEEvPT5_SC_PT3_PKSD_PT1_PKSH_PT2_PKSL_T4_iiT6_ --------------------------
	.section	.nv.constant0._ZN3cub18CUB_300001_SM_10006detail10radix_sort29DeviceRadixSortOnesweepKernelINS1_5radix10policy_hubIiNS0_8NullTypeEyE10Policy1000ELNS0_9SortOrderE0EiS6_yiiNS1_21identity_decomposer_tEEEvPT5_SC_PT3_PKSD_PT1_PKSH_PT2_PKSL_T4_iiT6_,"a",@progbits
	.sectionflags	@""
	.align	4
.nv.constant0._ZN3cub18CUB_300001_SM_10006detail10radix_sort29DeviceRadixSortOnesweepKernelINS1_5radix10policy_hubIiNS0_8NullTypeEyE10Policy1000ELNS0_9SortOrderE0EiS6_yiiNS1_21identity_decomposer_tEEEvPT5_SC_PT3_PKSD_PT1_PKSH_PT2_PKSL_T4_iiT6_:
	.zero		973


//--------------------- .nv.constant0._ZN3cub18CUB_300001_SM_10006detail10radix_sort33DeviceRadixSortExclusiveSumKernelINS1_5radix10policy_hubIiNS0_8NullTypeEyE10Policy1000EyEEvPT0_ --------------------------
	.section	.nv.constant0._ZN3cub18CUB_300001_SM_10006detail10radix_sort33DeviceRadixSortExclusiveSumKernelINS1_5radix10policy_hubIiNS0_8NullTypeEyE10Policy1000EyEEvPT0_,"a",@progbits
	.sectionflags	@""
	.align	4
.nv.constant0._ZN3cub18CUB_300001_SM_10006detail10radix_sort33DeviceRadixSortExclusiveSumKernelINS1_5radix10policy_hubIiNS0_8NullTypeEyE10Policy1000EyEEvPT0_:
	.zero		904


//--------------------- .nv.constant0._ZN3cub18CUB_300001_SM_10006detail10radix_sort30DeviceRadixSortHistogramKernelINS1_5radix10policy_hubIiNS0_8NullTypeEyE10Policy1000ELNS0_9SortOrderE0EiyNS1_21identity_decomposer_tEEEvPT2_PKT1_SB_iiT3_ --------------------------
	.section	.nv.constant0._ZN3cub18CUB_300001_SM_10006detail10radix_sort30DeviceRadixSortHistogramKernelINS1_5radix10policy_hubIiNS0_8NullTypeEyE10Policy1000ELNS0_9SortOrderE0EiyNS1_21identity_decomposer_tEEEvPT2_PKT1_SB_iiT3_,"a",@progbits
	.sectionflags	@""
	.align	4
.nv.constant0._ZN3cub18CUB_300001_SM_10006detail10radix_sort30DeviceRadixSortHistogramKernelINS1_5radix10policy_hubIiNS0_8NullTypeEyE10Policy1000ELNS0_9SortOrderE0EiyNS1_21identity_decomposer_tEEEvPT2_PKT1_SB_iiT3_:
	.zero		929


//--------------------- .nv.constant0._ZN3cub18CUB_300001_SM_10006detail10radix_sort31DeviceRadixSortSingleTileKernelINS1_5radix10policy_hubIiNS0_8NullTypeEyE10Policy1000ELNS0_9SortOrderE0EiS6_yNS1_21identity_decomposer_tEEEvPKT1_PSB_PKT2_PSF_T3_iiT4_ --------------------------
	.section	.nv.constant0._ZN3cub18CUB_300001_SM_10006detail10radix_sort31DeviceRadixSortSingleTileKernelINS1_5radix10policy_hubIiNS0_8NullTypeEyE10Policy1000ELNS0_9SortOrderE0EiS6_yNS1_21identity_decomposer_tEEEvPKT1_PSB_PKT2_PSF_T3_iiT4_,"a",@progbits
	.sectionflags	@""
	.align	4
.nv.constant0._ZN3cub18CUB_300001_SM_10006detail10radix_sort31DeviceRadixSortSingleTileKernelINS1_5radix10policy_hubIiNS0_8NullTypeEyE10Policy1000ELNS0_9SortOrderE0EiS6_yNS1_21identity_decomposer_tEEEvPKT1_PSB_PKT2_PSF_T3_iiT4_:
	.zero		945


//--------------------- .nv.constant0._ZN3cub18CUB_300001_SM_10006detail9transform16transform_kernelINS2_10policy_hubILb1EN4cuda3std3__45tupleIJN6thrust24THRUST_300001_SM_1000_NS10device_ptrIfEEEEEE10policy1000El14custom_functorNSB_IiEEJPfEEEvT0_iT1_T2_DpNS2_10kernel_argIT3_EE --------------------------
	.section	.nv.constant0._ZN3cub18CUB_300001_SM_10006detail9transform16transform_kernelINS2_10policy_hubILb1EN4cuda3std3__45tupleIJN6thrust24THRUST_300001_SM_1000_NS10device_ptrIfEEEEEE10policy1000El14custom_functorNSB_IiEEJPfEEEvT0_iT1_T2_DpNS2_10kernel_argIT3_EE,"a",@progbits
	.sectionflags	@""
	.align	4
.nv.constant0._ZN3cub18CUB_300001_SM_10006detail9transform16transform_kernelINS2_10policy_hubILb1EN4cuda3std3__45tupleIJN6thrust24THRUST_300001_SM_1000_NS10device_ptrIfEEEEEE10policy1000El14custom_functorNSB_IiEEJPfEEEvT0_iT1_T2_DpNS2_10kernel_argIT3_EE:
	.zero		936


//--------------------- .nv.constant0._ZN3cub18CUB_300001_SM_10006detail9transform16transform_kernelINS2_10policy_hubILb1EN4cuda3std3__45tupleIJN6thrust24THRUST_300001_SM_1000_NS10device_ptrIfEEEEEE10policy1000Ei14custom_functorNSB_IiEEJPfEEEvT0_iT1_T2_DpNS2_10kernel_argIT3_EE --------------------------
	.section	.nv.constant0._ZN3cub18CUB_300001_SM_10006detail9transform16transform_kernelINS2_10policy_hubILb1EN4cuda3std3__45tupleIJN6thrust24THRUST_300001_SM_1000_NS10device_ptrIfEEEEEE10policy1000Ei14custom_functorNSB_IiEEJPfEEEvT0_iT1_T2_DpNS2_10kernel_argIT3_EE,"a",@progbits
	.sectionflags	@""
	.align	4
.nv.constant0._ZN3cub18CUB_300001_SM_10006detail9transform16transform_kernelINS2_10policy_hubILb1EN4cuda3std3__45tupleIJN6thrust24THRUST_300001_SM_1000_NS10device_ptrIfEEEEEE10policy1000Ei14custom_functorNSB_IiEEJPfEEEvT0_iT1_T2_DpNS2_10kernel_argIT3_EE:
	.zero		936


//--------------------- .nv.constant0._ZN3cub18CUB_300001_SM_10006detail8for_each13static_kernelINS2_12policy_hub_t12policy_500_tElN6thrust24THRUST_300001_SM_1000_NS8cuda_cub6__fill7functorINS7_10device_ptrIiEEiEEEEvT0_T1_ --------------------------
	.section	.nv.constant0._ZN3cub18CUB_300001_SM_10006detail8for_each13static_kernelINS2_12policy_hub_t12policy_500_tElN6thrust24THRUST_300001_SM_1000_NS8cuda_cub6__fill7functorINS7_10device_ptrIiEEiEEEEvT0_T1_,"a",@progbits
	.sectionflags	@""
	.align	4
.nv.constant0._ZN3cub18CUB_300001_SM_10006detail8for_each13static_kernelINS2_12policy_hub_t12policy_500_tElN6thrust24THRUST_300001_SM_1000_NS8cuda_cub6__fill7functorINS7_10device_ptrIiEEiEEEEvT0_T1_:
	.zero		920


//--------------------- .nv.constant0._ZN3cub18CUB_300001_SM_10006detail8for_each13static_kernelINS2_12policy_hub_t12policy_500_tElN6thrust24THRUST_300001_SM_1000_NS8cuda_cub6__fill7functorINS7_10device_ptrIfEEfEEEEvT0_T1_ --------------------------
	.section	.nv.constant0._ZN3cub18CUB_300001_SM_10006detail8for_each13static_kernelINS2_12policy_hub_t12policy_500_tElN6thrust24THRUST_300001_SM_1000_NS8cuda_cub6__fill7functorINS7_10device_ptrIfEEfEEEEvT0_T1_,"a",@progbits
	.sectionflags	@""
	.align	4
.nv.constant0._ZN3cub18CUB_300001_SM_10006detail8for_each13static_kernelINS2_12policy_hub_t12policy_500_tElN6thrust24THRUST_300001_SM_1000_NS8cuda_cub6__fill7functorINS7_10device_ptrIfEEfEEEEvT0_T1_:
	.zero		920


//--------------------- .nv.constant0._ZN3cub18CUB_300001_SM_10006detail11EmptyKernelIvEEvv --------------------------
	.section	.nv.constant0._ZN3cub18CUB_300001_SM_10006detail11EmptyKernelIvEEvv,"a",@progbits
	.sectionflags	@""
	.align	4
.nv.constant0._ZN3cub18CUB_300001_SM_10006detail11EmptyKernelIvEEvv:
	.zero		896


//--------------------- .nv.constant0._ZN6thrust24THRUST_300001_SM_1000_NS8cuda_cub4core6detail13_kernel_agentINS1_15__reduce_by_key16ReduceByKeyAgentINS0_10device_ptrIiEES8_S8_S8_N4cuda3std3__48equal_toIiEENSB_4plusIiEEPllEEJS8_S8_S8_S8_SG_N3cub18CUB_300001_SM_100024ReduceByKeyScanTileStateIilLb1EEESD_SF_llEEEvDpT0_ --------------------------
	.section	.nv.constant0._ZN6thrust24THRUST_300001_SM_1000_NS8cuda_cub4core6detail13_kernel_agentINS1_15__reduce_by_key16ReduceByKeyAgentINS0_10device_ptrIiEES8_S8_S8_N4cuda3std3__48equal_toIiEENSB_4plusIiEEPllEEJS8_S8_S8_S8_SG_N3cub18CUB_300001_SM_100024ReduceByKeyScanTileStateIilLb1EEESD_SF_llEEEvDpT0_,"a",@progbits
	.sectionflags	@""
	.align	4
.nv.constant0._ZN6thrust24THRUST_300001_SM_1000_NS8cuda_cub4core6detail13_kernel_agentINS1_15__reduce_by_key16ReduceByKeyAgentINS0_10device_ptrIiEES8_S8_S8_N4cuda3std3__48equal_toIiEENSB_4plusIiEEPllEEJS8_S8_S8_S8_SG_N3cub18CUB_300001_SM_100024ReduceByKeyScanTileStateIilLb1EEESD_SF_llEEEvDpT0_:
	.zero		968


//--------------------- .nv.constant0._ZN6thrust24THRUST_300001_SM_1000_NS8cuda_cub4core6detail13_kernel_agentINS1_15__reduce_by_key9InitAgentIN3cub18CUB_300001_SM_100024ReduceByKeyScanTileStateIilLb1EEElPlEEJSA_lSB_EEEvDpT0_ --------------------------
	.section	.nv.constant0._ZN6thrust24THRUST_300001_SM_1000_NS8cuda_cub4core6detail13_kernel_agentINS1_15__reduce_by_key9InitAgentIN3cub18CUB_300001_SM_100024ReduceByKeyScanTileStateIilLb1EEElPlEEJSA_lSB_EEEvDpT0_,"a",@progbits
	.sectionflags	@""
	.align	4
.nv.constant0._ZN6thrust24THRUST_300001_SM_1000_NS8cuda_cub4core6detail13_kernel_agentINS1_15__reduce_by_key9InitAgentIN3cub18CUB_300001_SM_100024ReduceByKeyScanTileStateIilLb1EEElPlEEJSA_lSB_EEEvDpT0_:
	.zero		920


//--------------------- .nv.constant0._ZN6thrust24THRUST_300001_SM_1000_NS8cuda_cub4core6detail13_kernel_agentINS1_15__reduce_by_key16ReduceByKeyAgentINS0_10device_ptrIiEES8_S8_S8_N4cuda3std3__48equal_toIiEENSB_4plusIiEEPiiEEJS8_S8_S8_S8_SG_N3cub18CUB_300001_SM_100024ReduceByKeyScanTileStateIiiLb1EEESD_SF_iiEEEvDpT0_ --------------------------
	.section	.nv.constant0._ZN6thrust24THRUST_300001_SM_1000_NS8cuda_cub4core6detail13_kernel_agentINS1_15__reduce_by_key16ReduceByKeyAgentINS0_10device_ptrIiEES8_S8_S8_N4cuda3std3__48equal_toIiEENSB_4plusIiEEPiiEEJS8_S8_S8_S8_SG_N3cub18CUB_300001_SM_100024ReduceByKeyScanTileStateIiiLb1EEESD_SF_iiEEEvDpT0_,"a",@progbits
	.sectionflags	@""
	.align	4
.nv.constant0._ZN6thrust24THRUST_300001_SM_1000_NS8cuda_cub4core6detail13_kernel_agentINS1_15__reduce_by_key16ReduceByKeyAgentINS0_10device_ptrIiEES8_S8_S8_N4cuda3std3__48equal_toIiEENSB_4plusIiEEPiiEEJS8_S8_S8_S8_SG_N3cub18CUB_300001_SM_100024ReduceByKeyScanTileStateIiiLb1EEESD_SF_iiEEEvDpT0_:
	.zero		956


//--------------------- .nv.constant0._ZN6thrust24THRUST_300001_SM_1000_NS8cuda_cub4core6detail13_kernel_agentINS1_15__reduce_by_key9InitAgentIN3cub18CUB_300001_SM_100024ReduceByKeyScanTileStateIiiLb1EEEiPiEEJSA_iSB_EEEvDpT0_ --------------------------
	.section	.nv.constant0._ZN6thrust24THRUST_300001_SM_1000_NS8cuda_cub4core6detail13_kernel_agentINS1_15__reduce_by_key9InitAgentIN3cub18CUB_300001_SM_100024ReduceByKeyScanTileStateIiiLb1EEEiPiEEJSA_iSB_EEEvDpT0_,"a",@progbits
	.sectionflags	@""
	.align	4
.nv.constant0._ZN6thrust24THRUST_300001_SM_1000_NS8cuda_cub4core6detail13_kernel_agentINS1_15__reduce_by_key9InitAgentIN3cub18CUB_300001_SM_100024ReduceByKeyScanTileStateIiiLb1EEEiPiEEJSA_iSB_EEEvDpT0_:
	.zero		920


//--------------------- .nv.constant0._Z20thrust_reduce_kernelPfPiS0_iii --------------------------
	.section	.nv.constant0._Z20thrust_reduce_kernelPfPiS0_iii,"a",@progbits
	.sectionflags	@""
	.align	4
.nv.constant0._Z20thrust_reduce_kernelPfPiS0_iii:
	.zero		932


//--------------------- SYMBOLS --------------------------

	.type		.nv.reservedSmem.offset0,@object
	.size		.nv.reservedSmem.offset0,0x4
	.type		.nv.reservedSmem.cap,@object
	.size		.nv.reservedSmem.cap,0x4
	.type		vprintf,@function
